// auto-generated by cutlass_sweep.grouped_gemm — config: {"arch": "sm_90", "cluster_m": 1, "cluster_n": 1, "dtype": "e4m3", "schedule": "cooperative", "tile_k": 128, "tile_m": 256, "tile_n": 128}
#include "cutlass/cutlass.h"
#include "cutlass/gemm/group_array_problem_shape.hpp"
#include "cutlass/gemm/collective/collective_builder.hpp"
#include "cutlass/gemm/device/gemm_universal_adapter.h"
#include "cutlass/gemm/kernel/gemm_universal.hpp"
#include "cutlass/epilogue/collective/collective_builder.hpp"

using Elem = cutlass::float_e4m3_t;
using Acc  = float;
using ElemC = cutlass::half_t;
using TileShape    = cute::Shape<cute::_256, cute::_128, cute::_128>;
using ClusterShape = cute::Shape<cute::_1, cute::_1, cute::_1>;
using ProblemShape = cutlass::gemm::GroupProblemShape<cute::Shape<int,int,int>>;

using CollectiveEpilogue = typename cutlass::epilogue::collective::CollectiveBuilder<
    cutlass::arch::Sm90, cutlass::arch::OpClassTensorOp,
    TileShape, ClusterShape,
    cutlass::epilogue::collective::EpilogueTileAuto,
    Acc, Acc,
    ElemC, cutlass::layout::ColumnMajor *, 128 / cutlass::sizeof_bits<ElemC>::value,
    ElemC, cutlass::layout::ColumnMajor *, 128 / cutlass::sizeof_bits<ElemC>::value,
    cutlass::epilogue::PtrArrayTmaWarpSpecializedCooperative
  >::CollectiveOp;

using CollectiveMainloop = typename cutlass::gemm::collective::CollectiveBuilder<
    cutlass::arch::Sm90, cutlass::arch::OpClassTensorOp,
    Elem, cutlass::layout::RowMajor *, 128 / cutlass::sizeof_bits<Elem>::value,
    Elem, cutlass::layout::ColumnMajor *, 128 / cutlass::sizeof_bits<Elem>::value,
    Acc,
    TileShape, ClusterShape,
    cutlass::gemm::collective::StageCountAutoCarveout<
        static_cast<int>(sizeof(typename CollectiveEpilogue::SharedStorage))>,
    cutlass::gemm::KernelPtrArrayTmaWarpSpecializedCooperativeFP8FastAccum
  >::CollectiveOp;

using GemmKernel = cutlass::gemm::kernel::GemmUniversal<
    ProblemShape, CollectiveMainloop, CollectiveEpilogue>;
using Gemm = cutlass::gemm::device::GemmUniversalAdapter<GemmKernel>;

auto* _anchor = &cutlass::device_kernel<GemmKernel>;


// ===== COMPILED SASS (sm_90a) =====

	.target	sm_90a

	.elftype	@"ET_EXEC"


//--------------------- .note.nv.tkinfo           --------------------------
	.section	.note.nv.tkinfo,"",@"SHT_NOTE"
	.sectionflags	@"SHF_NOTE_NV_TKINFO"
	.tkinfo
        /*0018*/ 	.word	0x00000002
        /*0030*/ 	.string	""
        /*0030*/ 	.string	"ptxas"
        /*0030*/ 	.string	"Cuda compilation tools, release 13.0, V13.0.88"
        /*0030*/ 	.string	"Build cuda_13.0.r13.0/compiler.36424714_0"
        /*0030*/ 	.string	"-arch sm_90a -m 64 "



//--------------------- .note.nv.cuinfo           --------------------------
	.section	.note.nv.cuinfo,"",@"SHT_NOTE"
	.sectionflags	@"SHF_NOTE_NV_CUINFO"
        /*0018*/ 	.short	0x0002
        /*001a*/ 	.short	0x005a
        /*001c*/ 	.short	0x0082
	.zero		2


//--------------------- .nv.info                  --------------------------
	.section	.nv.info,"",@"SHT_CUDA_INFO"
	.align	4


	//----- nvinfo : EIATTR_REGCOUNT
	.align		4
        /*0000*/ 	.byte	0x04, 0x2f
        /*0002*/ 	.short	(.L_15 - .L_14)
	.align		4
.L_14:
        /*0004*/ 	.word	index@(_ZN7cutlass13device_kernelINS_4gemm6kernel13GemmUniversalINS1_17GroupProblemShapeIN4cute5tupleIJiiiEEEEENS1_10collective13CollectiveMmaINS1_39MainloopSm90ArrayTmaGmmaWarpSpecializedILi4ENS6_IJNS5_1CILi1EEESD_SD_EEENS1_55KernelPtrArrayTmaWarpSpecializedCooperativeFP8FastAccumEEENS6_IJNSC_ILi256EEENSC_ILi128EEESI_EEENS_12float_e4m3_tEPNS6_IJlSD_NSC_ILi0EEEEEESK_SN_NS5_8TiledMMAINS5_8MMA_AtomIJNS5_4SM904GMMA31MMA_64x128x32_F32E4M3E4M3_SS_TNILNSR_7ScaleInE1ELST_1EEEEEENS5_6LayoutINS6_IJNSC_ILi2EEESD_SD_EEENS6_IJSD_SL_SL_EEEEENS6_IJNS5_10UnderscoreES11_S11_EEEEENS5_13SM90_TMA_LOADENS5_14ComposedLayoutINS5_7SwizzleILi3ELi4ELi3EEENS5_18smem_ptr_flag_bitsILi8EEENSW_INS6_IJNSC_ILi8EEESI_EEENS6_IJSI_SD_EEEEEEEvNS5_8identityES14_S1E_vS1F_EENS_8epilogue10collective18CollectiveEpilogueINS1H_30Sm90PtrArrayTmaWarpSpecializedILi4ELi2ELi16ELb1ELb0ELi2EEEJSJ_NS6_IJSI_NSC_ILi32EEEEEENS_6half_tEPNS6_IJSD_lSL_EEES1O_S1Q_NS1H_6fusion15FusionCallbacksIS1L_NS1R_17LinearCombinationIS1O_fS1O_fLNS_15FloatRoundStyleE2EEESJ_S1N_JEEES14_NS15_IS17_NS18_ILi16EEENSW_INS6_IJNSC_ILi64EEES1A_EEENS6_IJSD_S1Y_EEEEEEENS5_17SM75_U16x8_LDSM_TENS5_14SM90_TMA_STOREES22_NS5_17SM90_U16x8_STSM_TENS5_9Copy_AtomIJNS5_17SM90_U32x4_STSM_NES1O_EEEvEEEvvEEEEvNT_6ParamsE)
        /*0008*/ 	.word	0x000000a8


	//----- nvinfo : EIATTR_FRAME_SIZE
	.align		4
.L_15:
        /*000c*/ 	.byte	0x04, 0x11
        /*000e*/ 	.short	(.L_17 - .L_16)
	.align		4
.L_16:
        /*0010*/ 	.word	index@($__internal_0_$__cuda_sm20_div_u64)
        /*0014*/ 	.word	0x00000000


	//----- nvinfo : EIATTR_FRAME_SIZE
	.align		4
.L_17:
        /*0018*/ 	.byte	0x04, 0x11
        /*001a*/ 	.short	(.L_19 - .L_18)
	.align		4
.L_18:
        /*001c*/ 	.word	index@(_ZN7cutlass13device_kernelINS_4gemm6kernel13GemmUniversalINS1_17GroupProblemShapeIN4cute5tupleIJiiiEEEEENS1_10collective13CollectiveMmaINS1_39MainloopSm90ArrayTmaGmmaWarpSpecializedILi4ENS6_IJNS5_1CILi1EEESD_SD_EEENS1_55KernelPtrArrayTmaWarpSpecializedCooperativeFP8FastAccumEEENS6_IJNSC_ILi256EEENSC_ILi128EEESI_EEENS_12float_e4m3_tEPNS6_IJlSD_NSC_ILi0EEEEEESK_SN_NS5_8TiledMMAINS5_8MMA_AtomIJNS5_4SM904GMMA31MMA_64x128x32_F32E4M3E4M3_SS_TNILNSR_7ScaleInE1ELST_1EEEEEENS5_6LayoutINS6_IJNSC_ILi2EEESD_SD_EEENS6_IJSD_SL_SL_EEEEENS6_IJNS5_10UnderscoreES11_S11_EEEEENS5_13SM90_TMA_LOADENS5_14ComposedLayoutINS5_7SwizzleILi3ELi4ELi3EEENS5_18smem_ptr_flag_bitsILi8EEENSW_INS6_IJNSC_ILi8EEESI_EEENS6_IJSI_SD_EEEEEEEvNS5_8identityES14_S1E_vS1F_EENS_8epilogue10collective18CollectiveEpilogueINS1H_30Sm90PtrArrayTmaWarpSpecializedILi4ELi2ELi16ELb1ELb0ELi2EEEJSJ_NS6_IJSI_NSC_ILi32EEEEEENS_6half_tEPNS6_IJSD_lSL_EEES1O_S1Q_NS1H_6fusion15FusionCallbacksIS1L_NS1R_17LinearCombinationIS1O_fS1O_fLNS_15FloatRoundStyleE2EEESJ_S1N_JEEES14_NS15_IS17_NS18_ILi16EEENSW_INS6_IJNSC_ILi64EEES1A_EEENS6_IJSD_S1Y_EEEEEEENS5_17SM75_U16x8_LDSM_TENS5_14SM90_TMA_STOREES22_NS5_17SM90_U16x8_STSM_TENS5_9Copy_AtomIJNS5_17SM90_U32x4_STSM_NES1O_EEEvEEEvvEEEEvNT_6ParamsE)
        /*0020*/ 	.word	0x00000000


	//----- nvinfo : EIATTR_MIN_STACK_SIZE
	.align		4
.L_19:
        /*0024*/ 	.byte	0x04, 0x12
        /*0026*/ 	.short	(.L_21 - .L_20)
	.align		4
.L_20:
        /*0028*/ 	.word	index@(_ZN7cutlass13device_kernelINS_4gemm6kernel13GemmUniversalINS1_17GroupProblemShapeIN4cute5tupleIJiiiEEEEENS1_10collective13CollectiveMmaINS1_39MainloopSm90ArrayTmaGmmaWarpSpecializedILi4ENS6_IJNS5_1CILi1EEESD_SD_EEENS1_55KernelPtrArrayTmaWarpSpecializedCooperativeFP8FastAccumEEENS6_IJNSC_ILi256EEENSC_ILi128EEESI_EEENS_12float_e4m3_tEPNS6_IJlSD_NSC_ILi0EEEEEESK_SN_NS5_8TiledMMAINS5_8MMA_AtomIJNS5_4SM904GMMA31MMA_64x128x32_F32E4M3E4M3_SS_TNILNSR_7ScaleInE1ELST_1EEEEEENS5_6LayoutINS6_IJNSC_ILi2EEESD_SD_EEENS6_IJSD_SL_SL_EEEEENS6_IJNS5_10UnderscoreES11_S11_EEEEENS5_13SM90_TMA_LOADENS5_14ComposedLayoutINS5_7SwizzleILi3ELi4ELi3EEENS5_18smem_ptr_flag_bitsILi8EEENSW_INS6_IJNSC_ILi8EEESI_EEENS6_IJSI_SD_EEEEEEEvNS5_8identityES14_S1E_vS1F_EENS_8epilogue10collective18CollectiveEpilogueINS1H_30Sm90PtrArrayTmaWarpSpecializedILi4ELi2ELi16ELb1ELb0ELi2EEEJSJ_NS6_IJSI_NSC_ILi32EEEEEENS_6half_tEPNS6_IJSD_lSL_EEES1O_S1Q_NS1H_6fusion15FusionCallbacksIS1L_NS1R_17LinearCombinationIS1O_fS1O_fLNS_15FloatRoundStyleE2EEESJ_S1N_JEEES14_NS15_IS17_NS18_ILi16EEENSW_INS6_IJNSC_ILi64EEES1A_EEENS6_IJSD_S1Y_EEEEEEENS5_17SM75_U16x8_LDSM_TENS5_14SM90_TMA_STOREES22_NS5_17SM90_U16x8_STSM_TENS5_9Copy_AtomIJNS5_17SM90_U32x4_STSM_NES1O_EEEvEEEvvEEEEvNT_6ParamsE)
        /*002c*/ 	.word	0x00000000
.L_21:


//--------------------- .nv.compat                --------------------------
	.section	.nv.compat,"",@"SHT_CUDA_COMPAT_INFO"
	.align	4
        /*0000*/ 	.byte	0x02, 0x09, 0x01, 0x00, 0x02, 0x02, 0x04, 0x00, 0x02, 0x05, 0x05, 0x00, 0x03, 0x07, 0x01, 0x01
        /*0010*/ 	.byte	0x02, 0x03, 0x03, 0x00, 0x02, 0x06, 0x01, 0x00, 0x04, 0x0b, 0x08, 0x00, 0x00, 0x00, 0x00, 0x00
        /*0020*/ 	.byte	0x00, 0x00, 0x00, 0x00


//--------------------- .nv.info._ZN7cutlass13device_kernelINS_4gemm6kernel13GemmUniversalINS1_17GroupProblemShapeIN4cute5tupleIJiiiEEEEENS1_10collective13CollectiveMmaINS1_39MainloopSm90ArrayTmaGmmaWarpSpecializedILi4ENS6_IJNS5_1CILi1EEESD_SD_EEENS1_55KernelPtrArrayTmaWarpSpecializedCooperativeFP8FastAccumEEENS6_IJNSC_ILi256EEENSC_ILi128EEESI_EEENS_12float_e4m3_tEPNS6_IJlSD_NSC_ILi0EEEEEESK_SN_NS5_8TiledMMAINS5_8MMA_AtomIJNS5_4SM904GMMA31MMA_64x128x32_F32E4M3E4M3_SS_TNILNSR_7ScaleInE1ELST_1EEEEEENS5_6LayoutINS6_IJNSC_ILi2EEESD_SD_EEENS6_IJSD_SL_SL_EEEEENS6_IJNS5_10UnderscoreES11_S11_EEEEENS5_13SM90_TMA_LOADENS5_14ComposedLayoutINS5_7SwizzleILi3ELi4ELi3EEENS5_18smem_ptr_flag_bitsILi8EEENSW_INS6_IJNSC_ILi8EEESI_EEENS6_IJSI_SD_EEEEEEEvNS5_8identityES14_S1E_vS1F_EENS_8epilogue10collective18CollectiveEpilogueINS1H_30Sm90PtrArrayTmaWarpSpecializedILi4ELi2ELi16ELb1ELb0ELi2EEEJSJ_NS6_IJSI_NSC_ILi32EEEEEENS_6half_tEPNS6_IJSD_lSL_EEES1O_S1Q_NS1H_6fusion15FusionCallbacksIS1L_NS1R_17LinearCombinationIS1O_fS1O_fLNS_15FloatRoundStyleE2EEESJ_S1N_JEEES14_NS15_IS17_NS18_ILi16EEENSW_INS6_IJNSC_ILi64EEES1A_EEENS6_IJSD_S1Y_EEEEEEENS5_17SM75_U16x8_LDSM_TENS5_14SM90_TMA_STOREES22_NS5_17SM90_U16x8_STSM_TENS5_9Copy_AtomIJNS5_17SM90_U32x4_STSM_NES1O_EEEvEEEvvEEEEvNT_6ParamsE --------------------------
	.section	.nv.info._ZN7cutlass13device_kernelINS_4gemm6kernel13GemmUniversalINS1_17GroupProblemShapeIN4cute5tupleIJiiiEEEEENS1_10collective13CollectiveMmaINS1_39MainloopSm90ArrayTmaGmmaWarpSpecializedILi4ENS6_IJNS5_1CILi1EEESD_SD_EEENS1_55KernelPtrArrayTmaWarpSpecializedCooperativeFP8FastAccumEEENS6_IJNSC_ILi256EEENSC_ILi128EEESI_EEENS_12float_e4m3_tEPNS6_IJlSD_NSC_ILi0EEEEEESK_SN_NS5_8TiledMMAINS5_8MMA_AtomIJNS5_4SM904GMMA31MMA_64x128x32_F32E4M3E4M3_SS_TNILNSR_7ScaleInE1ELST_1EEEEEENS5_6LayoutINS6_IJNSC_ILi2EEESD_SD_EEENS6_IJSD_SL_SL_EEEEENS6_IJNS5_10UnderscoreES11_S11_EEEEENS5_13SM90_TMA_LOADENS5_14ComposedLayoutINS5_7SwizzleILi3ELi4ELi3EEENS5_18smem_ptr_flag_bitsILi8EEENSW_INS6_IJNSC_ILi8EEESI_EEENS6_IJSI_SD_EEEEEEEvNS5_8identityES14_S1E_vS1F_EENS_8epilogue10collective18CollectiveEpilogueINS1H_30Sm90PtrArrayTmaWarpSpecializedILi4ELi2ELi16ELb1ELb0ELi2EEEJSJ_NS6_IJSI_NSC_ILi32EEEEEENS_6half_tEPNS6_IJSD_lSL_EEES1O_S1Q_NS1H_6fusion15FusionCallbacksIS1L_NS1R_17LinearCombinationIS1O_fS1O_fLNS_15FloatRoundStyleE2EEESJ_S1N_JEEES14_NS15_IS17_NS18_ILi16EEENSW_INS6_IJNSC_ILi64EEES1A_EEENS6_IJSD_S1Y_EEEEEEENS5_17SM75_U16x8_LDSM_TENS5_14SM90_TMA_STOREES22_NS5_17SM90_U16x8_STSM_TENS5_9Copy_AtomIJNS5_17SM90_U32x4_STSM_NES1O_EEEvEEEvvEEEEvNT_6ParamsE,"",@"SHT_CUDA_INFO"
	.sectionflags	@""
	.align	4


	//----- nvinfo : EIATTR_CUDA_API_VERSION
	.align		4
        /*0000*/ 	.byte	0x04, 0x37
        /*0002*/ 	.short	(.L_23 - .L_22)
.L_22:
        /*0004*/ 	.word	0x00000082


	//----- nvinfo : EIATTR_KPARAM_INFO
	.align		4
.L_23:
        /*0008*/ 	.byte	0x04, 0x17
        /*000a*/ 	.short	(.L_25 - .L_24)
.L_24:
        /*000c*/ 	.word	0x00000000
        /*0010*/ 	.short	0x0000
        /*0012*/ 	.short	0x0070
        /*0014*/ 	.byte	0x00, 0xf0, 0x01, 0x1c


	//----- nvinfo : EIATTR_SPARSE_MMA_MASK
	.align		4
.L_25:
        /*0018*/ 	.byte	0x03, 0x50
        /*001a*/ 	.short	0x0000


	//----- nvinfo : EIATTR_MAXREG_COUNT
	.align		4
        /*001c*/ 	.byte	0x03, 0x1b
        /*001e*/ 	.short	0x00a8


	//----- nvinfo : EIATTR_NUM_BARRIERS
	.align		4
        /*0020*/ 	.byte	0x02, 0x4c
        /*0022*/ 	.byte	0x02
	.zero		1


	//----- nvinfo : EIATTR_EXTERNS
	.align		4
        /*0024*/ 	.byte	0x04, 0x0f
        /*0026*/ 	.short	(.L_27 - .L_26)


	//   ....[0]....
	.align		4
.L_26:
        /*0028*/ 	.word	index@(__assertfail)


	//----- nvinfo : EIATTR_MERCURY_ISA_VERSION
	.align		4
.L_27:
        /*002c*/ 	.byte	0x03, 0x5f
        /*002e*/ 	.short	0x0101


	//----- nvinfo : EIATTR_INT_WARP_WIDE_INSTR_OFFSETS
	.align		4
        /*0030*/ 	.byte	0x04, 0x31
        /*0032*/ 	.short	(.L_29 - .L_28)


	//   ....[0]....
.L_28:
        /*0034*/ 	.word	0x00001150


	//   ....[1]....
        /*0038*/ 	.word	0x00001160


	//   ....[2]....
        /*003c*/ 	.word	0x000011d0


	//----- nvinfo : EIATTR_COOP_GROUP_MASK_REGIDS
	.align		4
.L_29:
        /*0040*/ 	.byte	0x04, 0x29
        /*0042*/ 	.short	(.L_31 - .L_30)


	//   ....[0]....
.L_30:
        /*0044*/ 	.word	0xffffffff


	//   ....[1]....
        /*0048*/ 	.word	0xffffffff


	//   ....[2]....
        /*004c*/ 	.word	0xffffffff


	//   ....[3]....
        /*0050*/ 	.word	0xffffffff


	//   ....[4]....
        /*0054*/ 	.word	0xffffffff


	//   ....[5]....
        /*0058*/ 	.word	0xffffffff


	//   ....[6]....
        /*005c*/ 	.word	0xffffffff


	//   ....[7]....
        /*0060*/ 	.word	0xffffffff


	//   ....[8]....
        /*0064*/ 	.word	0xffffffff


	//   ....[9]....
        /*0068*/ 	.word	0xffffffff


	//   ....[10]....
        /*006c*/ 	.word	0xffffffff


	//   ....[11]....
        /*0070*/ 	.word	0xffffffff


	//   ....[12]....
        /*0074*/ 	.word	0xffffffff


	//   ....[13]....
        /*0078*/ 	.word	0xffffffff


	//   ....[14]....
        /*007c*/ 	.word	0xffffffff


	//   ....[15]....
        /*0080*/ 	.word	0xffffffff


	//   ....[16]....
        /*0084*/ 	.word	0xffffffff


	//   ....[17]....
        /*0088*/ 	.word	0xffffffff


	//   ....[18]....
        /*008c*/ 	.word	0xffffffff


	//   ....[19]....
        /*0090*/ 	.word	0xffffffff


	//   ....[20]....
        /*0094*/ 	.word	0xffffffff


	//   ....[21]....
        /*0098*/ 	.word	0xffffffff


	//   ....[22]....
        /*009c*/ 	.word	0xffffffff


	//   ....[23]....
        /*00a0*/ 	.word	0xffffffff


	//   ....[24]....
        /*00a4*/ 	.word	0xffffffff


	//   ....[25]....
        /*00a8*/ 	.word	0xffffffff


	//   ....[26]....
        /*00ac*/ 	.word	0xffffffff


	//   ....[27]....
        /*00b0*/ 	.word	0xffffffff


	//   ....[28]....
        /*00b4*/ 	.word	0xffffffff


	//   ....[29]....
        /*00b8*/ 	.word	0xffffffff


	//   ....[30]....
        /*00bc*/ 	.word	0xffffffff


	//   ....[31]....
        /*00c0*/ 	.word	0xffffffff


	//   ....[32]....
        /*00c4*/ 	.word	0xffffffff


	//   ....[33]....
        /*00c8*/ 	.word	0xffffffff


	//   ....[34]....
        /*00cc*/ 	.word	0xffffffff


	//   ....[35]....
        /*00d0*/ 	.word	0xffffffff


	//   ....[36]....
        /*00d4*/ 	.word	0xffffffff


	//   ....[37]....
        /*00d8*/ 	.word	0xffffffff


	//   ....[38]....
        /*00dc*/ 	.word	0xffffffff


	//   ....[39]....
        /*00e0*/ 	.word	0xffffffff


	//   ....[40]....
        /*00e4*/ 	.word	0xffffffff


	//   ....[41]....
        /*00e8*/ 	.word	0xffffffff


	//   ....[42]....
        /*00ec*/ 	.word	0xffffffff


	//   ....[43]....
        /*00f0*/ 	.word	0xffffffff


	//   ....[44]....
        /*00f4*/ 	.word	0xffffffff


	//   ....[45]....
        /*00f8*/ 	.word	0xffffffff


	//   ....[46]....
        /*00fc*/ 	.word	0xffffffff


	//   ....[47]....
        /*0100*/ 	.word	0xffffffff


	//   ....[48]....
        /*0104*/ 	.word	0xffffffff


	//   ....[49]....
        /*0108*/ 	.word	0xffffffff


	//   ....[50]....
        /*010c*/ 	.word	0xffffffff


	//   ....[51]....
        /*0110*/ 	.word	0xffffffff


	//   ....[52]....
        /*0114*/ 	.word	0xffffffff


	//   ....[53]....
        /*0118*/ 	.word	0xffffffff


	//   ....[54]....
        /*011c*/ 	.word	0xffffffff


	//   ....[55]....
        /*0120*/ 	.word	0xffffffff


	//   ....[56]....
        /*0124*/ 	.word	0xffffffff


	//   ....[57]....
        /*0128*/ 	.word	0xffffffff


	//   ....[58]....
        /*012c*/ 	.word	0xffffffff


	//   ....[59]....
        /*0130*/ 	.word	0xffffffff


	//   ....[60]....
        /*0134*/ 	.word	0xffffffff


	//   ....[61]....
        /*0138*/ 	.word	0xffffffff


	//   ....[62]....
        /*013c*/ 	.word	0xffffffff


	//   ....[63]....
        /*0140*/ 	.word	0xffffffff


	//   ....[64]....
        /*0144*/ 	.word	0xffffffff


	//   ....[65]....
        /*0148*/ 	.word	0xffffffff


	//   ....[66]....
        /*014c*/ 	.word	0xffffffff


	//   ....[67]....
        /*0150*/ 	.word	0xffffffff


	//   ....[68]....
        /*0154*/ 	.word	0xffffffff


	//   ....[69]....
        /*0158*/ 	.word	0xffffffff


	//   ....[70]....
        /*015c*/ 	.word	0xffffffff


	//   ....[71]....
        /*0160*/ 	.word	0xffffffff


	//   ....[72]....
        /*0164*/ 	.word	0xffffffff


	//   ....[73]....
        /*0168*/ 	.word	0xffffffff


	//   ....[74]....
        /*016c*/ 	.word	0xffffffff


	//   ....[75]....
        /*0170*/ 	.word	0xffffffff


	//   ....[76]....
        /*0174*/ 	.word	0xffffffff


	//   ....[77]....
        /*0178*/ 	.word	0xffffffff


	//   ....[78]....
        /*017c*/ 	.word	0x0500000f


	//----- nvinfo : EIATTR_COOP_GROUP_INSTR_OFFSETS
	.align		4
.L_31:
        /*0180*/ 	.byte	0x04, 0x28
        /*0182*/ 	.short	(.L_33 - .L_32)


	//   ....[0]....
.L_32:
        /*0184*/ 	.word	0x00000780


	//   ....[1]....
        /*0188*/ 	.word	0x00000840


	//   ....[2]....
        /*018c*/ 	.word	0x00000ce0


	//   ....[3]....
        /*0190*/ 	.word	0x00000ed0


	//   ....[4]....
        /*0194*/ 	.word	0x000010a0


	//   ....[5]....
        /*0198*/ 	.word	0x000018e0


	//   ....[6]....
        /*019c*/ 	.word	0x00001910


	//   ....[7]....
        /*01a0*/ 	.word	0x00001990


	//   ....[8]....
        /*01a4*/ 	.word	0x000019a0


	//   ....[9]....
        /*01a8*/ 	.word	0x000019e0


	//   ....[10]....
        /*01ac*/ 	.word	0x00001a00


	//   ....[11]....
        /*01b0*/ 	.word	0x00001a40


	//   ....[12]....
        /*01b4*/ 	.word	0x00001a60


	//   ....[13]....
        /*01b8*/ 	.word	0x00001aa0


	//   ....[14]....
        /*01bc*/ 	.word	0x00001ac0


	//   ....[15]....
        /*01c0*/ 	.word	0x00001b30


	//   ....[16]....
        /*01c4*/ 	.word	0x00001cb0


	//   ....[17]....
        /*01c8*/ 	.word	0x00001cc0


	//   ....[18]....
        /*01cc*/ 	.word	0x000022a0


	//   ....[19]....
        /*01d0*/ 	.word	0x000022b0


	//   ....[20]....
        /*01d4*/ 	.word	0x00002300


	//   ....[21]....
        /*01d8*/ 	.word	0x00002310


	//   ....[22]....
        /*01dc*/ 	.word	0x00002360


	//   ....[23]....
        /*01e0*/ 	.word	0x00002370


	//   ....[24]....
        /*01e4*/ 	.word	0x000023c0


	//   ....[25]....
        /*01e8*/ 	.word	0x000023d0


	//   ....[26]....
        /*01ec*/ 	.word	0x00002420


	//   ....[27]....
        /*01f0*/ 	.word	0x00002430


	//   ....[28]....
        /*01f4*/ 	.word	0x000024c0


	//   ....[29]....
        /*01f8*/ 	.word	0x00002530


	//   ....[30]....
        /*01fc*/ 	.word	0x000025c0


	//   ....[31]....
        /*0200*/ 	.word	0x000025e0


	//   ....[32]....
        /*0204*/ 	.word	0x000025f0


	//   ....[33]....
        /*0208*/ 	.word	0x00002600


	//   ....[34]....
        /*020c*/ 	.word	0x00002610


	//   ....[35]....
        /*0210*/ 	.word	0x00002620


	//   ....[36]....
        /*0214*/ 	.word	0x00002bc0


	//   ....[37]....
        /*0218*/ 	.word	0x00002e60


	//   ....[38]....
        /*021c*/ 	.word	0x00003210


	//   ....[39]....
        /*0220*/ 	.word	0x000036a0


	//   ....[40]....
        /*0224*/ 	.word	0x00008380


	//   ....[41]....
        /*0228*/ 	.word	0x000088f0


	//   ....[42]....
        /*022c*/ 	.word	0x00008c90


	//   ....[43]....
        /*0230*/ 	.word	0x0000a230


	//   ....[44]....
        /*0234*/ 	.word	0x0000a900


	//   ....[45]....
        /*0238*/ 	.word	0x0000add0


	//   ....[46]....
        /*023c*/ 	.word	0x0000bbe0


	//   ....[47]....
        /*0240*/ 	.word	0x0000ca20


	//   ....[48]....
        /*0244*/ 	.word	0x0000ca40


	//   ....[49]....
        /*0248*/ 	.word	0x0000ca90


	//   ....[50]....
        /*024c*/ 	.word	0x0000cab0


	//   ....[51]....
        /*0250*/ 	.word	0x0000caf0


	//   ....[52]....
        /*0254*/ 	.word	0x0000cb20


	//   ....[53]....
        /*0258*/ 	.word	0x0000cb60


	//   ....[54]....
        /*025c*/ 	.word	0x0000cb90


	//   ....[55]....
        /*0260*/ 	.word	0x0000cbd0


	//   ....[56]....
        /*0264*/ 	.word	0x0000cc00


	//   ....[57]....
        /*0268*/ 	.word	0x0000cc90


	//   ....[58]....
        /*026c*/ 	.word	0x0000cdb0


	//   ....[59]....
        /*0270*/ 	.word	0x0000cdd0


	//   ....[60]....
        /*0274*/ 	.word	0x0000d420


	//   ....[61]....
        /*0278*/ 	.word	0x0000d430


	//   ....[62]....
        /*027c*/ 	.word	0x0000d480


	//   ....[63]....
        /*0280*/ 	.word	0x0000d490


	//   ....[64]....
        /*0284*/ 	.word	0x0000d4e0


	//   ....[65]....
        /*0288*/ 	.word	0x0000d4f0


	//   ....[66]....
        /*028c*/ 	.word	0x0000d540


	//   ....[67]....
        /*0290*/ 	.word	0x0000d550


	//   ....[68]....
        /*0294*/ 	.word	0x0000d5a0


	//   ....[69]....
        /*0298*/ 	.word	0x0000d5b0


	//   ....[70]....
        /*029c*/ 	.word	0x0000d640


	//   ....[71]....
        /*02a0*/ 	.word	0x0000d6b0


	//   ....[72]....
        /*02a4*/ 	.word	0x0000d740


	//   ....[73]....
        /*02a8*/ 	.word	0x0000d760


	//   ....[74]....
        /*02ac*/ 	.word	0x0000d770


	//   ....[75]....
        /*02b0*/ 	.word	0x0000d780


	//   ....[76]....
        /*02b4*/ 	.word	0x0000d790


	//   ....[77]....
        /*02b8*/ 	.word	0x0000d7a0


	//   ....[78]....
        /*02bc*/ 	.word	0x0000eed0


	//----- nvinfo : EIATTR_REG_RECONFIG
	.align		4
.L_33:
        /*02c0*/ 	.byte	0x01, 0x54
	.zero		2


	//----- nvinfo : EIATTR_SYSCALL_OFFSETS
	.align		4
        /*02c4*/ 	.byte	0x04, 0x46
        /*02c6*/ 	.short	(.L_35 - .L_34)


	//   ....[0]....
.L_34:
        /*02c8*/ 	.word	0x00004930


	//   ....[1]....
        /*02cc*/ 	.word	0x00004a20


	//----- nvinfo : EIATTR_MBARRIER_INSTR_OFFSETS
	.align		4
.L_35:
        /*02d0*/ 	.byte	0x04, 0x39
        /*02d2*/ 	.short	(.L_37 - .L_36)


	//   ....[0]....
.L_36:
        /*02d4*/ 	.word	0x00000bc0
        /*02d8*/ 	.word	0x000000ff
        /*02dc*/ 	.word	0x00038400
        /*02e0*/ 	.short	0x0100
        /*02e2*/ 	.byte	0x06
	.zero		1


	//   ....[1]....
        /*02e4*/ 	.word	0x00000bd0
        /*02e8*/ 	.word	0x000000ff
        /*02ec*/ 	.word	0x00038440
        /*02f0*/ 	.short	0x0100
        /*02f2*/ 	.byte	0x06
	.zero		1


	//   ....[2]....
        /*02f4*/ 	.word	0x00000be0
        /*02f8*/ 	.word	0x000000ff
        /*02fc*/ 	.word	0x00038408
        /*0300*/ 	.short	0x0100
        /*0302*/ 	.byte	0x06
	.zero		1


	//   ....[3]....
        /*0304*/ 	.word	0x00000bf0
        /*0308*/ 	.word	0x000000ff
        /*030c*/ 	.word	0x00038448
        /*0310*/ 	.short	0x0100
        /*0312*/ 	.byte	0x06
	.zero		1


	//   ....[4]....
        /*0314*/ 	.word	0x00000c00
        /*0318*/ 	.word	0x000000ff
        /*031c*/ 	.word	0x00038410
        /*0320*/ 	.short	0x0100
        /*0322*/ 	.byte	0x06
	.zero		1


	//   ....[5]....
        /*0324*/ 	.word	0x00000c10
        /*0328*/ 	.word	0x000000ff
        /*032c*/ 	.word	0x00038450
        /*0330*/ 	.short	0x0100
        /*0332*/ 	.byte	0x06
	.zero		1


	//   ....[6]....
        /*0334*/ 	.word	0x00000c20
        /*0338*/ 	.word	0x000000ff
        /*033c*/ 	.word	0x00038418
        /*0340*/ 	.short	0x0100
        /*0342*/ 	.byte	0x06
	.zero		1


	//   ....[7]....
        /*0344*/ 	.word	0x00000c30
        /*0348*/ 	.word	0x000000ff
        /*034c*/ 	.word	0x00038458
        /*0350*/ 	.short	0x0100
        /*0352*/ 	.byte	0x06
	.zero		1


	//   ....[8]....
        /*0354*/ 	.word	0x00000c40
        /*0358*/ 	.word	0x000000ff
        /*035c*/ 	.word	0x00038420
        /*0360*/ 	.short	0x0100
        /*0362*/ 	.byte	0x06
	.zero		1


	//   ....[9]....
        /*0364*/ 	.word	0x00000c50
        /*0368*/ 	.word	0x000000ff
        /*036c*/ 	.word	0x00038460
        /*0370*/ 	.short	0x0100
        /*0372*/ 	.byte	0x06
	.zero		1


	//   ....[10]....
        /*0374*/ 	.word	0x00000c60
        /*0378*/ 	.word	0x000000ff
        /*037c*/ 	.word	0x00038428
        /*0380*/ 	.short	0x0100
        /*0382*/ 	.byte	0x06
	.zero		1


	//   ....[11]....
        /*0384*/ 	.word	0x00000c70
        /*0388*/ 	.word	0x000000ff
        /*038c*/ 	.word	0x00038468
        /*0390*/ 	.short	0x0100
        /*0392*/ 	.byte	0x06
	.zero		1


	//   ....[12]....
        /*0394*/ 	.word	0x00000c80
        /*0398*/ 	.word	0x000000ff
        /*039c*/ 	.word	0x00038430
        /*03a0*/ 	.short	0x0100
        /*03a2*/ 	.byte	0x06
	.zero		1


	//   ....[13]....
        /*03a4*/ 	.word	0x00000c90
        /*03a8*/ 	.word	0x000000ff
        /*03ac*/ 	.word	0x00038470
        /*03b0*/ 	.short	0x0100
        /*03b2*/ 	.byte	0x06
	.zero		1


	//   ....[14]....
        /*03b4*/ 	.word	0x00000ca0
        /*03b8*/ 	.word	0x000000ff
        /*03bc*/ 	.word	0x00038438
        /*03c0*/ 	.short	0x0100
        /*03c2*/ 	.byte	0x06
	.zero		1


	//   ....[15]....
        /*03c4*/ 	.word	0x00000cb0
        /*03c8*/ 	.word	0x000000ff
        /*03cc*/ 	.word	0x00038478
        /*03d0*/ 	.short	0x0100
        /*03d2*/ 	.byte	0x06
	.zero		1


	//   ....[16]....
        /*03d4*/ 	.word	0x00000e40
        /*03d8*/ 	.word	0x000000ff
        /*03dc*/ 	.word	0x00038480
        /*03e0*/ 	.short	0x0100
        /*03e2*/ 	.byte	0x06
	.zero		1


	//   ....[17]....
        /*03e4*/ 	.word	0x00000e50
        /*03e8*/ 	.word	0x000000ff
        /*03ec*/ 	.word	0x000384a0
        /*03f0*/ 	.short	0x0100
        /*03f2*/ 	.byte	0x06
	.zero		1


	//   ....[18]....
        /*03f4*/ 	.word	0x00000e60
        /*03f8*/ 	.word	0x000000ff
        /*03fc*/ 	.word	0x00038488
        /*0400*/ 	.short	0x0100
        /*0402*/ 	.byte	0x06
	.zero		1


	//   ....[19]....
        /*0404*/ 	.word	0x00000e70
        /*0408*/ 	.word	0x000000ff
        /*040c*/ 	.word	0x000384a8
        /*0410*/ 	.short	0x0100
        /*0412*/ 	.byte	0x06
	.zero		1


	//   ....[20]....
        /*0414*/ 	.word	0x00000e80
        /*0418*/ 	.word	0x000000ff
        /*041c*/ 	.word	0x00038490
        /*0420*/ 	.short	0x0100
        /*0422*/ 	.byte	0x06
	.zero		1


	//   ....[21]....
        /*0424*/ 	.word	0x00000e90
        /*0428*/ 	.word	0x000000ff
        /*042c*/ 	.word	0x000384b0
        /*0430*/ 	.short	0x0100
        /*0432*/ 	.byte	0x06
	.zero		1


	//   ....[22]....
        /*0434*/ 	.word	0x00000ea0
        /*0438*/ 	.word	0x000000ff
        /*043c*/ 	.word	0x00038498
        /*0440*/ 	.short	0x0100
        /*0442*/ 	.byte	0x06
	.zero		1


	//   ....[23]....
        /*0444*/ 	.word	0x00000eb0
        /*0448*/ 	.word	0x000000ff
        /*044c*/ 	.word	0x000384b8
        /*0450*/ 	.short	0x0100
        /*0452*/ 	.byte	0x06
	.zero		1


	//   ....[24]....
        /*0454*/ 	.word	0x00001010
        /*0458*/ 	.word	0x000000ff
        /*045c*/ 	.word	0x000384c0
        /*0460*/ 	.short	0x0100
        /*0462*/ 	.byte	0x06
	.zero		1


	//   ....[25]....
        /*0464*/ 	.word	0x00001020
        /*0468*/ 	.word	0x000000ff
        /*046c*/ 	.word	0x000384e0
        /*0470*/ 	.short	0x0100
        /*0472*/ 	.byte	0x06
	.zero		1


	//   ....[26]....
        /*0474*/ 	.word	0x00001030
        /*0478*/ 	.word	0x000000ff
        /*047c*/ 	.word	0x000384c8
        /*0480*/ 	.short	0x0100
        /*0482*/ 	.byte	0x06
	.zero		1


	//   ....[27]....
        /*0484*/ 	.word	0x00001040
        /*0488*/ 	.word	0x000000ff
        /*048c*/ 	.word	0x000384e8
        /*0490*/ 	.short	0x0100
        /*0492*/ 	.byte	0x06
	.zero		1


	//   ....[28]....
        /*0494*/ 	.word	0x00001050
        /*0498*/ 	.word	0x000000ff
        /*049c*/ 	.word	0x000384d0
        /*04a0*/ 	.short	0x0100
        /*04a2*/ 	.byte	0x06
	.zero		1


	//   ....[29]....
        /*04a4*/ 	.word	0x00001060
        /*04a8*/ 	.word	0x000000ff
        /*04ac*/ 	.word	0x000384f0
        /*04b0*/ 	.short	0x0100
        /*04b2*/ 	.byte	0x06
	.zero		1


	//   ....[30]....
        /*04b4*/ 	.word	0x00001070
        /*04b8*/ 	.word	0x000000ff
        /*04bc*/ 	.word	0x000384d8
        /*04c0*/ 	.short	0x0100
        /*04c2*/ 	.byte	0x06
	.zero		1


	//   ....[31]....
        /*04c4*/ 	.word	0x00001080
        /*04c8*/ 	.word	0x000000ff
        /*04cc*/ 	.word	0x000384f8
        /*04d0*/ 	.short	0x0100
        /*04d2*/ 	.byte	0x06
	.zero		1


	//   ....[32]....
        /*04d4*/ 	.word	0x00001220
        /*04d8*/ 	.word	0x000000ff
        /*04dc*/ 	.word	0x00038500
        /*04e0*/ 	.short	0x0100
        /*04e2*/ 	.byte	0x06
	.zero		1


	//   ....[33]....
        /*04e4*/ 	.word	0x00001230
        /*04e8*/ 	.word	0x000000ff
        /*04ec*/ 	.word	0x00038508
        /*04f0*/ 	.short	0x0100
        /*04f2*/ 	.byte	0x06
	.zero		1


	//   ....[34]....
        /*04f4*/ 	.word	0x00003c20
        /*04f8*/ 	.word	0x000000ff
        /*04fc*/ 	.word	0x00038480
        /*0500*/ 	.short	0x010a
        /*0502*/ 	.byte	0x04
	.zero		1


	//   ....[35]....
        /*0504*/ 	.word	0x00003c60
        /*0508*/ 	.word	0x000000ff
        /*050c*/ 	.word	0x00038480
        /*0510*/ 	.short	0x010a
        /*0512*/ 	.byte	0x04
	.zero		1


	//   ....[36]....
        /*0514*/ 	.word	0x00004140
        /*0518*/ 	.word	0x000000ff
        /*051c*/ 	.word	0x00038480
        /*0520*/ 	.short	0x010a
        /*0522*/ 	.byte	0x04
	.zero		1


	//   ....[37]....
        /*0524*/ 	.word	0x00004180
        /*0528*/ 	.word	0x000000ff
        /*052c*/ 	.word	0x00038480
        /*0530*/ 	.short	0x010a
        /*0532*/ 	.byte	0x04
	.zero		1


	//   ....[38]....
        /*0534*/ 	.word	0x00004590
        /*0538*/ 	.word	0x000000ff
        /*053c*/ 	.word	0x00000000
        /*0540*/ 	.short	0x0101
        /*0542*/ 	.byte	0x04
	.zero		1


	//   ....[39]....
        /*0544*/ 	.word	0x00004740
        /*0548*/ 	.word	0x000000ff
        /*054c*/ 	.word	0x00000000
        /*0550*/ 	.short	0x0101
        /*0552*/ 	.byte	0x0a
	.zero		1


	//   ....[40]....
        /*0554*/ 	.word	0x00004dc0
        /*0558*/ 	.word	0x000000ff
        /*055c*/ 	.word	0x000384c0
        /*0560*/ 	.short	0x010a
        /*0562*/ 	.byte	0x2f
	.zero		1


	//   ....[41]....
        /*0564*/ 	.word	0x00005450
        /*0568*/ 	.word	0x000000ff
        /*056c*/ 	.word	0x00000000
        /*0570*/ 	.short	0x0101
        /*0572*/ 	.byte	0x04
	.zero		1


	//   ....[42]....
        /*0574*/ 	.word	0x00005480
        /*0578*/ 	.word	0x000000ff
        /*057c*/ 	.word	0x000384c8
        /*0580*/ 	.short	0x010a
        /*0582*/ 	.byte	0x2f
	.zero		1


	//   ....[43]....
        /*0584*/ 	.word	0x00005a20
        /*0588*/ 	.word	0x000000ff
        /*058c*/ 	.word	0x00000000
        /*0590*/ 	.short	0x0101
        /*0592*/ 	.byte	0x04
	.zero		1


	//   ....[44]....
        /*0594*/ 	.word	0x00005a50
        /*0598*/ 	.word	0x000000ff
        /*059c*/ 	.word	0x000384d0
        /*05a0*/ 	.short	0x010a
        /*05a2*/ 	.byte	0x2f
	.zero		1


	//   ....[45]....
        /*05a4*/ 	.word	0x00006020
        /*05a8*/ 	.word	0x000000ff
        /*05ac*/ 	.word	0x00000000
        /*05b0*/ 	.short	0x0101
        /*05b2*/ 	.byte	0x04
	.zero		1


	//   ....[46]....
        /*05b4*/ 	.word	0x00006050
        /*05b8*/ 	.word	0x000000ff
        /*05bc*/ 	.word	0x000384d8
        /*05c0*/ 	.short	0x010a
        /*05c2*/ 	.byte	0x2f
	.zero		1


	//   ....[47]....
        /*05c4*/ 	.word	0x00006620
        /*05c8*/ 	.word	0x000000ff
        /*05cc*/ 	.word	0x00000000
        /*05d0*/ 	.short	0x0101
        /*05d2*/ 	.byte	0x04
	.zero		1


	//   ....[48]....
        /*05d4*/ 	.word	0x00006670
        /*05d8*/ 	.word	0x000000ff
        /*05dc*/ 	.word	0x000384c0
        /*05e0*/ 	.short	0x010a
        /*05e2*/ 	.byte	0x2f
	.zero		1


	//   ....[49]....
        /*05e4*/ 	.word	0x00006c40
        /*05e8*/ 	.word	0x000000ff
        /*05ec*/ 	.word	0x00000000
        /*05f0*/ 	.short	0x0101
        /*05f2*/ 	.byte	0x04
	.zero		1


	//   ....[50]....
        /*05f4*/ 	.word	0x00006c70
        /*05f8*/ 	.word	0x000000ff
        /*05fc*/ 	.word	0x000384c8
        /*0600*/ 	.short	0x010a
        /*0602*/ 	.byte	0x2f
	.zero		1


	//   ....[51]....
        /*0604*/ 	.word	0x00007240
        /*0608*/ 	.word	0x000000ff
        /*060c*/ 	.word	0x00000000
        /*0610*/ 	.short	0x0101
        /*0612*/ 	.byte	0x04
	.zero		1


	//   ....[52]....
        /*0614*/ 	.word	0x00007270
        /*0618*/ 	.word	0x000000ff
        /*061c*/ 	.word	0x000384d0
        /*0620*/ 	.short	0x010a
        /*0622*/ 	.byte	0x2f
	.zero		1


	//   ....[53]....
        /*0624*/ 	.word	0x00007840
        /*0628*/ 	.word	0x000000ff
        /*062c*/ 	.word	0x00000000
        /*0630*/ 	.short	0x0101
        /*0632*/ 	.byte	0x04
	.zero		1


	//   ....[54]....
        /*0634*/ 	.word	0x00007870
        /*0638*/ 	.word	0x000000ff
        /*063c*/ 	.word	0x000384d8
        /*0640*/ 	.short	0x010a
        /*0642*/ 	.byte	0x2f
	.zero		1


	//   ....[55]....
        /*0644*/ 	.word	0x00007ec0
        /*0648*/ 	.word	0x000000ff
        /*064c*/ 	.word	0x00000000
        /*0650*/ 	.short	0x0101
        /*0652*/ 	.byte	0x05
	.zero		1


	//   ....[56]....
        /*0654*/ 	.word	0x00007f10
        /*0658*/ 	.word	0x000000ff
        /*065c*/ 	.word	0x00038400
        /*0660*/ 	.short	0x010a
        /*0662*/ 	.byte	0x04
	.zero		1


	//   ....[57]....
        /*0664*/ 	.word	0x00008020
        /*0668*/ 	.word	0x000000ff
        /*066c*/ 	.word	0x00000000
        /*0670*/ 	.short	0x0101
        /*0672*/ 	.byte	0x04
	.zero		1


	//   ....[58]....
        /*0674*/ 	.word	0x00008620
        /*0678*/ 	.word	0x000000ff
        /*067c*/ 	.word	0x00000000
        /*0680*/ 	.short	0x0101
        /*0682*/ 	.byte	0x2f
	.zero		1


	//   ....[59]....
        /*0684*/ 	.word	0x00008da0
        /*0688*/ 	.word	0x000000ff
        /*068c*/ 	.word	0x00038508
        /*0690*/ 	.short	0x010a
        /*0692*/ 	.byte	0x1f
	.zero		1


	//   ....[60]....
        /*0694*/ 	.word	0x00008ea0
        /*0698*/ 	.word	0x000000ff
        /*069c*/ 	.word	0x00038400
        /*06a0*/ 	.short	0x010a
        /*06a2*/ 	.byte	0x08
	.zero		1


	//   ....[61]....
        /*06a4*/ 	.word	0x00008fd0
        /*06a8*/ 	.word	0x000000ff
        /*06ac*/ 	.word	0x00000000
        /*06b0*/ 	.short	0x0101
        /*06b2*/ 	.byte	0x08
	.zero		1


	//   ....[62]....
        /*06b4*/ 	.word	0x000091c0
        /*06b8*/ 	.word	0x000000ff
        /*06bc*/ 	.word	0x000384e0
        /*06c0*/ 	.short	0x010a
        /*06c2*/ 	.byte	0x1f
	.zero		1


	//   ....[63]....
        /*06c4*/ 	.word	0x000092d0
        /*06c8*/ 	.word	0x000000ff
        /*06cc*/ 	.word	0x000384c0
        /*06d0*/ 	.short	0x010b
        /*06d2*/ 	.byte	0x1f
	.zero		1


	//   ....[64]....
        /*06d4*/ 	.word	0x00009330
        /*06d8*/ 	.word	0x000000ff
        /*06dc*/ 	.word	0x00000000
        /*06e0*/ 	.short	0x0101
        /*06e2*/ 	.byte	0x10
	.zero		1


	//   ....[65]....
        /*06e4*/ 	.word	0x00009360
        /*06e8*/ 	.word	0x000000ff
        /*06ec*/ 	.word	0x000384e8
        /*06f0*/ 	.short	0x010a
        /*06f2*/ 	.byte	0x1f
	.zero		1


	//   ....[66]....
        /*06f4*/ 	.word	0x00009490
        /*06f8*/ 	.word	0x000000ff
        /*06fc*/ 	.word	0x000384c8
        /*0700*/ 	.short	0x010b
        /*0702*/ 	.byte	0x1f
	.zero		1


	//   ....[67]....
        /*0704*/ 	.word	0x00009500
        /*0708*/ 	.word	0x000000ff
        /*070c*/ 	.word	0x00000000
        /*0710*/ 	.short	0x0101
        /*0712*/ 	.byte	0x24
	.zero		1


	//   ....[68]....
        /*0714*/ 	.word	0x00009530
        /*0718*/ 	.word	0x000000ff
        /*071c*/ 	.word	0x000384f0
        /*0720*/ 	.short	0x010a
        /*0722*/ 	.byte	0x1f
	.zero		1


	//   ....[69]....
        /*0724*/ 	.word	0x00009650
        /*0728*/ 	.word	0x000000ff
        /*072c*/ 	.word	0x000384d0
        /*0730*/ 	.short	0x010b
        /*0732*/ 	.byte	0x1f
	.zero		1


	//   ....[70]....
        /*0734*/ 	.word	0x000096b0
        /*0738*/ 	.word	0x000000ff
        /*073c*/ 	.word	0x00000000
        /*0740*/ 	.short	0x0101
        /*0742*/ 	.byte	0x23
	.zero		1


	//   ....[71]....
        /*0744*/ 	.word	0x000096e0
        /*0748*/ 	.word	0x000000ff
        /*074c*/ 	.word	0x000384f8
        /*0750*/ 	.short	0x010a
        /*0752*/ 	.byte	0x1f
	.zero		1


	//   ....[72]....
        /*0754*/ 	.word	0x00009800
        /*0758*/ 	.word	0x000000ff
        /*075c*/ 	.word	0x000384d8
        /*0760*/ 	.short	0x010b
        /*0762*/ 	.byte	0x1f
	.zero		1


	//   ....[73]....
        /*0764*/ 	.word	0x00009870
        /*0768*/ 	.word	0x000000ff
        /*076c*/ 	.word	0x00000000
        /*0770*/ 	.short	0x0101
        /*0772*/ 	.byte	0x25
	.zero		1


	//   ....[74]....
        /*0774*/ 	.word	0x000098b0
        /*0778*/ 	.word	0x000000ff
        /*077c*/ 	.word	0x000384e0
        /*0780*/ 	.short	0x010a
        /*0782*/ 	.byte	0x1f
	.zero		1


	//   ....[75]....
        /*0784*/ 	.word	0x000099c0
        /*0788*/ 	.word	0x000000ff
        /*078c*/ 	.word	0x000384c0
        /*0790*/ 	.short	0x010b
        /*0792*/ 	.byte	0x1f
	.zero		1


	//   ....[76]....
        /*0794*/ 	.word	0x00009a00
        /*0798*/ 	.word	0x000000ff
        /*079c*/ 	.word	0x00000000
        /*07a0*/ 	.short	0x0101
        /*07a2*/ 	.byte	0x10
	.zero		1


	//   ....[77]....
        /*07a4*/ 	.word	0x00009a30
        /*07a8*/ 	.word	0x000000ff
        /*07ac*/ 	.word	0x000384e8
        /*07b0*/ 	.short	0x010a
        /*07b2*/ 	.byte	0x1f
	.zero		1


	//   ....[78]....
        /*07b4*/ 	.word	0x00009b40
        /*07b8*/ 	.word	0x000000ff
        /*07bc*/ 	.word	0x000384c8
        /*07c0*/ 	.short	0x010b
        /*07c2*/ 	.byte	0x1f
	.zero		1


	//   ....[79]....
        /*07c4*/ 	.word	0x00009b80
        /*07c8*/ 	.word	0x000000ff
        /*07cc*/ 	.word	0x00000000
        /*07d0*/ 	.short	0x0101
        /*07d2*/ 	.byte	0x24
	.zero		1


	//   ....[80]....
        /*07d4*/ 	.word	0x00009bc0
        /*07d8*/ 	.word	0x000000ff
        /*07dc*/ 	.word	0x000384f0
        /*07e0*/ 	.short	0x010a
        /*07e2*/ 	.byte	0x1f
	.zero		1


	//   ....[81]....
        /*07e4*/ 	.word	0x00009cc0
        /*07e8*/ 	.word	0x000000ff
        /*07ec*/ 	.word	0x000384d0
        /*07f0*/ 	.short	0x010b
        /*07f2*/ 	.byte	0x1f
	.zero		1


	//   ....[82]....
        /*07f4*/ 	.word	0x00009d00
        /*07f8*/ 	.word	0x000000ff
        /*07fc*/ 	.word	0x00000000
        /*0800*/ 	.short	0x0101
        /*0802*/ 	.byte	0x23
	.zero		1


	//   ....[83]....
        /*0804*/ 	.word	0x00009d30
        /*0808*/ 	.word	0x000000ff
        /*080c*/ 	.word	0x000384f8
        /*0810*/ 	.short	0x010a
        /*0812*/ 	.byte	0x1f
	.zero		1


	//   ....[84]....
        /*0814*/ 	.word	0x00009e50
        /*0818*/ 	.word	0x000000ff
        /*081c*/ 	.word	0x000384d8
        /*0820*/ 	.short	0x010b
        /*0822*/ 	.byte	0x1f
	.zero		1


	//   ....[85]....
        /*0824*/ 	.word	0x00009ea0
        /*0828*/ 	.word	0x000000ff
        /*082c*/ 	.word	0x00000000
        /*0830*/ 	.short	0x0101
        /*0832*/ 	.byte	0x25
	.zero		1


	//   ....[86]....
        /*0834*/ 	.word	0x0000a3f0
        /*0838*/ 	.word	0x000000ff
        /*083c*/ 	.word	0x000384e0
        /*0840*/ 	.short	0x010a
        /*0842*/ 	.byte	0x1f
	.zero		1


	//   ....[87]....
        /*0844*/ 	.word	0x0000a430
        /*0848*/ 	.word	0x000000ff
        /*084c*/ 	.word	0x000384e8
        /*0850*/ 	.short	0x010a
        /*0852*/ 	.byte	0x1f
	.zero		1


	//   ....[88]....
        /*0854*/ 	.word	0x0000a470
        /*0858*/ 	.word	0x000000ff
        /*085c*/ 	.word	0x000384f0
        /*0860*/ 	.short	0x010a
        /*0862*/ 	.byte	0x1f
	.zero		1


	//   ....[89]....
        /*0864*/ 	.word	0x0000a4e0
        /*0868*/ 	.word	0x00000003
        /*086c*/ 	.word	0x000384f8
        /*0870*/ 	.short	0x010a
        /*0872*/ 	.byte	0x3f
	.zero		1


	//   ....[90]....
        /*0874*/ 	.word	0x0000b1d0
        /*0878*/ 	.word	0x00000008
        /*087c*/ 	.word	0x000384a0
        /*0880*/ 	.short	0x010a
        /*0882*/ 	.byte	0x3f
	.zero		1


	//   ....[91]....
        /*0884*/ 	.word	0x0000b460
        /*0888*/ 	.word	0x000000ff
        /*088c*/ 	.word	0x00038508
        /*0890*/ 	.short	0x0101
        /*0892*/ 	.byte	0x10
	.zero		1


	//   ....[92]....
        /*0894*/ 	.word	0x0000b550
        /*0898*/ 	.word	0x00000003
        /*089c*/ 	.word	0x00038400
        /*08a0*/ 	.short	0x010a
        /*08a2*/ 	.byte	0x3f
	.zero		1


	//   ....[93]....
        /*08a4*/ 	.word	0x0000b690
        /*08a8*/ 	.word	0x00000002
        /*08ac*/ 	.word	0x00000000
        /*08b0*/ 	.short	0x0101
        /*08b2*/ 	.byte	0x3f
	.zero		1


	//   ....[94]....
        /*08b4*/ 	.word	0x0000be70
        /*08b8*/ 	.word	0x00000007
        /*08bc*/ 	.word	0x00000000
        /*08c0*/ 	.short	0x010a
        /*08c2*/ 	.byte	0x3f
	.zero		1


	//   ....[95]....
        /*08c4*/ 	.word	0x0000bef0
        /*08c8*/ 	.word	0x00000009
        /*08cc*/ 	.word	0x00000000
        /*08d0*/ 	.short	0x010a
        /*08d2*/ 	.byte	0x3f
	.zero		1


	//   ....[96]....
        /*08d4*/ 	.word	0x0000bf80
        /*08d8*/ 	.word	0x00000006
        /*08dc*/ 	.word	0x00000000
        /*08e0*/ 	.short	0x010a
        /*08e2*/ 	.byte	0x3f
	.zero		1


	//   ....[97]....
        /*08e4*/ 	.word	0x0000c010
        /*08e8*/ 	.word	0x00000003
        /*08ec*/ 	.word	0x00000000
        /*08f0*/ 	.short	0x010a
        /*08f2*/ 	.byte	0x3f
	.zero		1


	//   ....[98]....
        /*08f4*/ 	.word	0x0000dc90
        /*08f8*/ 	.word	0x00000011
        /*08fc*/ 	.word	0x00038440
        /*0900*/ 	.short	0x010a
        /*0902*/ 	.byte	0x3f
	.zero		1


	//   ....[99]....
        /*0904*/ 	.word	0x0000ddb0
        /*0908*/ 	.word	0x00000011
        /*090c*/ 	.word	0x00038400
        /*0910*/ 	.short	0x0101
        /*0912*/ 	.byte	0x3f
	.zero		1


	//   ....[100]....
        /*0914*/ 	.word	0x0000de80
        /*0918*/ 	.word	0x00000005
        /*091c*/ 	.word	0x00038440
        /*0920*/ 	.short	0x010a
        /*0922*/ 	.byte	0x3f
	.zero		1


	//   ....[101]....
        /*0924*/ 	.word	0x0000df30
        /*0928*/ 	.word	0x00000007
        /*092c*/ 	.word	0x00038440
        /*0930*/ 	.short	0x010a
        /*0932*/ 	.byte	0x3f
	.zero		1


	//   ....[102]....
        /*0934*/ 	.word	0x0000dfe0
        /*0938*/ 	.word	0x00000007
        /*093c*/ 	.word	0x00038440
        /*0940*/ 	.short	0x010a
        /*0942*/ 	.byte	0x3f
	.zero		1


	//   ....[103]....
        /*0944*/ 	.word	0x0000e090
        /*0948*/ 	.word	0x00000007
        /*094c*/ 	.word	0x00038440
        /*0950*/ 	.short	0x010a
        /*0952*/ 	.byte	0x3f
	.zero		1


	//   ....[104]....
        /*0954*/ 	.word	0x0000e140
        /*0958*/ 	.word	0x00000007
        /*095c*/ 	.word	0x00038440
        /*0960*/ 	.short	0x010a
        /*0962*/ 	.byte	0x3f
	.zero		1


	//   ....[105]....
        /*0964*/ 	.word	0x0000e1f0
        /*0968*/ 	.word	0x00000007
        /*096c*/ 	.word	0x00038440
        /*0970*/ 	.short	0x010a
        /*0972*/ 	.byte	0x3f
	.zero		1


	//   ....[106]....
        /*0974*/ 	.word	0x0000e2a0
        /*0978*/ 	.word	0x00000007
        /*097c*/ 	.word	0x00038440
        /*0980*/ 	.short	0x010a
        /*0982*/ 	.byte	0x3f
	.zero		1


	//   ....[107]....
        /*0984*/ 	.word	0x0000e350
        /*0988*/ 	.word	0x00000003
        /*098c*/ 	.word	0x00038440
        /*0990*/ 	.short	0x010a
        /*0992*/ 	.byte	0x3f
	.zero		1


	//   ....[108]....
        /*0994*/ 	.word	0x0000e3b0
        /*0998*/ 	.word	0x00000003
        /*099c*/ 	.word	0x00038480
        /*09a0*/ 	.short	0x010a
        /*09a2*/ 	.byte	0x3f
	.zero		1


	//   ....[109]....
        /*09a4*/ 	.word	0x0000e410
        /*09a8*/ 	.word	0x00000006
        /*09ac*/ 	.word	0x00038480
        /*09b0*/ 	.short	0x010a
        /*09b2*/ 	.byte	0x3f
	.zero		1


	//   ....[110]....
        /*09b4*/ 	.word	0x0000e4d0
        /*09b8*/ 	.word	0x00000006
        /*09bc*/ 	.word	0x000384c0
        /*09c0*/ 	.short	0x010a
        /*09c2*/ 	.byte	0x3f
	.zero		1


	//   ....[111]....
        /*09c4*/ 	.word	0x0000e530
        /*09c8*/ 	.word	0x0000000e
        /*09cc*/ 	.word	0x000384c8
        /*09d0*/ 	.short	0x010a
        /*09d2*/ 	.byte	0x3f
	.zero		1


	//   ....[112]....
        /*09d4*/ 	.word	0x0000e590
        /*09d8*/ 	.word	0x0000000e
        /*09dc*/ 	.word	0x000384d0
        /*09e0*/ 	.short	0x010a
        /*09e2*/ 	.byte	0x3f
	.zero		1


	//   ....[113]....
        /*09e4*/ 	.word	0x0000e5f0
        /*09e8*/ 	.word	0x0000000e
        /*09ec*/ 	.word	0x000384d8
        /*09f0*/ 	.short	0x010a
        /*09f2*/ 	.byte	0x3f
	.zero		1


	//   ....[114]....
        /*09f4*/ 	.word	0x0000e650
        /*09f8*/ 	.word	0x0000000e
        /*09fc*/ 	.word	0x000384c0
        /*0a00*/ 	.short	0x010a
        /*0a02*/ 	.byte	0x3f
	.zero		1


	//   ....[115]....
        /*0a04*/ 	.word	0x0000e6b0
        /*0a08*/ 	.word	0x0000000e
        /*0a0c*/ 	.word	0x000384c8
        /*0a10*/ 	.short	0x010a
        /*0a12*/ 	.byte	0x3f
	.zero		1


	//   ....[116]....
        /*0a14*/ 	.word	0x0000e710
        /*0a18*/ 	.word	0x0000000e
        /*0a1c*/ 	.word	0x000384d0
        /*0a20*/ 	.short	0x010a
        /*0a22*/ 	.byte	0x3f
	.zero		1


	//   ....[117]....
        /*0a24*/ 	.word	0x0000e770
        /*0a28*/ 	.word	0x0000000e
        /*0a2c*/ 	.word	0x000384d8
        /*0a30*/ 	.short	0x010a
        /*0a32*/ 	.byte	0x3f
	.zero		1


	//   ....[118]....
        /*0a34*/ 	.word	0x0000e7d0
        /*0a38*/ 	.word	0x00000003
        /*0a3c*/ 	.word	0x00038400
        /*0a40*/ 	.short	0x010a
        /*0a42*/ 	.byte	0x3f
	.zero		1


	//   ....[119]....
        /*0a44*/ 	.word	0x0000e830
        /*0a48*/ 	.word	0x00000003
        /*0a4c*/ 	.word	0x00038508
        /*0a50*/ 	.short	0x010a
        /*0a52*/ 	.byte	0x3f
	.zero		1


	//   ....[120]....
        /*0a54*/ 	.word	0x0000e890
        /*0a58*/ 	.word	0x00000003
        /*0a5c*/ 	.word	0x00038400
        /*0a60*/ 	.short	0x010a
        /*0a62*/ 	.byte	0x3f
	.zero		1


	//   ....[121]....
        /*0a64*/ 	.word	0x0000e8f0
        /*0a68*/ 	.word	0x00000003
        /*0a6c*/ 	.word	0x000384e0
        /*0a70*/ 	.short	0x010a
        /*0a72*/ 	.byte	0x3f
	.zero		1


	//   ....[122]....
        /*0a74*/ 	.word	0x0000e950
        /*0a78*/ 	.word	0x00000003
        /*0a7c*/ 	.word	0x000384e8
        /*0a80*/ 	.short	0x010a
        /*0a82*/ 	.byte	0x3f
	.zero		1


	//   ....[123]....
        /*0a84*/ 	.word	0x0000e9b0
        /*0a88*/ 	.word	0x00000003
        /*0a8c*/ 	.word	0x000384f0
        /*0a90*/ 	.short	0x010a
        /*0a92*/ 	.byte	0x3f
	.zero		1


	//   ....[124]....
        /*0a94*/ 	.word	0x0000ea10
        /*0a98*/ 	.word	0x00000003
        /*0a9c*/ 	.word	0x000384f8
        /*0aa0*/ 	.short	0x010a
        /*0aa2*/ 	.byte	0x3f
	.zero		1


	//   ....[125]....
        /*0aa4*/ 	.word	0x0000ea70
        /*0aa8*/ 	.word	0x00000003
        /*0aac*/ 	.word	0x000384e0
        /*0ab0*/ 	.short	0x010a
        /*0ab2*/ 	.byte	0x3f
	.zero		1


	//   ....[126]....
        /*0ab4*/ 	.word	0x0000ead0
        /*0ab8*/ 	.word	0x00000003
        /*0abc*/ 	.word	0x000384e8
        /*0ac0*/ 	.short	0x010a
        /*0ac2*/ 	.byte	0x3f
	.zero		1


	//   ....[127]....
        /*0ac4*/ 	.word	0x0000eb30
        /*0ac8*/ 	.word	0x00000003
        /*0acc*/ 	.word	0x000384f0
        /*0ad0*/ 	.short	0x010a
        /*0ad2*/ 	.byte	0x3f
	.zero		1


	//   ....[128]....
        /*0ad4*/ 	.word	0x0000eb90
        /*0ad8*/ 	.word	0x00000003
        /*0adc*/ 	.word	0x000384f8
        /*0ae0*/ 	.short	0x010a
        /*0ae2*/ 	.byte	0x3f
	.zero		1


	//   ....[129]....
        /*0ae4*/ 	.word	0x0000ebf0
        /*0ae8*/ 	.word	0x00000003
        /*0aec*/ 	.word	0x000384e0
        /*0af0*/ 	.short	0x010a
        /*0af2*/ 	.byte	0x3f
	.zero		1


	//   ....[130]....
        /*0af4*/ 	.word	0x0000ec50
        /*0af8*/ 	.word	0x00000003
        /*0afc*/ 	.word	0x000384e8
        /*0b00*/ 	.short	0x010a
        /*0b02*/ 	.byte	0x3f
	.zero		1


	//   ....[131]....
        /*0b04*/ 	.word	0x0000ecb0
        /*0b08*/ 	.word	0x00000003
        /*0b0c*/ 	.word	0x000384f0
        /*0b10*/ 	.short	0x010a
        /*0b12*/ 	.byte	0x3f
	.zero		1


	//   ....[132]....
        /*0b14*/ 	.word	0x0000ed80
        /*0b18*/ 	.word	0x00000008
        /*0b1c*/ 	.word	0x000384a0
        /*0b20*/ 	.short	0x010a
        /*0b22*/ 	.byte	0x3f
	.zero		1


	//   ....[133]....
        /*0b24*/ 	.word	0x0000edd0
        /*0b28*/ 	.word	0x00000003
        /*0b2c*/ 	.word	0x00038400
        /*0b30*/ 	.short	0x010a
        /*0b32*/ 	.byte	0x3f
	.zero		1


	//   ....[134]....
        /*0b34*/ 	.word	0x0000efe0
        /*0b38*/ 	.word	0x00000007
        /*0b3c*/ 	.word	0x00000000
        /*0b40*/ 	.short	0x010a
        /*0b42*/ 	.byte	0x3f
	.zero		1


	//   ....[135]....
        /*0b44*/ 	.word	0x0000f030
        /*0b48*/ 	.word	0x00000009
        /*0b4c*/ 	.word	0x00000000
        /*0b50*/ 	.short	0x010a
        /*0b52*/ 	.byte	0x3f
	.zero		1


	//   ....[136]....
        /*0b54*/ 	.word	0x0000f080
        /*0b58*/ 	.word	0x00000006
        /*0b5c*/ 	.word	0x00000000
        /*0b60*/ 	.short	0x010a
        /*0b62*/ 	.byte	0x3f
	.zero		1


	//   ....[137]....
        /*0b64*/ 	.word	0x0000f0d0
        /*0b68*/ 	.word	0x00000011
        /*0b6c*/ 	.word	0x00038440
        /*0b70*/ 	.short	0x010a
        /*0b72*/ 	.byte	0x3f
	.zero		1


	//   ....[138]....
        /*0b74*/ 	.word	0x0000f120
        /*0b78*/ 	.word	0x00000005
        /*0b7c*/ 	.word	0x00038440
        /*0b80*/ 	.short	0x010a
        /*0b82*/ 	.byte	0x3f
	.zero		1


	//   ....[139]....
        /*0b84*/ 	.word	0x0000f170
        /*0b88*/ 	.word	0x00000007
        /*0b8c*/ 	.word	0x00038440
        /*0b90*/ 	.short	0x010a
        /*0b92*/ 	.byte	0x3f
	.zero		1


	//   ....[140]....
        /*0b94*/ 	.word	0x0000f1c0
        /*0b98*/ 	.word	0x00000007
        /*0b9c*/ 	.word	0x00038440
        /*0ba0*/ 	.short	0x010a
        /*0ba2*/ 	.byte	0x3f
	.zero		1


	//   ....[141]....
        /*0ba4*/ 	.word	0x0000f210
        /*0ba8*/ 	.word	0x00000007
        /*0bac*/ 	.word	0x00038440
        /*0bb0*/ 	.short	0x010a
        /*0bb2*/ 	.byte	0x3f
	.zero		1


	//   ....[142]....
        /*0bb4*/ 	.word	0x0000f260
        /*0bb8*/ 	.word	0x00000007
        /*0bbc*/ 	.word	0x00038440
        /*0bc0*/ 	.short	0x010a
        /*0bc2*/ 	.byte	0x3f
	.zero		1


	//   ....[143]....
        /*0bc4*/ 	.word	0x0000f2b0
        /*0bc8*/ 	.word	0x00000007
        /*0bcc*/ 	.word	0x00038440
        /*0bd0*/ 	.short	0x010a
        /*0bd2*/ 	.byte	0x3f
	.zero		1


	//   ....[144]....
        /*0bd4*/ 	.word	0x0000f300
        /*0bd8*/ 	.word	0x00000007
        /*0bdc*/ 	.word	0x00038440
        /*0be0*/ 	.short	0x010a
        /*0be2*/ 	.byte	0x3f
	.zero		1


	//----- nvinfo : EIATTR_NUM_MBARRIERS
	.align		4
.L_37:
        /*0be4*/ 	.byte	0x03, 0x38
        /*0be6*/ 	.short	0x0022


	//----- nvinfo : EIATTR_EXIT_INSTR_OFFSETS
	.align		4
        /*0be8*/ 	.byte	0x04, 0x1c
        /*0bea*/ 	.short	(.L_39 - .L_38)


	//   ....[0]....
.L_38:
        /*0bec*/ 	.word	0x00002ab0


	//   ....[1]....
        /*0bf0*/ 	.word	0x00002b70


	//   ....[2]....
        /*0bf4*/ 	.word	0x00008630


	//   ....[3]....
        /*0bf8*/ 	.word	0x000086d0


	//   ....[4]....
        /*0bfc*/ 	.word	0x0000a530


	//   ....[5]....
        /*0c00*/ 	.word	0x0000c060


	//   ....[6]....
        /*0c04*/ 	.word	0x0000e380


	//----- nvinfo : EIATTR_MAX_THREADS
	.align		4
.L_39:
        /*0c08*/ 	.byte	0x04, 0x05
        /*0c0a*/ 	.short	(.L_41 - .L_40)
.L_40:
        /*0c0c*/ 	.word	0x00000180
        /*0c10*/ 	.word	0x00000001
        /*0c14*/ 	.word	0x00000001


	//----- nvinfo : EIATTR_CRS_STACK_SIZE
	.align		4
.L_41:
        /*0c18*/ 	.byte	0x04, 0x1e
        /*0c1a*/ 	.short	(.L_43 - .L_42)
.L_42:
        /*0c1c*/ 	.word	0x00000000


	//----- nvinfo : EIATTR_CBANK_PARAM_SIZE
	.align		4
.L_43:
        /*0c20*/ 	.byte	0x03, 0x19
        /*0c22*/ 	.short	0x0770


	//----- nvinfo : EIATTR_PARAM_CBANK
	.align		4
        /*0c24*/ 	.byte	0x04, 0x0a
        /*0c26*/ 	.short	(.L_45 - .L_44)
	.align		4
.L_44:
        /*0c28*/ 	.word	index@(.nv.constant0._ZN7cutlass13device_kernelINS_4gemm6kernel13GemmUniversalINS1_17GroupProblemShapeIN4cute5tupleIJiiiEEEEENS1_10collective13CollectiveMmaINS1_39MainloopSm90ArrayTmaGmmaWarpSpecializedILi4ENS6_IJNS5_1CILi1EEESD_SD_EEENS1_55KernelPtrArrayTmaWarpSpecializedCooperativeFP8FastAccumEEENS6_IJNSC_ILi256EEENSC_ILi128EEESI_EEENS_12float_e4m3_tEPNS6_IJlSD_NSC_ILi0EEEEEESK_SN_NS5_8TiledMMAINS5_8MMA_AtomIJNS5_4SM904GMMA31MMA_64x128x32_F32E4M3E4M3_SS_TNILNSR_7ScaleInE1ELST_1EEEEEENS5_6LayoutINS6_IJNSC_ILi2EEESD_SD_EEENS6_IJSD_SL_SL_EEEEENS6_IJNS5_10UnderscoreES11_S11_EEEEENS5_13SM90_TMA_LOADENS5_14ComposedLayoutINS5_7SwizzleILi3ELi4ELi3EEENS5_18smem_ptr_flag_bitsILi8EEENSW_INS6_IJNSC_ILi8EEESI_EEENS6_IJSI_SD_EEEEEEEvNS5_8identityES14_S1E_vS1F_EENS_8epilogue10collective18CollectiveEpilogueINS1H_30Sm90PtrArrayTmaWarpSpecializedILi4ELi2ELi16ELb1ELb0ELi2EEEJSJ_NS6_IJSI_NSC_ILi32EEEEEENS_6half_tEPNS6_IJSD_lSL_EEES1O_S1Q_NS1H_6fusion15FusionCallbacksIS1L_NS1R_17LinearCombinationIS1O_fS1O_fLNS_15FloatRoundStyleE2EEESJ_S1N_JEEES14_NS15_IS17_NS18_ILi16EEENSW_INS6_IJNSC_ILi64EEES1A_EEENS6_IJSD_S1Y_EEEEEEENS5_17SM75_U16x8_LDSM_TENS5_14SM90_TMA_STOREES22_NS5_17SM90_U16x8_STSM_TENS5_9Copy_AtomIJNS5_17SM90_U32x4_STSM_NES1O_EEEvEEEvvEEEEvNT_6ParamsE)
        /*0c2c*/ 	.short	0x0210
        /*0c2e*/ 	.short	0x0770


	//----- nvinfo : EIATTR_SW_WAR
	.align		4
.L_45:
        /*0c30*/ 	.byte	0x04, 0x36
        /*0c32*/ 	.short	(.L_47 - .L_46)
.L_46:
        /*0c34*/ 	.word	0x00000008
.L_47:


//--------------------- .nv.callgraph             --------------------------
	.section	.nv.callgraph,"",@"SHT_CUDA_CALLGRAPH"
	.align	4
	.sectionentsize	8
	.align		4
        /*0000*/ 	.word	0x00000000
	.align		4
        /*0004*/ 	.word	0xffffffff
	.align		4
        /*0008*/ 	.word	index@(_ZN7cutlass13device_kernelINS_4gemm6kernel13GemmUniversalINS1_17GroupProblemShapeIN4cute5tupleIJiiiEEEEENS1_10collective13CollectiveMmaINS1_39MainloopSm90ArrayTmaGmmaWarpSpecializedILi4ENS6_IJNS5_1CILi1EEESD_SD_EEENS1_55KernelPtrArrayTmaWarpSpecializedCooperativeFP8FastAccumEEENS6_IJNSC_ILi256EEENSC_ILi128EEESI_EEENS_12float_e4m3_tEPNS6_IJlSD_NSC_ILi0EEEEEESK_SN_NS5_8TiledMMAINS5_8MMA_AtomIJNS5_4SM904GMMA31MMA_64x128x32_F32E4M3E4M3_SS_TNILNSR_7ScaleInE1ELST_1EEEEEENS5_6LayoutINS6_IJNSC_ILi2EEESD_SD_EEENS6_IJSD_SL_SL_EEEEENS6_IJNS5_10UnderscoreES11_S11_EEEEENS5_13SM90_TMA_LOADENS5_14ComposedLayoutINS5_7SwizzleILi3ELi4ELi3EEENS5_18smem_ptr_flag_bitsILi8EEENSW_INS6_IJNSC_ILi8EEESI_EEENS6_IJSI_SD_EEEEEEEvNS5_8identityES14_S1E_vS1F_EENS_8epilogue10collective18CollectiveEpilogueINS1H_30Sm90PtrArrayTmaWarpSpecializedILi4ELi2ELi16ELb1ELb0ELi2EEEJSJ_NS6_IJSI_NSC_ILi32EEEEEENS_6half_tEPNS6_IJSD_lSL_EEES1O_S1Q_NS1H_6fusion15FusionCallbacksIS1L_NS1R_17LinearCombinationIS1O_fS1O_fLNS_15FloatRoundStyleE2EEESJ_S1N_JEEES14_NS15_IS17_NS18_ILi16EEENSW_INS6_IJNSC_ILi64EEES1A_EEENS6_IJSD_S1Y_EEEEEEENS5_17SM75_U16x8_LDSM_TENS5_14SM90_TMA_STOREES22_NS5_17SM90_U16x8_STSM_TENS5_9Copy_AtomIJNS5_17SM90_U32x4_STSM_NES1O_EEEvEEEvvEEEEvNT_6ParamsE)
	.align		4
        /*000c*/ 	.word	index@(__assertfail)
	.align		4
        /*0010*/ 	.word	0x00000000
	.align		4
        /*0014*/ 	.word	0xfffffffe
	.align		4
        /*0018*/ 	.word	0x00000000
	.align		4
        /*001c*/ 	.word	0xfffffffd
	.align		4
        /*0020*/ 	.word	0x00000000
	.align		4
        /*0024*/ 	.word	0xfffffffc


//--------------------- .nv.constant4             --------------------------
	.section	.nv.constant4,"a",@progbits
	.align	8
	.align		8
.nv.constant4:
        /*0000*/ 	.dword	__assertfail
	.align		8
        /*0008*/ 	.dword	__unnamed_1
	.align		8
        /*0010*/ 	.dword	_ZN39_INTERNAL_50d1f512_4_k_cu_76be4e7a_31574cuda3std3__45__cpo5beginE
	.align		8
        /*0018*/ 	.dword	_ZN39_INTERNAL_50d1f512_4_k_cu_76be4e7a_31574cuda3std3__45__cpo3endE
	.align		8
        /*0020*/ 	.dword	_ZN39_INTERNAL_50d1f512_4_k_cu_76be4e7a_31574cuda3std3__45__cpo6cbeginE
	.align		8
        /*0028*/ 	.dword	_ZN39_INTERNAL_50d1f512_4_k_cu_76be4e7a_31574cuda3std3__45__cpo4cendE
	.align		8
        /*0030*/ 	.dword	_ZN39_INTERNAL_50d1f512_4_k_cu_76be4e7a_31574cuda3std3__441_GLOBAL__N__50d1f512_4_k_cu_76be4e7a_31576ignoreE
	.align		8
        /*0038*/ 	.dword	_ZN39_INTERNAL_50d1f512_4_k_cu_76be4e7a_31574cuda3std3__419piecewise_constructE
	.align		8
        /*0040*/ 	.dword	_ZN39_INTERNAL_50d1f512_4_k_cu_76be4e7a_31574cuda3std3__48in_placeE
	.align		8
        /*0048*/ 	.dword	_ZN39_INTERNAL_50d1f512_4_k_cu_76be4e7a_31574cuda3std6ranges3__45__cpo4swapE
	.align		8
        /*0050*/ 	.dword	_ZN39_INTERNAL_50d1f512_4_k_cu_76be4e7a_31574cuda3std6ranges3__45__cpo9iter_moveE
	.align		8
        /*0058*/ 	.dword	_ZN39_INTERNAL_50d1f512_4_k_cu_76be4e7a_31574cute7productE
	.align		8
        /*0060*/ 	.dword	_ZN39_INTERNAL_50d1f512_4_k_cu_76be4e7a_31574cute1_E
	.align		8
        /*0068*/ 	.dword	$str$24
	.align		8
        /*0070*/ 	.dword	$str$25


//--------------------- .text._ZN7cutlass13device_kernelINS_4gemm6kernel13GemmUniversalINS1_17GroupProblemShapeIN4cute5tupleIJiiiEEEEENS1_10collective13CollectiveMmaINS1_39MainloopSm90ArrayTmaGmmaWarpSpecializedILi4ENS6_IJNS5_1CILi1EEESD_SD_EEENS1_55KernelPtrArrayTmaWarpSpecializedCooperativeFP8FastAccumEEENS6_IJNSC_ILi256EEENSC_ILi128EEESI_EEENS_12float_e4m3_tEPNS6_IJlSD_NSC_ILi0EEEEEESK_SN_NS5_8TiledMMAINS5_8MMA_AtomIJNS5_4SM904GMMA31MMA_64x128x32_F32E4M3E4M3_SS_TNILNSR_7ScaleInE1ELST_1EEEEEENS5_6LayoutINS6_IJNSC_ILi2EEESD_SD_EEENS6_IJSD_SL_SL_EEEEENS6_IJNS5_10UnderscoreES11_S11_EEEEENS5_13SM90_TMA_LOADENS5_14ComposedLayoutINS5_7SwizzleILi3ELi4ELi3EEENS5_18smem_ptr_flag_bitsILi8EEENSW_INS6_IJNSC_ILi8EEESI_EEENS6_IJSI_SD_EEEEEEEvNS5_8identityES14_S1E_vS1F_EENS_8epilogue10collective18CollectiveEpilogueINS1H_30Sm90PtrArrayTmaWarpSpecializedILi4ELi2ELi16ELb1ELb0ELi2EEEJSJ_NS6_IJSI_NSC_ILi32EEEEEENS_6half_tEPNS6_IJSD_lSL_EEES1O_S1Q_NS1H_6fusion15FusionCallbacksIS1L_NS1R_17LinearCombinationIS1O_fS1O_fLNS_15FloatRoundStyleE2EEESJ_S1N_JEEES14_NS15_IS17_NS18_ILi16EEENSW_INS6_IJNSC_ILi64EEES1A_EEENS6_IJSD_S1Y_EEEEEEENS5_17SM75_U16x8_LDSM_TENS5_14SM90_TMA_STOREES22_NS5_17SM90_U16x8_STSM_TENS5_9Copy_AtomIJNS5_17SM90_U32x4_STSM_NES1O_EEEvEEEvvEEEEvNT_6ParamsE --------------------------
	.section	.text._ZN7cutlass13device_kernelINS_4gemm6kernel13GemmUniversalINS1_17GroupProblemShapeIN4cute5tupleIJiiiEEEEENS1_10collective13CollectiveMmaINS1_39MainloopSm90ArrayTmaGmmaWarpSpecializedILi4ENS6_IJNS5_1CILi1EEESD_SD_EEENS1_55KernelPtrArrayTmaWarpSpecializedCooperativeFP8FastAccumEEENS6_IJNSC_ILi256EEENSC_ILi128EEESI_EEENS_12float_e4m3_tEPNS6_IJlSD_NSC_ILi0EEEEEESK_SN_NS5_8TiledMMAINS5_8MMA_AtomIJNS5_4SM904GMMA31MMA_64x128x32_F32E4M3E4M3_SS_TNILNSR_7ScaleInE1ELST_1EEEEEENS5_6LayoutINS6_IJNSC_ILi2EEESD_SD_EEENS6_IJSD_SL_SL_EEEEENS6_IJNS5_10UnderscoreES11_S11_EEEEENS5_13SM90_TMA_LOADENS5_14ComposedLayoutINS5_7SwizzleILi3ELi4ELi3EEENS5_18smem_ptr_flag_bitsILi8EEENSW_INS6_IJNSC_ILi8EEESI_EEENS6_IJSI_SD_EEEEEEEvNS5_8identityES14_S1E_vS1F_EENS_8epilogue10collective18CollectiveEpilogueINS1H_30Sm90PtrArrayTmaWarpSpecializedILi4ELi2ELi16ELb1ELb0ELi2EEEJSJ_NS6_IJSI_NSC_ILi32EEEEEENS_6half_tEPNS6_IJSD_lSL_EEES1O_S1Q_NS1H_6fusion15FusionCallbacksIS1L_NS1R_17LinearCombinationIS1O_fS1O_fLNS_15FloatRoundStyleE2EEESJ_S1N_JEEES14_NS15_IS17_NS18_ILi16EEENSW_INS6_IJNSC_ILi64EEES1A_EEENS6_IJSD_S1Y_EEEEEEENS5_17SM75_U16x8_LDSM_TENS5_14SM90_TMA_STOREES22_NS5_17SM90_U16x8_STSM_TENS5_9Copy_AtomIJNS5_17SM90_U32x4_STSM_NES1O_EEEvEEEvvEEEEvNT_6ParamsE,"ax",@progbits
	.align	128
.text._ZN7cutlass13device_kernelINS_4gemm6kernel13GemmUniversalINS1_17GroupProblemShapeIN4cute5tupleIJiiiEEEEENS1_10collective13CollectiveMmaINS1_39MainloopSm90ArrayTmaGmmaWarpSpecializedILi4ENS6_IJNS5_1CILi1EEESD_SD_EEENS1_55KernelPtrArrayTmaWarpSpecializedCooperativeFP8FastAccumEEENS6_IJNSC_ILi256EEENSC_ILi128EEESI_EEENS_12float_e4m3_tEPNS6_IJlSD_NSC_ILi0EEEEEESK_SN_NS5_8TiledMMAINS5_8MMA_AtomIJNS5_4SM904GMMA31MMA_64x128x32_F32E4M3E4M3_SS_TNILNSR_7ScaleInE1ELST_1EEEEEENS5_6LayoutINS6_IJNSC_ILi2EEESD_SD_EEENS6_IJSD_SL_SL_EEEEENS6_IJNS5_10UnderscoreES11_S11_EEEEENS5_13SM90_TMA_LOADENS5_14ComposedLayoutINS5_7SwizzleILi3ELi4ELi3EEENS5_18smem_ptr_flag_bitsILi8EEENSW_INS6_IJNSC_ILi8EEESI_EEENS6_IJSI_SD_EEEEEEEvNS5_8identityES14_S1E_vS1F_EENS_8epilogue10collective18CollectiveEpilogueINS1H_30Sm90PtrArrayTmaWarpSpecializedILi4ELi2ELi16ELb1ELb0ELi2EEEJSJ_NS6_IJSI_NSC_ILi32EEEEEENS_6half_tEPNS6_IJSD_lSL_EEES1O_S1Q_NS1H_6fusion15FusionCallbacksIS1L_NS1R_17LinearCombinationIS1O_fS1O_fLNS_15FloatRoundStyleE2EEESJ_S1N_JEEES14_NS15_IS17_NS18_ILi16EEENSW_INS6_IJNSC_ILi64EEES1A_EEENS6_IJSD_S1Y_EEEEEEENS5_17SM75_U16x8_LDSM_TENS5_14SM90_TMA_STOREES22_NS5_17SM90_U16x8_STSM_TENS5_9Copy_AtomIJNS5_17SM90_U32x4_STSM_NES1O_EEEvEEEvvEEEEvNT_6ParamsE:
        .type           _ZN7cutlass13device_kernelINS_4gemm6kernel13GemmUniversalINS1_17GroupProblemShapeIN4cute5tupleIJiiiEEEEENS1_10collective13CollectiveMmaINS1_39MainloopSm90ArrayTmaGmmaWarpSpecializedILi4ENS6_IJNS5_1CILi1EEESD_SD_EEENS1_55KernelPtrArrayTmaWarpSpecializedCooperativeFP8FastAccumEEENS6_IJNSC_ILi256EEENSC_ILi128EEESI_EEENS_12float_e4m3_tEPNS6_IJlSD_NSC_ILi0EEEEEESK_SN_NS5_8TiledMMAINS5_8MMA_AtomIJNS5_4SM904GMMA31MMA_64x128x32_F32E4M3E4M3_SS_TNILNSR_7ScaleInE1ELST_1EEEEEENS5_6LayoutINS6_IJNSC_ILi2EEESD_SD_EEENS6_IJSD_SL_SL_EEEEENS6_IJNS5_10UnderscoreES11_S11_EEEEENS5_13SM90_TMA_LOADENS5_14ComposedLayoutINS5_7SwizzleILi3ELi4ELi3EEENS5_18smem_ptr_flag_bitsILi8EEENSW_INS6_IJNSC_ILi8EEESI_EEENS6_IJSI_SD_EEEEEEEvNS5_8identityES14_S1E_vS1F_EENS_8epilogue10collective18CollectiveEpilogueINS1H_30Sm90PtrArrayTmaWarpSpecializedILi4ELi2ELi16ELb1ELb0ELi2EEEJSJ_NS6_IJSI_NSC_ILi32EEEEEENS_6half_tEPNS6_IJSD_lSL_EEES1O_S1Q_NS1H_6fusion15FusionCallbacksIS1L_NS1R_17LinearCombinationIS1O_fS1O_fLNS_15FloatRoundStyleE2EEESJ_S1N_JEEES14_NS15_IS17_NS18_ILi16EEENSW_INS6_IJNSC_ILi64EEES1A_EEENS6_IJSD_S1Y_EEEEEEENS5_17SM75_U16x8_LDSM_TENS5_14SM90_TMA_STOREES22_NS5_17SM90_U16x8_STSM_TENS5_9Copy_AtomIJNS5_17SM90_U32x4_STSM_NES1O_EEEvEEEvvEEEEvNT_6ParamsE,@function
        .size           _ZN7cutlass13device_kernelINS_4gemm6kernel13GemmUniversalINS1_17GroupProblemShapeIN4cute5tupleIJiiiEEEEENS1_10collective13CollectiveMmaINS1_39MainloopSm90ArrayTmaGmmaWarpSpecializedILi4ENS6_IJNS5_1CILi1EEESD_SD_EEENS1_55KernelPtrArrayTmaWarpSpecializedCooperativeFP8FastAccumEEENS6_IJNSC_ILi256EEENSC_ILi128EEESI_EEENS_12float_e4m3_tEPNS6_IJlSD_NSC_ILi0EEEEEESK_SN_NS5_8TiledMMAINS5_8MMA_AtomIJNS5_4SM904GMMA31MMA_64x128x32_F32E4M3E4M3_SS_TNILNSR_7ScaleInE1ELST_1EEEEEENS5_6LayoutINS6_IJNSC_ILi2EEESD_SD_EEENS6_IJSD_SL_SL_EEEEENS6_IJNS5_10UnderscoreES11_S11_EEEEENS5_13SM90_TMA_LOADENS5_14ComposedLayoutINS5_7SwizzleILi3ELi4ELi3EEENS5_18smem_ptr_flag_bitsILi8EEENSW_INS6_IJNSC_ILi8EEESI_EEENS6_IJSI_SD_EEEEEEEvNS5_8identityES14_S1E_vS1F_EENS_8epilogue10collective18CollectiveEpilogueINS1H_30Sm90PtrArrayTmaWarpSpecializedILi4ELi2ELi16ELb1ELb0ELi2EEEJSJ_NS6_IJSI_NSC_ILi32EEEEEENS_6half_tEPNS6_IJSD_lSL_EEES1O_S1Q_NS1H_6fusion15FusionCallbacksIS1L_NS1R_17LinearCombinationIS1O_fS1O_fLNS_15FloatRoundStyleE2EEESJ_S1N_JEEES14_NS15_IS17_NS18_ILi16EEENSW_INS6_IJNSC_ILi64EEES1A_EEENS6_IJSD_S1Y_EEEEEEENS5_17SM75_U16x8_LDSM_TENS5_14SM90_TMA_STOREES22_NS5_17SM90_U16x8_STSM_TENS5_9Copy_AtomIJNS5_17SM90_U32x4_STSM_NES1O_EEEvEEEvvEEEEvNT_6ParamsE,(.L_x_315 - _ZN7cutlass13device_kernelINS_4gemm6kernel13GemmUniversalINS1_17GroupProblemShapeIN4cute5tupleIJiiiEEEEENS1_10collective13CollectiveMmaINS1_39MainloopSm90ArrayTmaGmmaWarpSpecializedILi4ENS6_IJNS5_1CILi1EEESD_SD_EEENS1_55KernelPtrArrayTmaWarpSpecializedCooperativeFP8FastAccumEEENS6_IJNSC_ILi256EEENSC_ILi128EEESI_EEENS_12float_e4m3_tEPNS6_IJlSD_NSC_ILi0EEEEEESK_SN_NS5_8TiledMMAINS5_8MMA_AtomIJNS5_4SM904GMMA31MMA_64x128x32_F32E4M3E4M3_SS_TNILNSR_7ScaleInE1ELST_1EEEEEENS5_6LayoutINS6_IJNSC_ILi2EEESD_SD_EEENS6_IJSD_SL_SL_EEEEENS6_IJNS5_10UnderscoreES11_S11_EEEEENS5_13SM90_TMA_LOADENS5_14ComposedLayoutINS5_7SwizzleILi3ELi4ELi3EEENS5_18smem_ptr_flag_bitsILi8EEENSW_INS6_IJNSC_ILi8EEESI_EEENS6_IJSI_SD_EEEEEEEvNS5_8identityES14_S1E_vS1F_EENS_8epilogue10collective18CollectiveEpilogueINS1H_30Sm90PtrArrayTmaWarpSpecializedILi4ELi2ELi16ELb1ELb0ELi2EEEJSJ_NS6_IJSI_NSC_ILi32EEEEEENS_6half_tEPNS6_IJSD_lSL_EEES1O_S1Q_NS1H_6fusion15FusionCallbacksIS1L_NS1R_17LinearCombinationIS1O_fS1O_fLNS_15FloatRoundStyleE2EEESJ_S1N_JEEES14_NS15_IS17_NS18_ILi16EEENSW_INS6_IJNSC_ILi64EEES1A_EEENS6_IJSD_S1Y_EEEEEEENS5_17SM75_U16x8_LDSM_TENS5_14SM90_TMA_STOREES22_NS5_17SM90_U16x8_STSM_TENS5_9Copy_AtomIJNS5_17SM90_U32x4_STSM_NES1O_EEEvEEEvvEEEEvNT_6ParamsE)
        .other          _ZN7cutlass13device_kernelINS_4gemm6kernel13GemmUniversalINS1_17GroupProblemShapeIN4cute5tupleIJiiiEEEEENS1_10collective13CollectiveMmaINS1_39MainloopSm90ArrayTmaGmmaWarpSpecializedILi4ENS6_IJNS5_1CILi1EEESD_SD_EEENS1_55KernelPtrArrayTmaWarpSpecializedCooperativeFP8FastAccumEEENS6_IJNSC_ILi256EEENSC_ILi128EEESI_EEENS_12float_e4m3_tEPNS6_IJlSD_NSC_ILi0EEEEEESK_SN_NS5_8TiledMMAINS5_8MMA_AtomIJNS5_4SM904GMMA31MMA_64x128x32_F32E4M3E4M3_SS_TNILNSR_7ScaleInE1ELST_1EEEEEENS5_6LayoutINS6_IJNSC_ILi2EEESD_SD_EEENS6_IJSD_SL_SL_EEEEENS6_IJNS5_10UnderscoreES11_S11_EEEEENS5_13SM90_TMA_LOADENS5_14ComposedLayoutINS5_7SwizzleILi3ELi4ELi3EEENS5_18smem_ptr_flag_bitsILi8EEENSW_INS6_IJNSC_ILi8EEESI_EEENS6_IJSI_SD_EEEEEEEvNS5_8identityES14_S1E_vS1F_EENS_8epilogue10collective18CollectiveEpilogueINS1H_30Sm90PtrArrayTmaWarpSpecializedILi4ELi2ELi16ELb1ELb0ELi2EEEJSJ_NS6_IJSI_NSC_ILi32EEEEEENS_6half_tEPNS6_IJSD_lSL_EEES1O_S1Q_NS1H_6fusion15FusionCallbacksIS1L_NS1R_17LinearCombinationIS1O_fS1O_fLNS_15FloatRoundStyleE2EEESJ_S1N_JEEES14_NS15_IS17_NS18_ILi16EEENSW_INS6_IJNSC_ILi64EEES1A_EEENS6_IJSD_S1Y_EEEEEEENS5_17SM75_U16x8_LDSM_TENS5_14SM90_TMA_STOREES22_NS5_17SM90_U16x8_STSM_TENS5_9Copy_AtomIJNS5_17SM90_U32x4_STSM_NES1O_EEEvEEEvvEEEEvNT_6ParamsE,@"STO_CUDA_ENTRY STV_DEFAULT"
_ZN7cutlass13device_kernelINS_4gemm6kernel13GemmUniversalINS1_17GroupProblemShapeIN4cute5tupleIJiiiEEEEENS1_10collective13CollectiveMmaINS1_39MainloopSm90ArrayTmaGmmaWarpSpecializedILi4ENS6_IJNS5_1CILi1EEESD_SD_EEENS1_55KernelPtrArrayTmaWarpSpecializedCooperativeFP8FastAccumEEENS6_IJNSC_ILi256EEENSC_ILi128EEESI_EEENS_12float_e4m3_tEPNS6_IJlSD_NSC_ILi0EEEEEESK_SN_NS5_8TiledMMAINS5_8MMA_AtomIJNS5_4SM904GMMA31MMA_64x128x32_F32E4M3E4M3_SS_TNILNSR_7ScaleInE1ELST_1EEEEEENS5_6LayoutINS6_IJNSC_ILi2EEESD_SD_EEENS6_IJSD_SL_SL_EEEEENS6_IJNS5_10UnderscoreES11_S11_EEEEENS5_13SM90_TMA_LOADENS5_14ComposedLayoutINS5_7SwizzleILi3ELi4ELi3EEENS5_18smem_ptr_flag_bitsILi8EEENSW_INS6_IJNSC_ILi8EEESI_EEENS6_IJSI_SD_EEEEEEEvNS5_8identityES14_S1E_vS1F_EENS_8epilogue10collective18CollectiveEpilogueINS1H_30Sm90PtrArrayTmaWarpSpecializedILi4ELi2ELi16ELb1ELb0ELi2EEEJSJ_NS6_IJSI_NSC_ILi32EEEEEENS_6half_tEPNS6_IJSD_lSL_EEES1O_S1Q_NS1H_6fusion15FusionCallbacksIS1L_NS1R_17LinearCombinationIS1O_fS1O_fLNS_15FloatRoundStyleE2EEESJ_S1N_JEEES14_NS15_IS17_NS18_ILi16EEENSW_INS6_IJNSC_ILi64EEES1A_EEENS6_IJSD_S1Y_EEEEEEENS5_17SM75_U16x8_LDSM_TENS5_14SM90_TMA_STOREES22_NS5_17SM90_U16x8_STSM_TENS5_9Copy_AtomIJNS5_17SM90_U32x4_STSM_NES1O_EEEvEEEvvEEEEvNT_6ParamsE:
[----:B------:R-:W1:Y:S08]  /*0000*/  LDC R1, c[0x0][0x28] ;  /* 0x00000a00ff017b82 */ /* 0x000e700000000800 */
[----:B------:R-:W2:Y:S01]  /*0010*/  LDC.64 R6, c[0x0][0x918] ;  /* 0x00024600ff067b82 */ /* 0x000ea20000000a00 */
[----:B------:R-:W-:Y:S01]  /*0020*/  ULDC.64 UR58, c[0x0][0x208] ;  /* 0x00008200003a7ab9 */ /* 0x000fe20000000a00 */
[----:B------:R-:W3:Y:S01]  /*0030*/  S2R R33, SR_TID.X ;  /* 0x0000000000217919 */ /* 0x000ee20000002100 */
[----:B------:R-:W-:Y:S01]  /*0040*/  ULDC UR4, c[0x0][0x910] ;  /* 0x0002440000047ab9 */ /* 0x000fe20000000800 */
[----:B------:R-:W-:Y:S01]  /*0050*/  ULDC.64 UR20, c[0x0][0x8d0] ;  /* 0x0002340000147ab9 */ /* 0x000fe20000000a00 */
[----:B------:R-:W-:Y:S01]  /*0060*/  ULDC.64 UR14, c[0x0][0x8c8] ;  /* 0x00023200000e7ab9 */ /* 0x000fe20000000a00 */
[----:B------:R-:W-:Y:S01]  /*0070*/  ULDC UR5, c[0x0][0x908] ;  /* 0x0002420000057ab9 */ /* 0x000fe20000000800 */
[----:B------:R-:W-:Y:S01]  /*0080*/  CS2R R8, SRZ ;  /* 0x0000000000087805 */ /* 0x000fe2000001ff00 */
[----:B------:R-:W-:Y:S01]  /*0090*/  S2UR UR40, SR_CTAID.X ;  /* 0x00000000002879c3 */ /* 0x000fe20000002500 */
[----:B------:R-:W-:Y:S01]  /*00a0*/  ULDC.64 UR22, c[0x0][0x8e8] ;  /* 0x00023a0000167ab9 */ /* 0x000fe20000000a00 */
[----:B------:R-:W-:Y:S01]  /*00b0*/  ULDC.64 UR16, c[0x0][0x8e0] ;  /* 0x0002380000107ab9 */ /* 0x000fe20000000a00 */
[----:B--2---:R-:W2:Y:S01]  /*00c0*/  LDG.E R2, desc[UR58][R6.64] ;  /* 0x0000003a06027981 */ /* 0x004ea2000c1e1900 */
[----:B------:R-:W-:-:S03]  /*00d0*/  IMAD.U32 R3, RZ, RZ, UR4 ;  /* 0x00000004ff037e24 */ /* 0x000fc6000f8e00ff */
[----:B------:R-:W4:Y:S01]  /*00e0*/  LDG.E R0, desc[UR58][R6.64+0x4] ;  /* 0x0000043a06007981 */ /* 0x000f22000c1e1900 */
[----:B---3--:R-:W-:-:S04]  /*00f0*/  LOP3.LUT R34, R33, 0x1f, RZ, 0xc0, !PT ;  /* 0x0000001f21227812 */ /* 0x008fc800078ec0ff */
[----:B------:R-:W-:Y:S01]  /*0100*/  ISETP.GE.AND P0, PT, R34, R3, PT ;  /* 0x000000032200720c */ /* 0x000fe20003f06270 */
[----:B------:R-:W3:Y:S01]  /*0110*/  S2UR UR4, SR_CTAID.Y ;  /* 0x00000000000479c3 */ /* 0x000ee20000002600 */
[----:B------:R-:W-:-:S04]  /*0120*/  UISETP.NE.U32.AND UP0, UPT, UR20, URZ, UPT ;  /* 0x0000003f1400728c */ /* 0x000fc8000bf05070 */
[----:B------:R-:W-:-:S07]  /*0130*/  UISETP.NE.AND.EX UP0, UPT, UR21, URZ, UPT, UP0 ;  /* 0x0000003f1500728c */ /* 0x000fce000bf05300 */
[----:B------:R-:W1:Y:S01]  /*0140*/  @!P0 LDC.64 R4, c[0x0][0x918] ;  /* 0x00024600ff048b82 */ /* 0x000e620000000a00 */
[----:B------:R-:W-:-:S03]  /*0150*/  UISETP.NE.AND UP3, UPT, UR5, 0x1, UPT ;  /* 0x000000010500788c */ /* 0x000fc6000bf65270 */
[----:B------:R-:W-:-:S08]  /*0160*/  @UP0 ULDC UR8, c[0x0][0x8dc] ;  /* 0x0002370000080ab9 */ /* 0x000fd00000000800 */
[----:B------:R-:W-:Y:S01]  /*0170*/  @UP3 ULDC UR12, c[0x0][0x10] ;  /* 0x00000400000c3ab9 */ /* 0x000fe20000000800 */
[----:B------:R-:W-:Y:S02]  /*0180*/  @UP3 UMOV UR5, URZ ;  /* 0x0000003f00053c82 */ /* 0x000fe40008000000 */
[----:B---3--:R-:W-:Y:S01]  /*0190*/  @UP3 UIMAD.WIDE.U32 UR12, UR40, UR12, UR4 ;  /* 0x0000000c280c32a5 */ /* 0x008fe2000f8e0004 */
[----:B------:R-:W-:Y:S01]  /*01a0*/  @UP3 UMOV UR9, URZ ;  /* 0x0000003f00093c82 */ /* 0x000fe20008000000 */
[----:B-1----:R-:W-:Y:S02]  /*01b0*/  @!P0 IMAD.WIDE.U32 R4, R34, 0xc, R4 ;  /* 0x0000000c22048825 */ /* 0x002fe400078e0004 */
[----:B------:R-:W-:-:S03]  /*01c0*/  @UP3 UIADD3 UR9, UR13, UR9, URZ ;  /* 0x000000090d093290 */ /* 0x000fc6000fffe03f */
[----:B------:R-:W-:Y:S01]  /*01d0*/  @UP3 UMOV UR10, UR12 ;  /* 0x0000000c000a3c82 */ /* 0x000fe20008000000 */
[----:B------:R1:W5:Y:S04]  /*01e0*/  @!P0 LDG.E R8, desc[UR58][R4.64] ;  /* 0x0000003a04088981 */ /* 0x000368000c1e1900 */
[----:B------:R1:W5:Y:S01]  /*01f0*/  @!P0 LDG.E R9, desc[UR58][R4.64+0x4] ;  /* 0x0000043a04098981 */ /* 0x000362000c1e1900 */
[----:B------:R-:W-:Y:S01]  /*0200*/  ISETP.NE.U32.AND P0, PT, RZ, UR22, PT ;  /* 0x00000016ff007c0c */ /* 0x000fe2000bf05070 */
[----:B------:R-:W-:Y:S01]  /*0210*/  @!UP3 ULDC UR5, c[0x0][0xc] ;  /* 0x000003000005bab9 */ /* 0x000fe20000000800 */
[----:B------:R-:W-:Y:S02]  /*0220*/  UMOV UR41, URZ ;  /* 0x0000003f00297c82 */ /* 0x000fe40008000000 */
[----:B------:R-:W-:Y:S01]  /*0230*/  ISETP.NE.AND.EX P0, PT, RZ, UR23, PT, P0 ;  /* 0x00000017ff007c0c */ /* 0x000fe2000bf05300 */
[----:B------:R-:W-:-:S07]  /*0240*/  @!UP3 UIMAD.WIDE.U32 UR4, UR5, UR4, UR40 ;  /* 0x000000040504b2a5 */ /* 0x000fce000f8e0028 */
[----:B------:R-:W-:Y:S01]  /*0250*/  @!UP3 UMOV UR9, UR5 ;  /* 0x000000050009bc82 */ /* 0x000fe20008000000 */
[----:B------:R-:W-:Y:S01]  /*0260*/  @!UP3 UMOV UR10, UR4 ;  /* 0x00000004000abc82 */ /* 0x000fe20008000000 */
[----:B--2---:R-:W-:-:S13]  /*0270*/  R2UR UR11, R2 ;  /* 0x00000000020b72ca */ /* 0x004fda00000e0000 */
[----:B------:R-:W-:-:S04]  /*0280*/  UIADD3 UR6, UP1, UR11, UR14, URZ ;  /* 0x0000000e0b067290 */ /* 0x000fc8000ff3e03f */
[----:B------:R-:W-:Y:S02]  /*0290*/  ULEA.HI.X.SX32 UR11, UR11, UR15, 0x1, UP1 ;  /* 0x0000000f0b0b7291 */ /* 0x000fe400088f0e3f */
[----:B------:R-:W-:Y:S01]  /*02a0*/  UIADD3 UR6, UP1, UR6, -0x1, URZ ;  /* 0xffffffff06067890 */ /* 0x000fe2000ff3e03f */
[----:B----4-:R-:W-:-:S03]  /*02b0*/  R2UR UR24, R0 ;  /* 0x00000000001872ca */ /* 0x010fc600000e0000 */
[----:B------:R-:W-:Y:S02]  /*02c0*/  UIADD3.X UR11, UR11, -0x1, URZ, UP1, !UPT ;  /* 0xffffffff0b0b7890 */ /* 0x000fe40008ffe43f */
[----:B------:R-:W-:-:S04]  /*02d0*/  @UP0 UIADD3 UR8, UP1, UR6, UR8, URZ ;  /* 0x0000000806080290 */ /* 0x000fc8000ff3e03f */
[----:B------:R-:W-:-:S04]  /*02e0*/  @UP0 UIADD3.X UR26, URZ, UR11, URZ, UP1, !UPT ;  /* 0x0000000b3f1a0290 */ /* 0x000fc80008ffe43f */
[----:B------:R-:W-:Y:S02]  /*02f0*/  @UP0 UIMAD.WIDE.U32 UR18, UR26, UR20, URZ ;  /* 0x000000141a1202a5 */ /* 0x000fe4000f8e003f */
[----:B------:R-:W-:Y:S02]  /*0300*/  @UP0 UIMAD.WIDE.U32 UR12, UR8, UR20, URZ ;  /* 0x00000014080c02a5 */ /* 0x000fe4000f8e003f */
[----:B------:R-:W-:Y:S02]  /*0310*/  @UP0 UIMAD.WIDE.U32 UR18, UP1, UR8, UR21, UR18 ;  /* 0x00000015081202a5 */ /* 0x000fe4000f820012 */
[----:B------:R-:W-:Y:S02]  /*0320*/  UIADD3 UR7, UP2, UR24, UR16, URZ ;  /* 0x0000001018077290 */ /* 0x000fe4000ff5e03f */
[----:B------:R-:W-:Y:S02]  /*0330*/  @UP0 UIADD3.X UR25, URZ, URZ, URZ, UP1, !UPT ;  /* 0x0000003f3f190290 */ /* 0x000fe40008ffe43f */
[----:B------:R-:W-:-:S02]  /*0340*/  @UP0 UIADD3 URZ, UP1, UR13, UR18, URZ ;  /* 0x000000120d3f0290 */ /* 0x000fc4000ff3e03f */
[----:B------:R-:W-:-:S03]  /*0350*/  ULEA.HI.X.SX32 UR8, UR24, UR17, 0x1, UP2 ;  /* 0x0000001118087291 */ /* 0x000fc600090f0e3f */
[----:B------:R-:W-:Y:S02]  /*0360*/  @UP0 UMOV UR24, UR19 ;  /* 0x0000001300180c82 */ /* 0x000fe40008000000 */
[----:B------:R-:W-:Y:S02]  /*0370*/  @UP0 UIMAD.WIDE.U32.X UR12, UR26, UR21, UR24, UP1 ;  /* 0x000000151a0c02a5 */ /* 0x000fe400088e0418 */
[----:B------:R-:W-:-:S04]  /*0380*/  UIADD3 UR19, UP1, UR7, -0x1, URZ ;  /* 0xffffffff07137890 */ /* 0x000fc8000ff3e03f */
[----:B------:R-:W-:Y:S01]  /*0390*/  UIADD3.X UR5, UR8, -0x1, URZ, UP1, !UPT ;  /* 0xffffffff08057890 */ /* 0x000fe20008ffe43f */
[----:B------:R-:W-:Y:S01]  /*03a0*/  @UP0 UMOV UR6, UR12 ;  /* 0x0000000c00060c82 */ /* 0x000fe20008000000 */
[----:B------:R-:W-:Y:S01]  /*03b0*/  @UP0 UMOV UR11, UR13 ;  /* 0x0000000d000b0c82 */ /* 0x000fe20008000000 */
[----:B-1----:R-:W-:Y:S09]  /*03c0*/  @!P0 BRA `(.L_x_0) ;  /* 0x00000000002c8947 */ /* 0x002ff20003800000 */
[----:B------:R-:W-:Y:S02]  /*03d0*/  ULDC UR7, c[0x0][0x8f4] ;  /* 0x00023d0000077ab9 */ /* 0x000fe40000000800 */
[----:B------:R-:W-:-:S04]  /*03e0*/  UIADD3 UR7, UP1, UR19, UR7, URZ ;  /* 0x0000000713077290 */ /* 0x000fc8000ff3e03f */
[----:B------:R-:W-:-:S04]  /*03f0*/  UIADD3.X UR8, URZ, UR5, URZ, UP1, !UPT ;  /* 0x000000053f087290 */ /* 0x000fc80008ffe43f */
[----:B------:R-:W-:-:S04]  /*0400*/  UIMAD.WIDE.U32 UR4, UR8, UR22, URZ ;  /* 0x00000016080472a5 */ /* 0x000fc8000f8e003f */
[----:B------:R-:W-:Y:S02]  /*0410*/  UIMAD.WIDE.U32 UR12, UP1, UR7, UR23, UR4 ;  /* 0x00000017070c72a5 */ /* 0x000fe4000f820004 */
[----:B------:R-:W-:Y:S02]  /*0420*/  UIMAD.WIDE.U32 UR4, UR7, UR22, URZ ;  /* 0x00000016070472a5 */ /* 0x000fe4000f8e003f */
[----:B------:R-:W-:Y:S02]  /*0430*/  UIADD3.X UR19, URZ, URZ, URZ, UP1, !UPT ;  /* 0x0000003f3f137290 */ /* 0x000fe40008ffe43f */
[----:B------:R-:W-:Y:S01]  /*0440*/  UIADD3 URZ, UP1, UR5, UR12, URZ ;  /* 0x0000000c053f7290 */ /* 0x000fe2000ff3e03f */
[----:B------:R-:W-:-:S03]  /*0450*/  UMOV UR18, UR13 ;  /* 0x0000000d00127c82 */ /* 0x000fc60008000000 */
[----:B------:R-:W-:-:S07]  /*0460*/  UIMAD.WIDE.U32.X UR4, UR8, UR23, UR18, UP1 ;  /* 0x00000017080472a5 */ /* 0x000fce00088e0412 */
[----:B------:R-:W-:-:S05]  /*0470*/  UMOV UR19, UR4 ;  /* 0x0000000400137c82 */ /* 0x000fca0008000000 */
.L_x_0:
[----:B------:R-:W-:Y:S01]  /*0480*/  ULDC UR8, c[0x0][0x934] ;  /* 0x00024d0000087ab9 */ /* 0x000fe20000000800 */
[----:B------:R-:W-:Y:S01]  /*0490*/  ULDC UR7, c[0x0][0x904] ;  /* 0x0002410000077ab9 */ /* 0x000fe20000000800 */
[----:B------:R-:W-:Y:S01]  /*04a0*/  ULDC UR4, c[0x0][0x938] ;  /* 0x00024e0000047ab9 */ /* 0x000fe20000000800 */
[----:B------:R-:W-:Y:S01]  /*04b0*/  USHF.L.U32 UR8, UR8, UR7, URZ ;  /* 0x0000000708087299 */ /* 0x000fe2000800063f */
[----:B------:R-:W-:Y:S01]  /*04c0*/  SHF.R.U32.HI R13, RZ, 0x5, R33 ;  /* 0x00000005ff0d7819 */ /* 0x000fe20000011621 */
[----:B------:R-:W-:Y:S01]  /*04d0*/  USHF.L.U32 UR7, UR4, UR7, URZ ;  /* 0x0000000704077299 */ /* 0x000fe2000800063f */
[----:B------:R-:W-:Y:S01]  /*04e0*/  ULDC UR18, c[0x0][0x8d8] ;  /* 0x0002360000127ab9 */ /* 0x000fe20000000800 */
[----:B------:R-:W-:Y:S02]  /*04f0*/  ULDC UR28, c[0x0][0x8f0] ;  /* 0x00023c00001c7ab9 */ /* 0x000fe40000000800 */
[----:B------:R-:W-:Y:S01]  /*0500*/  IMAD.U32 R10, RZ, RZ, UR8 ;  /* 0x00000008ff0a7e24 */ /* 0x000fe2000f8e00ff */
[----:B------:R-:W-:Y:S01]  /*0510*/  USHF.R.U64 UR11, UR6, UR18, UR11 ;  /* 0x00000012060b7299 */ /* 0x000fe2000800120b */
[----:B------:R-:W-:Y:S01]  /*0520*/  IMAD.U32 R11, RZ, RZ, UR7 ;  /* 0x00000007ff0b7e24 */ /* 0x000fe2000f8e00ff */
[----:B------:R-:W-:-:S02]  /*0530*/  USHF.R.U64 UR6, UR19, UR28, UR5 ;  /* 0x0000001c13067299 */ /* 0x000fc40008001205 */
[----:B------:R-:W-:Y:S01]  /*0540*/  IABS R0, R10 ;  /* 0x0000000a00007213 */ /* 0x000fe20000000000 */
[----:B------:R-:W-:Y:S01]  /*0550*/  UIADD3 UR11, UR11, -0x1, UR8 ;  /* 0xffffffff0b0b7890 */ /* 0x000fe2000fffe008 */
[----:B------:R-:W-:Y:S01]  /*0560*/  IABS R2, R11 ;  /* 0x0000000b00027213 */ /* 0x000fe20000000000 */
[----:B------:R-:W-:Y:S01]  /*0570*/  UIADD3 UR6, UR6, -0x1, UR7 ;  /* 0xffffffff06067890 */ /* 0x000fe2000fffe007 */
[----:B------:R-:W-:Y:S01]  /*0580*/  R2UR UR27, R0 ;  /* 0x00000000001b72ca */ /* 0x000fe200000e0000 */
[----:B------:R-:W-:Y:S01]  /*0590*/  UMOV UR4, URZ ;  /* 0x0000003f00047c82 */ /* 0x000fe20008000000 */
[----:B------:R-:W-:Y:S01]  /*05a0*/  UISETP.GE.AND UP5, UPT, UR11, URZ, UPT ;  /* 0x0000003f0b00728c */ /* 0x000fe2000bfa6270 */
[----:B------:R-:W-:Y:S01]  /*05b0*/  IMAD.MOV.U32 R0, RZ, RZ, R2 ;  /* 0x000000ffff007224 */ /* 0x000fe200078e0002 */
[----:B------:R-:W-:Y:S01]  /*05c0*/  UISETP.NE.AND UP4, UPT, UR8, URZ, UPT ;  /* 0x0000003f0800728c */ /* 0x000fe2000bf85270 */
[----:B------:R-:W-:-:S03]  /*05d0*/  UMOV UR54, 0x1 ;  /* 0x0000000100367882 */ /* 0x000fc60000000000 */
[----:B------:R-:W-:-:S05]  /*05e0*/  R2UR UR26, R0 ;  /* 0x00000000001a72ca */ /* 0x000fca00000e0000 */
[----:B------:R-:W1:Y:S08]  /*05f0*/  I2F.RP R0, UR27 ;  /* 0x0000001b00007d06 */ /* 0x000e700008209400 */
[----:B------:R-:W2:Y:S08]  /*0600*/  I2F.RP R4, UR26 ;  /* 0x0000001a00047d06 */ /* 0x000eb00008209400 */
[----:B-1----:R-:W1:Y:S08]  /*0610*/  MUFU.RCP R0, R0 ;  /* 0x0000000000007308 */ /* 0x002e700000001000 */
[----:B--2---:R-:W2:Y:S01]  /*0620*/  MUFU.RCP R4, R4 ;  /* 0x0000000400047308 */ /* 0x004ea20000001000 */
[----:B-1----:R-:W-:-:S02]  /*0630*/  VIADD R2, R0, 0xffffffe ;  /* 0x0ffffffe00027836 */ /* 0x002fc40000000000 */
[----:B------:R-:W-:-:S05]  /*0640*/  IMAD.U32 R0, RZ, RZ, UR11 ;  /* 0x0000000bff007e24 */ /* 0x000fca000f8e00ff */
[----:B------:R-:W1:Y:S01]  /*0650*/  F2I.FTZ.U32.TRUNC.NTZ R2, R2 ;  /* 0x0000000200027305 */ /* 0x000e62000021f000 */
[----:B------:R-:W-:Y:S01]  /*0660*/  IABS R0, R0 ;  /* 0x0000000000007213 */ /* 0x000fe20000000000 */
[----:B--2---:R-:W-:Y:S01]  /*0670*/  VIADD R5, R4, 0xffffffe ;  /* 0x0ffffffe04057836 */ /* 0x004fe20000000000 */
[----:B------:R-:W-:Y:S02]  /*0680*/  IABS R4, R10 ;  /* 0x0000000a00047213 */ /* 0x000fe40000000000 */
[----:B------:R-:W-:-:S03]  /*0690*/  R2UR UR31, R0 ;  /* 0x00000000001f72ca */ /* 0x000fc600000e0000 */
[----:B------:R-:W2:Y:S01]  /*06a0*/  F2I.FTZ.U32.TRUNC.NTZ R5, R5 ;  /* 0x0000000500057305 */ /* 0x000ea2000021f000 */
[----:B------:R-:W-:Y:S01]  /*06b0*/  IMAD.MOV R4, RZ, RZ, -R4 ;  /* 0x000000ffff047224 */ /* 0x000fe200078e0a04 */
[----:B-1----:R-:W-:Y:S01]  /*06c0*/  R2UR UR5, R2 ;  /* 0x00000000020572ca */ /* 0x002fe200000e0000 */
[----:B------:R-:W-:Y:S01]  /*06d0*/  IMAD.U32 R2, RZ, RZ, UR6 ;  /* 0x00000006ff027e24 */ /* 0x000fe2000f8e00ff */
[----:B--2---:R-:W-:-:S04]  /*06e0*/  R2UR UR13, R5 ;  /* 0x00000000050d72ca */ /* 0x004fc800000e0000 */
[----:B------:R-:W-:Y:S01]  /*06f0*/  IABS R5, R2 ;  /* 0x0000000200057213 */ /* 0x000fe20000000000 */
[----:B------:R-:W-:Y:S01]  /*0700*/  IMAD.MOV.U32 R2, RZ, RZ, R4 ;  /* 0x000000ffff027224 */ /* 0x000fe200078e0004 */
[----:B------:R-:W-:-:S05]  /*0710*/  IABS R4, R11 ;  /* 0x0000000b00047213 */ /* 0x000fca0000000000 */
[----:B------:R-:W-:Y:S01]  /*0720*/  UIADD3 UR12, URZ, -UR5, URZ ;  /* 0x800000053f0c7290 */ /* 0x000fe2000fffe03f */
[----:B------:R-:W-:Y:S02]  /*0730*/  MOV R0, R5 ;  /* 0x0000000500007202 */ /* 0x000fe40000000f00 */
[----:B------:R-:W-:Y:S01]  /*0740*/  R2UR UR29, R2 ;  /* 0x00000000021d72ca */ /* 0x000fe200000e0000 */
[----:B------:R-:W-:Y:S01]  /*0750*/  UIMAD UR12, UR12, UR27, URZ ;  /* 0x0000001b0c0c72a4 */ /* 0x000fe2000f8e023f */
[----:B------:R-:W-:Y:S01]  /*0760*/  IMAD.MOV R4, RZ, RZ, -R4 ;  /* 0x000000ffff047224 */ /* 0x000fe200078e0a04 */
[----:B------:R-:W-:Y:S01]  /*0770*/  R2UR UR32, R0 ;  /* 0x00000000002072ca */ /* 0x000fe200000e0000 */
[----:B------:R-:W1:Y:S01]  /*0780*/  SHFL.IDX PT, R2, R13, RZ, 0x1f ;  /* 0x00001fff0d027589 */ /* 0x000e6200000e0000 */
[----:B------:R-:W-:Y:S01]  /*0790*/  UIADD3 UR24, URZ, -UR13, URZ ;  /* 0x8000000d3f187290 */ /* 0x000fe2000fffe03f */
[----:B------:R-:W-:Y:S01]  /*07a0*/  IMAD.MOV.U32 R0, RZ, RZ, R4 ;  /* 0x000000ffff007224 */ /* 0x000fe200078e0004 */
[----:B------:R-:W-:-:S02]  /*07b0*/  UIMAD.WIDE.U32 UR4, UR5, UR12, UR4 ;  /* 0x0000000c050472a5 */ /* 0x000fc4000f8e0004 */
[----:B------:R-:W-:Y:S01]  /*07c0*/  UIMAD UR24, UR24, UR26, URZ ;  /* 0x0000001a181872a4 */ /* 0x000fe2000f8e023f */
[----:B------:R-:W-:Y:S01]  /*07d0*/  UMOV UR12, URZ ;  /* 0x0000003f000c7c82 */ /* 0x000fe20008000000 */
[----:B------:R-:W-:Y:S02]  /*07e0*/  R2UR UR30, R0 ;  /* 0x00000000001e72ca */ /* 0x000fe400000e0000 */
[----:B------:R-:W-:Y:S01]  /*07f0*/  UIMAD.WIDE.U32 UR24, UR13, UR24, UR12 ;  /* 0x000000180d1872a5 */ /* 0x000fe2000f8e000c */
[----:B------:R-:W-:Y:S02]  /*0800*/  SHF.R.U32.HI R0, RZ, 0x7, R33 ;  /* 0x00000007ff007819 */ /* 0x000fe40000011621 */
[----:B------:R-:W-:Y:S02]  /*0810*/  UMOV UR13, UR5 ;  /* 0x00000005000d7c82 */ /* 0x000fe40008000000 */
[----:B------:R-:W-:Y:S02]  /*0820*/  UIMAD.WIDE.U32 UR4, UR13, UR31, URZ ;  /* 0x0000001f0d0472a5 */ /* 0x000fe4000f8e003f */
[----:B------:R-:W-:Y:S01]  /*0830*/  UMOV UR19, UR25 ;  /* 0x0000001900137c82 */ /* 0x000fe20008000000 */
[----:B------:R-:W2:Y:S01]  /*0840*/  SHFL.IDX PT, R0, R0, RZ, 0x1f ;  /* 0x00001fff00007589 */ /* 0x000ea200000e0000 */
[----:B------:R-:W-:-:S02]  /*0850*/  UIMAD UR5, UR5, UR29, UR31 ;  /* 0x0000001d050572a4 */ /* 0x000fc4000f8e021f */
[----:B------:R-:W-:Y:S02]  /*0860*/  UIMAD.WIDE.U32 UR24, UR19, UR32, URZ ;  /* 0x00000020131872a5 */ /* 0x000fe4000f8e003f */
[----:B------:R-:W-:Y:S02]  /*0870*/  UISETP.GT.U32.AND UP1, UPT, UR27, UR5, UPT ;  /* 0x000000051b00728c */ /* 0x000fe4000bf24070 */
[----:B------:R-:W-:Y:S01]  /*0880*/  UIMAD UR25, UR25, UR30, UR32 ;  /* 0x0000001e191972a4 */ /* 0x000fe2000f8e0220 */
[----:B-1----:R-:W-:Y:S01]  /*0890*/  R2UR UR33, R2 ;  /* 0x00000000022172ca */ /* 0x002fe200000e0000 */
[----:B------:R-:W-:Y:S02]  /*08a0*/  ULOP3.LUT UR31, URZ, UR8, URZ, 0x33, !UPT ;  /* 0x000000083f1f7292 */ /* 0x000fe4000f8e333f */
[----:B------:R-:W-:Y:S02]  /*08b0*/  UISETP.GT.U32.AND UP2, UPT, UR26, UR25, UPT ;  /* 0x000000191a00728c */ /* 0x000fe4000bf44070 */
[----:B------:R-:W-:-:S03]  /*08c0*/  ULOP3.LUT UR32, URZ, UR7, URZ, 0x33, !UPT ;  /* 0x000000073f207292 */ /* 0x000fc6000f8e333f */
[----:B------:R-:W-:-:S04]  /*08d0*/  @!UP1 UIADD3 UR5, UR5, -UR27, URZ ;  /* 0x8000001b05059290 */ /* 0x000fc8000fffe03f */
[----:B------:R-:W-:Y:S01]  /*08e0*/  UISETP.GT.U32.AND UP6, UPT, UR27, UR5, UPT ;  /* 0x000000051b00728c */ /* 0x000fe2000bfc4070 */
[----:B------:R-:W-:Y:S01]  /*08f0*/  ISETP.NE.AND P1, PT, RZ, UR33, PT ;  /* 0x00000021ff007c0c */ /* 0x000fe2000bf25270 */
[----:B------:R-:W-:Y:S02]  /*0900*/  @!UP2 UIADD3 UR25, UR25, -UR26, URZ ;  /* 0x8000001a1919a290 */ /* 0x000fe4000fffe03f */
[----:B------:R-:W-:Y:S01]  /*0910*/  USHF.R.S32.HI UR4, URZ, 0x1f, UR33 ;  /* 0x0000001f3f047899 */ /* 0x000fe20008011421 */
[----:B--2---:R-:W-:Y:S01]  /*0920*/  R2UR UR12, R0 ;  /* 0x00000000000c72ca */ /* 0x004fe200000e0000 */
[----:B------:R-:W-:Y:S02]  /*0930*/  UISETP.GT.U32.AND UP1, UPT, UR26, UR25, UPT ;  /* 0x000000191a00728c */ /* 0x000fe4000bf24070 */
[----:B------:R-:W-:Y:S02]  /*0940*/  UISETP.NE.AND UP2, UPT, UR7, URZ, UPT ;  /* 0x0000003f0700728c */ /* 0x000fe4000bf45270 */
[----:B------:R-:W-:-:S02]  /*0950*/  ULEA.HI UR4, UR4, UR33, URZ, 0x2 ;  /* 0x0000002104047291 */ /* 0x000fc4000f8f103f */
[----:B------:R-:W-:Y:S02]  /*0960*/  @!UP6 UIADD3 UR5, UR5, -UR27, URZ ;  /* 0x8000001b0505e290 */ /* 0x000fe4000fffe03f */
[----:B------:R-:W-:Y:S02]  /*0970*/  UISETP.GE.AND UP6, UPT, UR6, URZ, UPT ;  /* 0x0000003f0600728c */ /* 0x000fe4000bfc6270 */
[----:B------:R-:W-:Y:S02]  /*0980*/  @!UP5 UIADD3 UR5, -UR5, URZ, URZ ;  /* 0x0000003f0505d290 */ /* 0x000fe4000fffe13f */
[----:B------:R-:W-:Y:S02]  /*0990*/  @!UP1 UIADD3 UR25, UR25, -UR26, URZ ;  /* 0x8000001a19199290 */ /* 0x000fe4000fffe03f */
[----:B------:R-:W-:Y:S02]  /*09a0*/  USEL UR5, UR31, UR5, !UP4 ;  /* 0x000000051f057287 */ /* 0x000fe4000e000000 */
[----:B------:R-:W-:-:S02]  /*09b0*/  ULOP3.LUT UR4, UR4, 0xfffffffc, URZ, 0xc0, !UPT ;  /* 0xfffffffc04047892 */ /* 0x000fc4000f8ec03f */
[----:B------:R-:W-:Y:S02]  /*09c0*/  UIADD3 UR5, UR11, -UR5, URZ ;  /* 0x800000050b057290 */ /* 0x000fe4000fffe03f */
[----:B------:R-:W-:Y:S02]  /*09d0*/  @!UP6 UIADD3 UR25, -UR25, URZ, URZ ;  /* 0x0000003f1919e290 */ /* 0x000fe4000fffe13f */
[----:B------:R-:W-:Y:S02]  /*09e0*/  UIADD3 UR55, UR33, -UR4, URZ ;  /* 0x8000000421377290 */ /* 0x000fe4000fffe03f */
[----:B------:R-:W-:Y:S02]  /*09f0*/  USEL UR25, UR32, UR25, !UP2 ;  /* 0x0000001920197287 */ /* 0x000fe4000d000000 */
[----:B------:R-:W-:Y:S02]  /*0a00*/  UISETP.NE.AND UP1, UPT, UR12, URZ, UPT ;  /* 0x0000003f0c00728c */ /* 0x000fe4000bf25270 */
[----:B------:R-:W-:-:S02]  /*0a10*/  UIADD3 UR25, UR6, -UR25, URZ ;  /* 0x8000001906197290 */ /* 0x000fc4000fffe03f */
[----:B------:R-:W-:Y:S02]  /*0a20*/  UISETP.EQ.AND UP5, UPT, UR55, 0x3, !UP1 ;  /* 0x000000033700788c */ /* 0x000fe4000cfa2270 */
[----:B------:R-:W-:Y:S02]  /*0a30*/  UIMAD UR24, UR5, UR25, URZ ;  /* 0x00000019051872a4 */ /* 0x000fe4000f8e023f */
[----:B------:R-:W-:Y:S02]  /*0a40*/  USEL UR4, UR25, UR5, !UP3 ;  /* 0x0000000519047287 */ /* 0x000fe4000d800000 */
[----:B------:R-:W-:Y:S02]  /*0a50*/  USHF.R.S32.HI UR25, URZ, 0x1f, UR24 ;  /* 0x0000001f3f197899 */ /* 0x000fe40008011418 */
[----:B------:R-:W-:Y:S01]  /*0a60*/  USHF.R.S32.HI UR5, URZ, 0x1f, UR4 ;  /* 0x0000001f3f057899 */ /* 0x000fe20008011404 */
[----:B------:R-:W-:Y:S01]  /*0a70*/  IMAD.U32 R6, RZ, RZ, UR24 ;  /* 0x00000018ff067e24 */ /* 0x000fe2000f8e00ff */
[----:B------:R-:W-:Y:S01]  /*0a80*/  USEL UR54, UR54, 0x2, UP5 ;  /* 0x0000000236367887 */ /* 0x000fe2000a800000 */
[----:B------:R-:W-:-:S02]  /*0a90*/  IMAD.U32 R4, RZ, RZ, UR4 ;  /* 0x00000004ff047e24 */ /* 0x000fc4000f8e00ff */
[----:B------:R-:W-:Y:S02]  /*0aa0*/  IMAD.U32 R7, RZ, RZ, UR25 ;  /* 0x00000019ff077e24 */ /* 0x000fe4000f8e00ff */
[----:B------:R-:W-:Y:S01]  /*0ab0*/  IMAD.U32 R5, RZ, RZ, UR5 ;  /* 0x00000005ff057e24 */ /* 0x000fe2000f8e00ff */
[----:B------:R-:W-:Y:S06]  /*0ac0*/  @P1 BRA `(.L_x_1) ;  /* 0x0000000000841947 */ /* 0x000fec0003800000 */
[----:B------:R-:W-:Y:S01]  /*0ad0*/  ELECT P1, URZ, PT ;  /* 0x00000000003f782f */ /* 0x000fe20003820000 */
[----:B------:R-:W-:-:S12]  /*0ae0*/  BSSY B0, `(.L_x_1) ;  /* 0x000001f000007945 */ /* 0x000fd80003800000 */
[----:B------:R-:W-:Y:S05]  /*0af0*/  @!P1 BRA `(.L_x_2) ;  /* 0x0000000000749947 */ /* 0x000fea0003800000 */
[----:B------:R-:W1:Y:S01]  /*0b00*/  S2UR UR6, SR_CgaCtaId ;  /* 0x00000000000679c3 */ /* 0x000e620000008800 */
[----:B------:R-:W-:Y:S01]  /*0b10*/  UMOV UR4, 0x400 ;  /* 0x0000040000047882 */ /* 0x000fe20000000000 */
[----:B------:R-:W-:Y:S01]  /*0b20*/  UMOV UR5, 0x1 ;  /* 0x0000000100057882 */ /* 0x000fe20000000000 */
[----:B------:R-:W-:Y:S02]  /*0b30*/  UMOV UR24, 0x140 ;  /* 0x0000014000187882 */ /* 0x000fe40000000000 */
[----:B------:R-:W-:-:S04]  /*0b40*/  UIADD3 UR24, -UR24, 0x100000, URZ ;  /* 0x0010000018187890 */ /* 0x000fc8000fffe13f */
[----:B------:R-:W-:Y:S02]  /*0b50*/  USHF.L.U32 UR25, UR24, 0xb, URZ ;  /* 0x0000000b18197899 */ /* 0x000fe4000800063f */
[----:B------:R-:W-:Y:S02]  /*0b60*/  USHF.L.U32 UR24, UR24, 0x1, URZ ;  /* 0x0000000118187899 */ /* 0x000fe4000800063f */
[----:B-1----:R-:W-:Y:S02]  /*0b70*/  ULEA UR6, UR6, UR4, 0x18 ;  /* 0x0000000406067291 */ /* 0x002fe4000f8ec03f */
[----:B------:R-:W-:-:S04]  /*0b80*/  UIADD3 UR4, -UR5, 0x100000, URZ ;  /* 0x0010000005047890 */ /* 0x000fc8000fffe13f */
[----:B------:R-:W-:Y:S02]  /*0b90*/  USHF.L.U32 UR5, UR4, 0xb, URZ ;  /* 0x0000000b04057899 */ /* 0x000fe4000800063f */
[----:B------:R-:W-:Y:S01]  /*0ba0*/  USHF.L.U32 UR4, UR4, 0x1, URZ ;  /* 0x0000000104047899 */ /* 0x000fe2000800063f */
[----:B------:R-:W1:Y:S11]  /*0bb0*/  FENCE.VIEW.ASYNC.S ;  /* 0x00000000000073c6 */ /* 0x000e760000000000 */
[----:B-1----:R1:W2:Y:S01]  /*0bc0*/  SYNCS.EXCH.64 URZ, [UR6+0x38400], UR4 ;  /* 0x03840004063f75b2 */ /* 0x0022a20008000100 */
[----:B------:R1:W3:Y:S01]  /*0bd0*/  SYNCS.EXCH.64 URZ, [UR6+0x38440], UR24 ;  /* 0x03844018063f75b2 */ /* 0x0002e20008000100 */
[----:B------:R1:W4:Y:S01]  /*0be0*/  SYNCS.EXCH.64 URZ, [UR6+0x38408], UR4 ;  /* 0x03840804063f75b2 */ /* 0x0003220008000100 */
[----:B------:R1:W1:Y:S01]  /*0bf0*/  SYNCS.EXCH.64 URZ, [UR6+0x38448], UR24 ;  /* 0x03844818063f75b2 */ /* 0x0002620008000100 */
        /* <DEDUP_REMOVED lines=12> */
[----:B------:R-:W-:Y:S01]  /*0cc0*/  NOP ;  /* 0x0000000000007918 */ /* 0x000fe20000000000 */
.L_x_2:
[----:B-1----:R-:W-:Y:S05]  /*0cd0*/  BSYNC B0 ;  /* 0x0000000000007941 */ /* 0x002fea0003800000 */
.L_x_1:
[----:B------:R-:W1:Y:S01]  /*0ce0*/  SHFL.IDX PT, R0, R13, RZ, 0x1f ;  /* 0x00001fff0d007589 */ /* 0x000e6200000e0000 */
[----:B------:R-:W-:Y:S01]  /*0cf0*/  UIADD3 UR33, UR12, -0x1, URZ ;  /* 0xffffffff0c217890 */ /* 0x000fe2000fffe03f */
[----:B------:R-:W-:Y:S01]  /*0d00*/  NOP ;  /* 0x0000000000007918 */ /* 0x000fe20000000000 */
[----:B------:R-:W-:Y:S02]  /*0d10*/  UISETP.LT.U32.AND UP6, UPT, UR55, 0x2, !UP1 ;  /* 0x000000023700788c */ /* 0x000fe4000cfc1070 */
[----:B------:R-:W-:Y:S02]  /*0d20*/  UISETP.GE.U32.AND UP5, UPT, UR33, 0x2, UPT ;  /* 0x000000022100788c */ /* 0x000fe4000bfa6070 */
[----:B------:R-:W-:-:S04]  /*0d30*/  USEL UR53, URZ, 0x1, !UP6 ;  /* 0x000000013f357887 */ /* 0x000fc8000f000000 */
[----:B------:R-:W-:Y:S01]  /*0d40*/  USEL UR53, UR53, 0x2, UP5 ;  /* 0x0000000235357887 */ /* 0x000fe2000a800000 */
[----:B-1----:R-:W-:-:S13]  /*0d50*/  ISETP.NE.AND P1, PT, R0, RZ, PT ;  /* 0x000000ff0000720c */ /* 0x002fda0003f25270 */
[----:B------:R-:W-:Y:S05]  /*0d60*/  @P1 BRA `(.L_x_3) ;  /* 0x0000000000581947 */ /* 0x000fea0003800000 */
[----:B------:R-:W1:Y:S01]  /*0d70*/  S2UR UR5, SR_CgaCtaId ;  /* 0x00000000000579c3 */ /* 0x000e620000008800 */
[----:B------:R-:W-:Y:S01]  /*0d80*/  UMOV UR4, 0x400 ;  /* 0x0000040000047882 */ /* 0x000fe20000000000 */
[----:B------:R-:W-:Y:S01]  /*0d90*/  UMOV UR24, 0x1 ;  /* 0x0000000100187882 */ /* 0x000fe20000000000 */
[----:B------:R-:W-:Y:S01]  /*0da0*/  UMOV UR11, 0x100 ;  /* 0x00000100000b7882 */ /* 0x000fe20000000000 */
[----:B------:R-:W-:-:S04]  /*0db0*/  UIADD3 UR24, -UR24, 0x100000, URZ ;  /* 0x0010000018187890 */ /* 0x000fc8000fffe13f */
[----:B------:R-:W-:Y:S02]  /*0dc0*/  USHF.L.U32 UR25, UR24, 0xb, URZ ;  /* 0x0000000b18197899 */ /* 0x000fe4000800063f */
[----:B------:R-:W-:Y:S01]  /*0dd0*/  USHF.L.U32 UR24, UR24, 0x1, URZ ;  /* 0x0000000118187899 */ /* 0x000fe2000800063f */
[----:B------:R-:W-:Y:S01]  /*0de0*/  ELECT P1, URZ, PT ;  /* 0x00000000003f782f */ /* 0x000fe20003820000 */
[----:B-1----:R-:W-:Y:S02]  /*0df0*/  ULEA UR6, UR5, UR4, 0x18 ;  /* 0x0000000405067291 */ /* 0x002fe4000f8ec03f */
[----:B------:R-:W-:-:S04]  /*0e00*/  UIADD3 UR4, -UR11, 0x100000, URZ ;  /* 0x001000000b047890 */ /* 0x000fc8000fffe13f */
[----:B------:R-:W-:Y:S02]  /*0e10*/  USHF.L.U32 UR5, UR4, 0xb, URZ ;  /* 0x0000000b04057899 */ /* 0x000fe4000800063f */
[----:B------:R-:W-:Y:S01]  /*0e20*/  USHF.L.U32 UR4, UR4, 0x1, URZ ;  /* 0x0000000104047899 */ /* 0x000fe2000800063f */
[----:B------:R-:W1:Y:S03]  /*0e30*/  FENCE.VIEW.ASYNC.S ;  /* 0x00000000000073c6 */ /* 0x000e660000000000 */
[----:B-1----:R1:W1:Y:S08]  /*0e40*/  SYNCS.EXCH.64 URZ, [UR6+0x38480], UR24 ;  /* 0x03848018063f75b2 */ /* 0x0022700008000100 */
        /* <DEDUP_REMOVED lines=8> */
.L_x_3:
[----:B------:R-:W2:Y:S01]  /*0ed0*/  SHFL.IDX PT, R0, R13, RZ, 0x1f ;  /* 0x00001fff0d007589 */ /* 0x000ea200000e0000 */
[----:B------:R-:W-:Y:S01]  /*0ee0*/  UISETP.EQ.AND UP6, UPT, UR55, 0x2, !UP1 ;  /* 0x000000023700788c */ /* 0x000fe2000cfc2270 */
[----:B------:R-:W-:-:S03]  /*0ef0*/  NOP ;  /* 0x0000000000007918 */ /* 0x000fc60000000000 */
[----:B------:R-:W-:-:S04]  /*0f00*/  USEL UR52, URZ, 0x1, !UP6 ;  /* 0x000000013f347887 */ /* 0x000fc8000f000000 */
[----:B------:R-:W-:Y:S01]  /*0f10*/  USEL UR52, UR52, 0x2, UP5 ;  /* 0x0000000234347887 */ /* 0x000fe2000a800000 */
[----:B--2---:R-:W-:-:S13]  /*0f20*/  ISETP.NE.AND P1, PT, R0, RZ, PT ;  /* 0x000000ff0000720c */ /* 0x004fda0003f25270 */
[----:B------:R-:W-:Y:S05]  /*0f30*/  @P1 BRA `(.L_x_4) ;  /* 0x0000000000581947 */ /* 0x000fea0003800000 */
[----:B-1----:R-:W1:Y:S01]  /*0f40*/  S2UR UR5, SR_CgaCtaId ;  /* 0x00000000000579c3 */ /* 0x002e620000008800 */
[----:B------:R-:W-:Y:S01]  /*0f50*/  UMOV UR4, 0x400 ;  /* 0x0000040000047882 */ /* 0x000fe20000000000 */
[----:B------:R-:W-:Y:S01]  /*0f60*/  UMOV UR11, 0x20 ;  /* 0x00000020000b7882 */ /* 0x000fe20000000000 */
[----:B------:R-:W-:Y:S01]  /*0f70*/  UMOV UR24, 0x100 ;  /* 0x0000010000187882 */ /* 0x000fe20000000000 */
[----:B------:R-:W-:Y:S01]  /*0f80*/  ELECT P1, URZ, PT ;  /* 0x00000000003f782f */ /* 0x000fe20003820000 */
        /* <DEDUP_REMOVED lines=8> */
[----:B-1----:R2:W1:Y:S01]  /*1010*/  SYNCS.EXCH.64 URZ, [UR6+0x384c0], UR4 ;  /* 0x0384c004063f75b2 */ /* 0x0024620008000100 */
[----:B------:R2:W1:Y:S01]  /*1020*/  SYNCS.EXCH.64 URZ, [UR6+0x384e0], UR24 ;  /* 0x0384e018063f75b2 */ /* 0x0004620008000100 */
[----:B------:R2:W1:Y:S01]  /*1030*/  SYNCS.EXCH.64 URZ, [UR6+0x384c8], UR4 ;  /* 0x0384c804063f75b2 */ /* 0x0004620008000100 */
[----:B------:R2:W1:Y:S01]  /*1040*/  SYNCS.EXCH.64 URZ, [UR6+0x384e8], UR24 ;  /* 0x0384e818063f75b2 */ /* 0x0004620008000100 */
[----:B------:R2:W1:Y:S01]  /*1050*/  SYNCS.EXCH.64 URZ, [UR6+0x384d0], UR4 ;  /* 0x0384d004063f75b2 */ /* 0x0004620008000100 */
[----:B------:R2:W1:Y:S01]  /*1060*/  SYNCS.EXCH.64 URZ, [UR6+0x384f0], UR24 ;  /* 0x0384f018063f75b2 */ /* 0x0004620008000100 */
[----:B------:R2:W1:Y:S01]  /*1070*/  SYNCS.EXCH.64 URZ, [UR6+0x384d8], UR4 ;  /* 0x0384d804063f75b2 */ /* 0x0004620008000100 */
[----:B------:R2:W1:Y:S02]  /*1080*/  SYNCS.EXCH.64 URZ, [UR6+0x384f8], UR24 ;  /* 0x0384f818063f75b2 */ /* 0x0004640008000100 */
[----:B--2---:R-:W-:Y:S01]  /*1090*/  NOP ;  /* 0x0000000000007918 */ /* 0x004fe20000000000 */
.L_x_4:
[----:B------:R-:W2:Y:S01]  /*10a0*/  SHFL.IDX PT, R0, R13, RZ, 0x1f ;  /* 0x00001fff0d007589 */ /* 0x000ea200000e0000 */
[----:B------:R-:W-:Y:S01]  /*10b0*/  ELECT P1, URZ, PT ;  /* 0x00000000003f782f */ /* 0x000fe20003820000 */
[----:B------:R-:W3:Y:S01]  /*10c0*/  LDC.64 R14, c[0x0][0x8f8] ;  /* 0x00023e00ff0e7b82 */ /* 0x000ee20000000a00 */
[----:B-1----:R-:W-:Y:S01]  /*10d0*/  UMOV UR4, 0x20 ;  /* 0x0000002000047882 */ /* 0x002fe20000000000 */
[----:B------:R-:W-:Y:S01]  /*10e0*/  NOP ;  /* 0x0000000000007918 */ /* 0x000fe20000000000 */
[----:B------:R-:W-:Y:S01]  /*10f0*/  ULDC UR41, c[0x0][0xc] ;  /* 0x0000030000297ab9 */ /* 0x000fe20000000800 */
[----:B------:R-:W-:Y:S02]  /*1100*/  IMAD.MOV.U32 R16, RZ, RZ, -0x1 ;  /* 0xffffffffff107424 */ /* 0x000fe400078e00ff */
[----:B------:R-:W-:Y:S02]  /*1110*/  IMAD.MOV.U32 R17, RZ, RZ, -0x1 ;  /* 0xffffffffff117424 */ /* 0x000fe400078e00ff */
[----:B------:R-:W-:Y:S01]  /*1120*/  IMAD.MOV.U32 R18, RZ, RZ, -0x1 ;  /* 0xffffffffff127424 */ /* 0x000fe200078e00ff */
[----:B--2---:R-:W-:Y:S01]  /*1130*/  ISETP.NE.OR P1, PT, R0, RZ, !P1 ;  /* 0x000000ff0000720c */ /* 0x004fe20004f25670 */
[----:B------:R-:W-:-:S12]  /*1140*/  IMAD.U32 R0, RZ, RZ, UR9 ;  /* 0x00000009ff007e24 */ /* 0x000fd8000f8e00ff */
[----:B------:R-:W-:Y:S01]  /*1150*/  VOTEU.ALL UP5, P1 ;  /* 0x00000000003f7886 */ /* 0x000fe200008a0000 */
[----:B------:R-:W-:-:S04]  /*1160*/  VOTEU.ALL UP6, P1 ;  /* 0x00000000003f7886 */ /* 0x000fc800008c0000 */
[----:B------:R-:W1:Y:S01]  /*1170*/  @!UP5 S2UR UR11, SR_CgaCtaId ;  /* 0x00000000000bd9c3 */ /* 0x000e620000008800 */
[----:B------:R-:W-:Y:S01]  /*1180*/  @!UP5 UMOV UR6, 0x400 ;  /* 0x000004000006d882 */ /* 0x000fe20000000000 */
[----:B------:R-:W-:-:S04]  /*1190*/  @!UP5 UIADD3 UR4, -UR4, 0x100000, URZ ;  /* 0x001000000404d890 */ /* 0x000fc8000fffe13f */
[----:B------:R-:W-:Y:S02]  /*11a0*/  @!UP5 USHF.L.U32 UR5, UR4, 0xb, URZ ;  /* 0x0000000b0405d899 */ /* 0x000fe4000800063f */
[----:B------:R-:W-:Y:S02]  /*11b0*/  @!UP5 USHF.L.U32 UR4, UR4, 0x1, URZ ;  /* 0x000000010404d899 */ /* 0x000fe4000800063f */
[----:B-1----:R-:W-:Y:S01]  /*11c0*/  @!UP5 ULEA UR6, UR11, UR6, 0x18 ;  /* 0x000000060b06d291 */ /* 0x002fe2000f8ec03f */
[----:B------:R-:W-:Y:S01]  /*11d0*/  VOTEU.ALL UP5, P1 ;  /* 0x00000000003f7886 */ /* 0x000fe200008a0000 */
[----:B---3--:R-:W-:Y:S01]  /*11e0*/  ISETP.LE.U32.AND P1, PT, R14, UR10, PT ;  /* 0x0000000a0e007c0c */ /* 0x008fe2000bf23070 */
[----:B------:R-:W-:-:S03]  /*11f0*/  UMOV UR11, URZ ;  /* 0x0000003f000b7c82 */ /* 0x000fc60008000000 */
[----:B------:R-:W-:Y:S01]  /*1200*/  ISETP.GE.U32.AND.EX P1, PT, R0, R15, PT, P1 ;  /* 0x0000000f0000720c */ /* 0x000fe20003f26110 */
[----:B------:R-:W1:Y:S05]  /*1210*/  FENCE.VIEW.ASYNC.S ;  /* 0x00000000000073c6 */ /* 0x000e6a0000000000 */
[----:B-1----:R-:W4:Y:S01]  /*1220*/  @!UP5 SYNCS.EXCH.64 URZ, [UR6+0x38500], UR4 ;  /* 0x03850004063fd5b2 */ /* 0x002f220008000100 */
[----:B------:R1:W4:Y:S01]  /*1230*/  @!UP6 SYNCS.EXCH.64 URZ, [UR6+0x38508], UR4 ;  /* 0x03850804063fe5b2 */ /* 0x0003220008000100 */
[----:B------:R-:W-:Y:S01]  /*1240*/  NOP ;  /* 0x0000000000007918 */ /* 0x000fe20000000000 */
[----:B-1----:R-:W-:Y:S01]  /*1250*/  ULDC.U8 UR4, c[0x0][0x900] ;  /* 0x0002400000047ab9 */ /* 0x002fe20000000000 */
[----:B------:R-:W-:Y:S01]  /*1260*/  UMOV UR6, URZ ;  /* 0x0000003f00067c82 */ /* 0x000fe20008000000 */
[----:B----4-:R-:W-:Y:S01]  /*1270*/  BAR.SYNC.DEFER_BLOCKING 0x0 ;  /* 0x0000000000007b1d */ /* 0x010fe20000010000 */
[----:B------:R-:W-:-:S04]  /*1280*/  ISETP.NE.AND P2, PT, RZ, UR4, PT ;  /* 0x00000004ff007c0c */ /* 0x000fc8000bf45270 */
[----:B------:R-:W-:Y:S01]  /*1290*/  P2R R20, PR, RZ, 0x4 ;  /* 0x00000004ff147803 */ /* 0x000fe20000000000 */
[----:B------:R-:W-:Y:S01]  /*12a0*/  UMOV UR5, URZ ;  /* 0x0000003f00057c82 */ /* 0x000fe20008000000 */
[----:B------:R-:W-:-:S07]  /*12b0*/  UMOV UR4, URZ ;  /* 0x0000003f00047c82 */ /* 0x000fce0008000000 */
[----:B------:R-:W-:Y:S05]  /*12c0*/  @P2 BRA P1, `(.L_x_5) ;  /* 0x0000001400f42947 */ /* 0x000fea0000800000 */
[----:B------:R-:W-:Y:S01]  /*12d0*/  ISETP.LE.U32.AND P1, PT, R6, UR10, PT ;  /* 0x0000000a06007c0c */ /* 0x000fe2000bf23070 */
[----:B------:R-:W-:Y:S01]  /*12e0*/  UMOV UR5, URZ ;  /* 0x0000003f00057c82 */ /* 0x000fe20008000000 */
[----:B------:R-:W-:Y:S01]  /*12f0*/  MOV R15, UR9 ;  /* 0x00000009000f7c02 */ /* 0x000fe20008000f00 */
[----:B------:R-:W-:Y:S01]  /*1300*/  UMOV UR4, URZ ;  /* 0x0000003f00047c82 */ /* 0x000fe20008000000 */
[----:B------:R-:W-:Y:S01]  /*1310*/  UMOV UR11, URZ ;  /* 0x0000003f000b7c82 */ /* 0x000fe20008000000 */
[----:B------:R-:W-:Y:S01]  /*1320*/  UMOV UR6, URZ ;  /* 0x0000003f00067c82 */ /* 0x000fe20008000000 */
[----:B------:R-:W-:-:S13]  /*1330*/  ISETP.GE.U32.AND.EX P1, PT, R15, R7, PT, P1 ;  /* 0x000000070f00720c */ /* 0x000fda0003f26110 */
[----:B------:R-:W-:Y:S05]  /*1340*/  @!P1 BRA `(.L_x_6) ;  /* 0x0000001000c09947 */ /* 0x000fea0003800000 */
[----:B------:R-:W-:Y:S02]  /*1350*/  VIADD R2, R34, 0x20 ;  /* 0x0000002022027836 */ /* 0x000fe40000000000 */
[----:B------:R-:W-:Y:S02]  /*1360*/  IMAD.MOV.U32 R0, RZ, RZ, R34 ;  /* 0x000000ffff007224 */ /* 0x000fe400078e0022 */
[----:B-----5:R-:W-:Y:S01]  /*1370*/  IMAD.MOV.U32 R12, RZ, RZ, R8 ;  /* 0x000000ffff0c7224 */ /* 0x020fe200078e0008 */
[----:B------:R-:W-:Y:S01]  /*1380*/  ISETP.GE.AND P1, PT, R2, R3, PT ;  /* 0x000000030200720c */ /* 0x000fe20003f26270 */
[----:B------:R-:W-:-:S12]  /*1390*/  IMAD.MOV.U32 R17, RZ, RZ, R9 ;  /* 0x000000ffff117224 */ /* 0x000fd800078e0009 */
[----:B------:R-:W1:Y:S01]  /*13a0*/  @!P1 LDC.64 R14, c[0x0][0x918] ;  /* 0x00024600ff0e9b82 */ /* 0x000e620000000a00 */
[----:B------:R-:W-:Y:S01]  /*13b0*/  @!P1 VIADD R7, R0, 0x20 ;  /* 0x0000002000079836 */ /* 0x000fe20000000000 */
[----:B------:R-:W-:Y:S02]  /*13c0*/  UIADD3 UR16, UP5, UR16, -0x1, URZ ;  /* 0xffffffff10107890 */ /* 0x000fe4000ffbe03f */
[----:B------:R-:W-:Y:S01]  /*13d0*/  UIADD3 UR14, UP6, UR14, -0x1, URZ ;  /* 0xffffffff0e0e7890 */ /* 0x000fe2000ffde03f */
[----:B------:R-:W-:Y:S01]  /*13e0*/  BSSY B0, `(.L_x_7) ;  /* 0x000004f000007945 */ /* 0x000fe20003800000 */
[----:B------:R-:W-:Y:S01]  /*13f0*/  UIADD3.X UR17, UR17, -0x1, URZ, UP5, !UPT ;  /* 0xffffffff11117890 */ /* 0x000fe2000affe43f */
[----:B-1----:R-:W-:-:S05]  /*1400*/  @!P1 IMAD.WIDE R14, R7, 0xc, R14 ;  /* 0x0000000c070e9825 */ /* 0x002fca00078e020e */
[----:B------:R1:W5:Y:S04]  /*1410*/  @!P1 LDG.E R8, desc[UR58][R14.64] ;  /* 0x0000003a0e089981 */ /* 0x000368000c1e1900 */
[----:B------:R1:W5:Y:S01]  /*1420*/  @!P1 LDG.E R9, desc[UR58][R14.64+0x4] ;  /* 0x0000043a0e099981 */ /* 0x000362000c1e1900 */
[----:B------:R-:W-:Y:S01]  /*1430*/  ISETP.GE.AND P1, PT, R0, R3, PT ;  /* 0x000000030000720c */ /* 0x000fe20003f26270 */
[----:B------:R-:W-:Y:S01]  /*1440*/  UIADD3.X UR15, UR15, -0x1, URZ, UP6, !UPT ;  /* 0xffffffff0f0f7890 */ /* 0x000fe2000b7fe43f */
[----:B------:R-:W-:Y:S01]  /*1450*/  CS2R R6, SRZ ;  /* 0x0000000000067805 */ /* 0x000fe2000001ff00 */
[----:B------:R-:W-:Y:S01]  /*1460*/  UIADD3 UR4, UR8, -0x1, URZ ;  /* 0xffffffff08047890 */ /* 0x000fe2000fffe03f */
[----:B------:R-:W-:Y:S01]  /*1470*/  IMAD.MOV.U32 R27, RZ, RZ, 0x7fffffff ;  /* 0x7fffffffff1b7424 */ /* 0x000fe200078e00ff */
[----:B------:R-:W-:Y:S01]  /*1480*/  UIADD3 UR5, UR7, -0x1, URZ ;  /* 0xffffffff07057890 */ /* 0x000fe2000fffe03f */
[----:B------:R-:W-:-:S07]  /*1490*/  IMAD.MOV.U32 R29, RZ, RZ, RZ ;  /* 0x000000ffff1d7224 */ /* 0x000fce00078e00ff */
[----:B-1----:R-:W-:Y:S05]  /*14a0*/  @P1 BRA `(.L_x_8) ;  /* 0x0000000400081947 */ /* 0x002fea0003800000 */
[----:B------:R-:W-:Y:S02]  /*14b0*/  PLOP3.LUT P3, PT, PT, PT, UP0, 0x80, 0x0 ;  /* 0x000000000000781c */ /* 0x000fe40003f6f008 */
[C---:B------:R-:W-:Y:S02]  /*14c0*/  IADD3 R21, P2, R17.reuse, UR16, RZ ;  /* 0x0000001011157c10 */ /* 0x040fe4000ff5e0ff */
[C---:B------:R-:W-:Y:S02]  /*14d0*/  IADD3 R23, P1, R12.reuse, UR14, RZ ;  /* 0x0000000e0c177c10 */ /* 0x040fe4000ff3e0ff */
[----:B------:R-:W-:Y:S02]  /*14e0*/  LEA.HI.X.SX32 R22, R17, UR17, 0x1, P2 ;  /* 0x0000001111167c11 */ /* 0x000fe400090f0eff */
[----:B------:R-:W-:-:S05]  /*14f0*/  LEA.HI.X.SX32 R12, R12, UR15, 0x1, P1 ;  /* 0x0000000f0c0c7c11 */ /* 0x000fca00088f0eff */
[----:B------:R-:W-:Y:S05]  /*1500*/  @!P3 BRA `(.L_x_9) ;  /* 0x000000000030b947 */ /* 0x000fea0003800000 */
[----:B------:R-:W-:Y:S02]  /*1510*/  ULDC UR6, c[0x0][0x8dc] ;  /* 0x0002370000067ab9 */ /* 0x000fe40000000800 */
[----:B------:R-:W-:-:S05]  /*1520*/  IADD3 R17, P1, R23, UR6, RZ ;  /* 0x0000000617117c10 */ /* 0x000fca000ff3e0ff */
[----:B------:R-:W-:-:S04]  /*1530*/  IMAD.X R23, RZ, RZ, R12, P1 ;  /* 0x000000ffff177224 */ /* 0x000fc800008e060c */
[----:B------:R-:W-:-:S04]  /*1540*/  IMAD.WIDE.U32 R4, R23, UR20, RZ ;  /* 0x0000001417047c25 */ /* 0x000fc8000f8e00ff */
[----:B------:R-:W-:-:S04]  /*1550*/  IMAD.WIDE.U32 R14, P1, R17, UR21, R4 ;  /* 0x00000015110e7c25 */ /* 0x000fc8000f820004 */
[----:B------:R-:W-:-:S04]  /*1560*/  IMAD.WIDE.U32 R4, R17, UR20, RZ ;  /* 0x0000001411047c25 */ /* 0x000fc8000f8e00ff */
[----:B------:R-:W-:Y:S01]  /*1570*/  IMAD.X R19, RZ, RZ, RZ, P1 ;  /* 0x000000ffff137224 */ /* 0x000fe200008e06ff */
[----:B------:R-:W-:Y:S01]  /*1580*/  IADD3 RZ, P1, R5, R14, RZ ;  /* 0x0000000e05ff7210 */ /* 0x000fe20007f3e0ff */
[----:B------:R-:W-:-:S04]  /*1590*/  IMAD.MOV.U32 R18, RZ, RZ, R15 ;  /* 0x000000ffff127224 */ /* 0x000fc800078e000f */
[----:B------:R-:W-:-:S04]  /*15a0*/  IMAD.WIDE.U32.X R4, R23, UR21, R18, P1 ;  /* 0x0000001517047c25 */ /* 0x000fc800088e0412 */
[----:B------:R-:W-:Y:S01]  /*15b0*/  IMAD.MOV.U32 R12, RZ, RZ, R5 ;  /* 0x000000ffff0c7224 */ /* 0x000fe200078e0005 */
[----:B------:R-:W-:-:S07]  /*15c0*/  MOV R23, R4 ;  /* 0x0000000400177202 */ /* 0x000fce0000000f00 */
.L_x_9:
        /* <DEDUP_REMOVED lines=11> */
[----:B------:R-:W-:Y:S02]  /*1680*/  IMAD.MOV.U32 R21, RZ, RZ, R4 ;  /* 0x000000ffff157224 */ /* 0x000fe400078e0004 */
[----:B------:R-:W-:-:S07]  /*1690*/  IMAD.MOV.U32 R22, RZ, RZ, R5 ;  /* 0x000000ffff167224 */ /* 0x000fce00078e0005 */
.L_x_10:
[----:B------:R-:W-:Y:S02]  /*16a0*/  SHF.R.U64 R5, R23, UR18, R12 ;  /* 0x0000001217057c19 */ /* 0x000fe4000800120c */
[----:B------:R-:W-:-:S03]  /*16b0*/  SHF.R.U64 R4, R21, UR28, R22 ;  /* 0x0000001c15047c19 */ /* 0x000fc60008001216 */
[----:B------:R-:W-:Y:S02]  /*16c0*/  VIADD R17, R5, UR4 ;  /* 0x0000000405117c36 */ /* 0x000fe40008000000 */
[----:B------:R-:W-:-:S03]  /*16d0*/  VIADD R14, R4, UR5 ;  /* 0x00000005040e7c36 */ /* 0x000fc60008000000 */
[----:B------:R-:W-:Y:S02]  /*16e0*/  IABS R15, R17 ;  /* 0x00000011000f7213 */ /* 0x000fe40000000000 */
[----:B------:R-:W-:-:S03]  /*16f0*/  IABS R12, R14 ;  /* 0x0000000e000c7213 */ /* 0x000fc60000000000 */
[----:B------:R-:W-:-:S04]  /*1700*/  IMAD.HI.U32 R4, R15, UR13, RZ ;  /* 0x0000000d0f047c27 */ /* 0x000fc8000f8e00ff */
[----:B------:R-:W-:-:S04]  /*1710*/  IMAD.HI.U32 R5, R12, UR19, RZ ;  /* 0x000000130c057c27 */ /* 0x000fc8000f8e00ff */
[----:B------:R-:W-:Y:S02]  /*1720*/  IMAD R4, R4, UR29, R15 ;  /* 0x0000001d04047c24 */ /* 0x000fe4000f8e020f */
[----:B------:R-:W-:Y:S02]  /*1730*/  IMAD R5, R5, UR30, R12 ;  /* 0x0000001e05057c24 */ /* 0x000fe4000f8e020c */
[----:B------:R-:W-:Y:S01]  /*1740*/  IMAD.U32 R15, RZ, RZ, UR31 ;  /* 0x0000001fff0f7e24 */ /* 0x000fe2000f8e00ff */
[----:B------:R-:W-:Y:S01]  /*1750*/  ISETP.LT.U32.AND P1, PT, R4, UR27, PT ;  /* 0x0000001b04007c0c */ /* 0x000fe2000bf21070 */
[----:B------:R-:W-:Y:S01]  /*1760*/  IMAD.U32 R12, RZ, RZ, UR32 ;  /* 0x00000020ff0c7e24 */ /* 0x000fe2000f8e00ff */
[----:B------:R-:W-:-:S11]  /*1770*/  ISETP.LT.U32.AND P2, PT, R5, UR26, PT ;  /* 0x0000001a05007c0c */ /* 0x000fd6000bf41070 */
[----:B------:R-:W-:Y:S01]  /*1780*/  @!P1 VIADD R4, R4, -UR27 ;  /* 0x8000001b04049c36 */ /* 0x000fe20008000000 */
[----:B------:R-:W-:Y:S01]  /*1790*/  ISETP.GE.AND P1, PT, R14, RZ, PT ;  /* 0x000000ff0e00720c */ /* 0x000fe20003f26270 */
[----:B------:R-:W-:Y:S01]  /*17a0*/  @!P2 VIADD R5, R5, -UR26 ;  /* 0x8000001a0505ac36 */ /* 0x000fe20008000000 */
[----:B------:R-:W-:Y:S02]  /*17b0*/  ISETP.GE.AND P2, PT, R17, RZ, PT ;  /* 0x000000ff1100720c */ /* 0x000fe40003f46270 */
[----:B------:R-:W-:Y:S02]  /*17c0*/  ISETP.LT.U32.AND P3, PT, R4, UR27, PT ;  /* 0x0000001b04007c0c */ /* 0x000fe4000bf61070 */
[----:B------:R-:W-:-:S11]  /*17d0*/  ISETP.LT.U32.AND P4, PT, R5, UR26, PT ;  /* 0x0000001a05007c0c */ /* 0x000fd6000bf81070 */
[----:B------:R-:W-:Y:S02]  /*17e0*/  @!P3 IADD3 R4, R4, -UR27, RZ ;  /* 0x8000001b0404bc10 */ /* 0x000fe4000fffe0ff */
[----:B------:R-:W-:Y:S01]  /*17f0*/  @!P4 VIADD R5, R5, -UR26 ;  /* 0x8000001a0505cc36 */ /* 0x000fe20008000000 */
[----:B------:R-:W-:Y:S02]  /*1800*/  PLOP3.LUT P3, PT, PT, PT, UP4, 0x80, 0x0 ;  /* 0x000000000000781c */ /* 0x000fe40003f6f048 */
[----:B------:R-:W-:Y:S01]  /*1810*/  @!P2 IMAD.MOV R4, RZ, RZ, -R4 ;  /* 0x000000ffff04a224 */ /* 0x000fe200078e0a04 */
[----:B------:R-:W-:Y:S01]  /*1820*/  PLOP3.LUT P4, PT, PT, PT, UP2, 0x80, 0x0 ;  /* 0x000000000000781c */ /* 0x000fe20003f8f028 */
[----:B------:R-:W-:Y:S01]  /*1830*/  @!P1 IMAD.MOV R5, RZ, RZ, -R5 ;  /* 0x000000ffff059224 */ /* 0x000fe200078e0a05 */
[----:B------:R-:W-:Y:S02]  /*1840*/  PLOP3.LUT P1, PT, PT, PT, UP3, 0x80, 0x0 ;  /* 0x000000000000781c */ /* 0x000fe40003f2f038 */
[----:B------:R-:W-:-:S02]  /*1850*/  SEL R4, R15, R4, !P3 ;  /* 0x000000040f047207 */ /* 0x000fc40005800000 */
[----:B------:R-:W-:-:S03]  /*1860*/  SEL R5, R12, R5, !P4 ;  /* 0x000000050c057207 */ /* 0x000fc60006000000 */
[----:B------:R-:W-:Y:S02]  /*1870*/  IMAD.IADD R12, R17, 0x1, -R4 ;  /* 0x00000001110c7824 */ /* 0x000fe400078e0a04 */
[----:B------:R-:W-:-:S04]  /*1880*/  IMAD.IADD R5, R14, 0x1, -R5 ;  /* 0x000000010e057824 */ /* 0x000fc800078e0a05 */
[----:B------:R-:W-:Y:S01]  /*1890*/  IMAD R27, R12, R5, RZ ;  /* 0x000000050c1b7224 */ /* 0x000fe200078e02ff */
[----:B------:R-:W-:-:S04]  /*18a0*/  SEL R4, R5, R12, !P1 ;  /* 0x0000000c05047207 */ /* 0x000fc80004800000 */
[----:B------:R-:W-:Y:S02]  /*18b0*/  SHF.R.S32.HI R5, RZ, 0x1f, R4 ;  /* 0x0000001fff057819 */ /* 0x000fe40000011404 */
[----:B------:R-:W-:-:S07]  /*18c0*/  SHF.R.S32.HI R29, RZ, 0x1f, R27 ;  /* 0x0000001fff1d7819 */ /* 0x000fce000001141b */
.L_x_8:
[----:B------:R-:W-:Y:S05]  /*18d0*/  BSYNC B0 ;  /* 0x0000000000007941 */ /* 0x000fea0003800000 */
.L_x_7:
[----:B------:R-:W1:Y:S01]  /*18e0*/  SHFL.UP PT, R14, R27, 0x1, RZ ;  /* 0x042000001b0e7989 */ /* 0x000e6200000e00ff */
[C---:B------:R-:W-:Y:S02]  /*18f0*/  ISETP.NE.AND P2, PT, R34.reuse, RZ, PT ;  /* 0x000000ff2200720c */ /* 0x040fe40003f45270 */
[C---:B------:R-:W-:Y:S01]  /*1900*/  ISETP.GE.U32.AND P3, PT, R34.reuse, 0x2, PT ;  /* 0x000000022200780c */ /* 0x040fe20003f66070 */
[----:B------:R-:W2:Y:S01]  /*1910*/  SHFL.UP PT, R12, R29, 0x1, RZ ;  /* 0x042000001d0c7989 */ /* 0x000ea200000e00ff */
[C---:B------:R-:W-:Y:S02]  /*1920*/  ISETP.GE.U32.AND P4, PT, R34.reuse, 0x4, PT ;  /* 0x000000042200780c */ /* 0x040fe40003f86070 */
[C---:B------:R-:W-:Y:S02]  /*1930*/  ISETP.GE.U32.AND P5, PT, R34.reuse, 0x8, PT ;  /* 0x000000082200780c */ /* 0x040fe40003fa6070 */
[----:B------:R-:W-:Y:S02]  /*1940*/  ISETP.GE.U32.AND P6, PT, R34, 0x10, PT ;  /* 0x000000102200780c */ /* 0x000fe40003fc6070 */
[----:B-1----:R-:W-:-:S02]  /*1950*/  SEL R14, R14, RZ, P2 ;  /* 0x000000ff0e0e7207 */ /* 0x002fc40001000000 */
[----:B--2---:R-:W-:Y:S02]  /*1960*/  SEL R12, R12, RZ, P2 ;  /* 0x000000ff0c0c7207 */ /* 0x004fe40001000000 */
[----:B------:R-:W-:-:S05]  /*1970*/  IADD3 R19, P1, R14, R27, RZ ;  /* 0x0000001b0e137210 */ /* 0x000fca0007f3e0ff */
[----:B------:R-:W-:Y:S01]  /*1980*/  IMAD.X R21, R12, 0x1, R29, P1 ;  /* 0x000000010c157824 */ /* 0x000fe200008e061d */
[----:B------:R-:W1:Y:S04]  /*1990*/  SHFL.UP PT, R14, R19, 0x2, RZ ;  /* 0x04400000130e7989 */ /* 0x000e6800000e00ff */
[----:B------:R-:W2:Y:S01]  /*19a0*/  SHFL.UP PT, R12, R21, 0x2, RZ ;  /* 0x04400000150c7989 */ /* 0x000ea200000e00ff */
[----:B-1----:R-:W-:-:S04]  /*19b0*/  SEL R14, R14, RZ, P3 ;  /* 0x000000ff0e0e7207 */ /* 0x002fc80001800000 */
[----:B------:R-:W-:Y:S02]  /*19c0*/  IADD3 R15, P1, R14, R19, RZ ;  /* 0x000000130e0f7210 */ /* 0x000fe40007f3e0ff */
[----:B--2---:R-:W-:-:S03]  /*19d0*/  SEL R12, R12, RZ, P3 ;  /* 0x000000ff0c0c7207 */ /* 0x004fc60001800000 */
[----:B------:R-:W1:Y:S02]  /*19e0*/  SHFL.UP PT, R14, R15, 0x4, RZ ;  /* 0x048000000f0e7989 */ /* 0x000e6400000e00ff */
[----:B------:R-:W-:-:S05]  /*19f0*/  IMAD.X R17, R12, 0x1, R21, P1 ;  /* 0x000000010c117824 */ /* 0x000fca00008e0615 */
        /* <DEDUP_REMOVED lines=10> */
[----:B------:R-:W1:Y:S01]  /*1aa0*/  SHFL.UP PT, R14, R15, 0x10, RZ ;  /* 0x060000000f0e7989 */ /* 0x000e6200000e00ff */
[----:B------:R-:W-:-:S05]  /*1ab0*/  IADD3.X R17, R12, R21, RZ, P1, !PT ;  /* 0x000000150c117210 */ /* 0x000fca0000ffe4ff */
[----:B------:R-:W2:Y:S01]  /*1ac0*/  SHFL.UP PT, R12, R17, 0x10, RZ ;  /* 0x06000000110c7989 */ /* 0x000ea200000e00ff */
[----:B-1----:R-:W-:-:S04]  /*1ad0*/  SEL R14, R14, RZ, P6 ;  /* 0x000000ff0e0e7207 */ /* 0x002fc80003000000 */
[----:B------:R-:W-:Y:S02]  /*1ae0*/  IADD3 R18, P1, R14, R15, RZ ;  /* 0x0000000f0e127210 */ /* 0x000fe40007f3e0ff */
[----:B--2---:R-:W-:-:S05]  /*1af0*/  SEL R12, R12, RZ, P6 ;  /* 0x000000ff0c0c7207 */ /* 0x004fca0003000000 */
[----:B------:R-:W-:Y:S01]  /*1b00*/  IMAD.X R19, R12, 0x1, R17, P1 ;  /* 0x000000010c137824 */ /* 0x000fe200008e0611 */
[----:B------:R-:W-:-:S04]  /*1b10*/  ISETP.GT.U32.AND P1, PT, R18, UR10, PT ;  /* 0x0000000a12007c0c */ /* 0x000fc8000bf24070 */
[----:B------:R-:W-:-:S13]  /*1b20*/  ISETP.GT.U32.AND.EX P1, PT, R19, UR9, PT, P1 ;  /* 0x0000000913007c0c */ /* 0x000fda000bf24110 */
[----:B------:R-:W-:-:S04]  /*1b30*/  VOTE.ANY R12, PT, P1 ;  /* 0x00000000000c7806 */ /* 0x000fc800008e0100 */
[----:B------:R-:W-:-:S13]  /*1b40*/  ISETP.NE.AND P1, PT, R12, RZ, PT ;  /* 0x000000ff0c00720c */ /* 0x000fda0003f25270 */
[----:B------:R-:W-:Y:S05]  /*1b50*/  @P1 BRA `(.L_x_11) ;  /* 0x00000008006c1947 */ /* 0x000fea0003800000 */
[----:B------:R-:W1:Y:S01]  /*1b60*/  LDC R3, c[0x0][0x910] ;  /* 0x00024400ff037b82 */ /* 0x000e620000000800 */
[----:B------:R-:W-:Y:S01]  /*1b70*/  ULDC UR13, c[0x0][0x8f4] ;  /* 0x00023d00000d7ab9 */ /* 0x000fe20000000800 */
[----:B------:R-:W-:Y:S01]  /*1b80*/  ULDC UR6, c[0x0][0x8dc] ;  /* 0x0002370000067ab9 */ /* 0x000fe20000000800 */
[----:B------:R-:W-:Y:S01]  /*1b90*/  ULDC UR22, c[0x0][0x8d8] ;  /* 0x0002360000167ab9 */ /* 0x000fe20000000800 */
[----:B------:R-:W-:Y:S01]  /*1ba0*/  ULDC UR23, c[0x0][0x8f0] ;  /* 0x00023c0000177ab9 */ /* 0x000fe20000000800 */
[----:B------:R-:W-:Y:S01]  /*1bb0*/  ULDC.64 UR18, c[0x0][0x8d0] ;  /* 0x0002340000127ab9 */ /* 0x000fe20000000a00 */
[----:B------:R-:W-:-:S05]  /*1bc0*/  ULDC.64 UR20, c[0x0][0x8e8] ;  /* 0x00023a0000147ab9 */ /* 0x000fca0000000a00 */
.L_x_16:
[----:B------:R-:W-:Y:S02]  /*1bd0*/  IMAD.MOV.U32 R0, RZ, RZ, R2 ;  /* 0x000000ffff007224 */ /* 0x000fe400078e0002 */
[----:B------:R-:W-:Y:S02]  /*1be0*/  VIADD R2, R2, 0x20 ;  /* 0x0000002002027836 */ /* 0x000fe40000000000 */
[----:B-----5:R-:W-:Y:S02]  /*1bf0*/  IMAD.MOV.U32 R12, RZ, RZ, R8 ;  /* 0x000000ffff0c7224 */ /* 0x020fe400078e0008 */
[----:B------:R-:W-:Y:S01]  /*1c00*/  IMAD.MOV.U32 R17, RZ, RZ, R9 ;  /* 0x000000ffff117224 */ /* 0x000fe200078e0009 */
[----:B-1----:R-:W-:-:S13]  /*1c10*/  ISETP.GE.AND P1, PT, R2, R3, PT ;  /* 0x000000030200720c */ /* 0x002fda0003f26270 */
[----:B------:R-:W1:Y:S01]  /*1c20*/  @!P1 LDC.64 R6, c[0x0][0x918] ;  /* 0x00024600ff069b82 */ /* 0x000e620000000a00 */
[----:B------:R-:W-:Y:S01]  /*1c30*/  @!P1 VIADD R15, R0, 0x20 ;  /* 0x00000020000f9836 */ /* 0x000fe20000000000 */
[----:B------:R-:W-:Y:S01]  /*1c40*/  BSSY B0, `(.L_x_12) ;  /* 0x0000065000007945 */ /* 0x000fe20003800000 */
[----:B------:R-:W-:Y:S02]  /*1c50*/  IMAD.MOV.U32 R27, RZ, RZ, 0x7fffffff ;  /* 0x7fffffffff1b7424 */ /* 0x000fe400078e00ff */
[----:B-1----:R-:W-:-:S05]  /*1c60*/  @!P1 IMAD.WIDE R14, R15, 0xc, R6 ;  /* 0x0000000c0f0e9825 */ /* 0x002fca00078e0206 */
[----:B------:R1:W5:Y:S04]  /*1c70*/  @!P1 LDG.E R8, desc[UR58][R14.64] ;  /* 0x0000003a0e089981 */ /* 0x000368000c1e1900 */
[----:B------:R1:W5:Y:S01]  /*1c80*/  @!P1 LDG.E R9, desc[UR58][R14.64+0x4] ;  /* 0x0000043a0e099981 */ /* 0x000362000c1e1900 */
[----:B------:R-:W-:Y:S01]  /*1c90*/  ISETP.GE.AND P1, PT, R0, R3, PT ;  /* 0x000000030000720c */ /* 0x000fe20003f26270 */
[----:B------:R-:W-:Y:S02]  /*1ca0*/  IMAD.MOV.U32 R29, RZ, RZ, RZ ;  /* 0x000000ffff1d7224 */ /* 0x000fe400078e00ff */
[----:B------:R1:W2:Y:S04]  /*1cb0*/  SHFL.IDX PT, R6, R19, 0x1f, 0x1f ;  /* 0x03e01f0013067f89 */ /* 0x0002a800000e0000 */
[----:B------:R1:W3:Y:S06]  /*1cc0*/  SHFL.IDX PT, R7, R18, 0x1f, 0x1f ;  /* 0x03e01f0012077f89 */ /* 0x0002ec00000e0000 */
[----:B------:R-:W-:Y:S05]  /*1cd0*/  @P1 BRA `(.L_x_13) ;  /* 0x00000004006c1947 */ /* 0x000fea0003800000 */
[----:B------:R-:W-:Y:S02]  /*1ce0*/  IABS R25, R11 ;  /* 0x0000000b00197213 */ /* 0x000fe40000000000 */
[C---:B------:R-:W-:Y:S02]  /*1cf0*/  IADD3 R21, P1, R12.reuse, UR14, RZ ;  /* 0x0000000e0c157c10 */ /* 0x040fe4000ff3e0ff */
[----:B------:R-:W4:Y:S02]  /*1d00*/  I2F.RP R4, R25 ;  /* 0x0000001900047306 */ /* 0x000f240000209400 */
[----:B------:R-:W-:Y:S02]  /*1d10*/  LEA.HI.X.SX32 R22, R12, UR15, 0x1, P1 ;  /* 0x0000000f0c167c11 */ /* 0x000fe400088f0eff */
[----:B------:R-:W-:-:S04]  /*1d20*/  IADD3 R12, P1, R17, UR16, RZ ;  /* 0x00000010110c7c10 */ /* 0x000fc8000ff3e0ff */
[----:B------:R-:W-:Y:S02]  /*1d30*/  LEA.HI.X.SX32 R17, R17, UR17, 0x1, P1 ;  /* 0x0000001111117c11 */ /* 0x000fe400088f0eff */
[----:B------:R-:W-:Y:S01]  /*1d40*/  PLOP3.LUT P1, PT, PT, PT, UP0, 0x80, 0x0 ;  /* 0x000000000000781c */ /* 0x000fe20003f2f008 */
[----:B----4-:R-:W4:Y:S02]  /*1d50*/  MUFU.RCP R4, R4 ;  /* 0x0000000400047308 */ /* 0x010f240000001000 */
[----:B----4-:R-:W-:-:S06]  /*1d60*/  VIADD R5, R4, 0xffffffe ;  /* 0x0ffffffe04057836 */ /* 0x010fcc0000000000 */
[----:B------:R-:W4:Y:S02]  /*1d70*/  F2I.FTZ.U32.TRUNC.NTZ R27, R5 ;  /* 0x00000005001b7305 */ /* 0x000f24000021f000 */
[----:B----4-:R-:W-:Y:S02]  /*1d80*/  IMAD.MOV R24, RZ, RZ, -R27 ;  /* 0x000000ffff187224 */ /* 0x010fe400078e0a1b */
[----:B------:R-:W-:Y:S05]  /*1d90*/  @!P1 BRA `(.L_x_14) ;  /* 0x00000000002c9947 */ /* 0x000fea0003800000 */
[----:B------:R-:W-:-:S04]  /*1da0*/  IADD3 R21, P1, R21, UR6, RZ ;  /* 0x0000000615157c10 */ /* 0x000fc8000ff3e0ff */
[----:B------:R-:W-:-:S05]  /*1db0*/  IADD3.X R23, RZ, R22, RZ, P1, !PT ;  /* 0x00000016ff177210 */ /* 0x000fca0000ffe4ff */
[----:B------:R-:W-:-:S04]  /*1dc0*/  IMAD.WIDE.U32 R4, R23, UR18, RZ ;  /* 0x0000001217047c25 */ /* 0x000fc8000f8e00ff */
[----:B-1----:R-:W-:-:S04]  /*1dd0*/  IMAD.WIDE.U32 R14, P1, R21, UR19, R4 ;  /* 0x00000013150e7c25 */ /* 0x002fc8000f820004 */
[----:B------:R-:W-:-:S04]  /*1de0*/  IMAD.WIDE.U32 R4, R21, UR18, RZ ;  /* 0x0000001215047c25 */ /* 0x000fc8000f8e00ff */
[----:B------:R-:W-:Y:S01]  /*1df0*/  IMAD.X R19, RZ, RZ, RZ, P1 ;  /* 0x000000ffff137224 */ /* 0x000fe200008e06ff */
[----:B------:R-:W-:Y:S01]  /*1e00*/  IADD3 RZ, P1, R5, R14, RZ ;  /* 0x0000000e05ff7210 */ /* 0x000fe20007f3e0ff */
[----:B------:R-:W-:-:S04]  /*1e10*/  IMAD.MOV.U32 R18, RZ, RZ, R15 ;  /* 0x000000ffff127224 */ /* 0x000fc800078e000f */
[----:B------:R-:W-:-:S04]  /*1e20*/  IMAD.WIDE.U32.X R4, R23, UR19, R18, P1 ;  /* 0x0000001317047c25 */ /* 0x000fc800088e0412 */
[----:B------:R-:W-:Y:S02]  /*1e30*/  IMAD.MOV.U32 R21, RZ, RZ, R4 ;  /* 0x000000ffff157224 */ /* 0x000fe400078e0004 */
[----:B------:R-:W-:-:S07]  /*1e40*/  IMAD.MOV.U32 R22, RZ, RZ, R5 ;  /* 0x000000ffff167224 */ /* 0x000fce00078e0005 */
.L_x_14:
[----:B------:R-:W-:Y:S05]  /*1e50*/  @!P0 BRA `(.L_x_15) ;  /* 0x00000000002c8947 */ /* 0x000fea0003800000 */
[----:B------:R-:W-:-:S05]  /*1e60*/  IADD3 R23, P1, R12, UR13, RZ ;  /* 0x0000000d0c177c10 */ /* 0x000fca000ff3e0ff */
[----:B------:R-:W-:-:S04]  /*1e70*/  IMAD.X R17, RZ, RZ, R17, P1 ;  /* 0x000000ffff117224 */ /* 0x000fc800008e0611 */
        /* <DEDUP_REMOVED lines=9> */
.L_x_15:
[----:B------:R-:W-:Y:S01]  /*1f10*/  SHF.R.U64 R12, R12, UR23, R17 ;  /* 0x000000170c0c7c19 */ /* 0x000fe20008001211 */
[----:B------:R-:W-:Y:S01]  /*1f20*/  IMAD.MOV.U32 R4, RZ, RZ, R24 ;  /* 0x000000ffff047224 */ /* 0x000fe200078e0018 */
[----:B------:R-:W-:Y:S02]  /*1f30*/  IABS R5, R11 ;  /* 0x0000000b00057213 */ /* 0x000fe40000000000 */
[----:B-1----:R-:W-:Y:S01]  /*1f40*/  IADD3 R15, R12, UR5, RZ ;  /* 0x000000050c0f7c10 */ /* 0x002fe2000fffe0ff */
[----:B------:R-:W-:Y:S01]  /*1f50*/  IMAD R12, R4, R25, RZ ;  /* 0x00000019040c7224 */ /* 0x000fe200078e02ff */
[-C--:B------:R-:W-:Y:S01]  /*1f60*/  IABS R18, R10.reuse ;  /* 0x0000000a00127213 */ /* 0x080fe20000000000 */
[----:B------:R-:W-:Y:S01]  /*1f70*/  IMAD.MOV R17, RZ, RZ, -R5 ;  /* 0x000000ffff117224 */ /* 0x000fe200078e0a05 */
[----:B------:R-:W-:Y:S01]  /*1f80*/  IABS R14, R15 ;  /* 0x0000000f000e7213 */ /* 0x000fe20000000000 */
[----:B------:R-:W-:Y:S01]  /*1f90*/  IMAD.MOV.U32 R4, RZ, RZ, RZ ;  /* 0x000000ffff047224 */ /* 0x000fe200078e00ff */
[----:B------:R-:W-:Y:S01]  /*1fa0*/  SHF.R.U64 R21, R21, UR22, R22 ;  /* 0x0000001615157c19 */ /* 0x000fe20008001216 */
[----:B------:R-:W-:Y:S01]  /*1fb0*/  IMAD.MOV.U32 R5, RZ, RZ, R27 ;  /* 0x000000ffff057224 */ /* 0x000fe200078e001b */
[----:B------:R-:W-:Y:S01]  /*1fc0*/  IABS R23, R10 ;  /* 0x0000000a00177213 */ /* 0x000fe20000000000 */
[----:B------:R-:W-:-:S04]  /*1fd0*/  IMAD.HI.U32 R4, R27, R12, R4 ;  /* 0x0000000c1b047227 */ /* 0x000fc800078e0004 */
[----:B------:R-:W-:Y:S02]  /*1fe0*/  IMAD.MOV.U32 R12, RZ, RZ, R17 ;  /* 0x000000ffff0c7224 */ /* 0x000fe400078e0011 */
[----:B------:R-:W1:Y:S01]  /*1ff0*/  I2F.RP R17, R18 ;  /* 0x0000001200117306 */ /* 0x000e620000209400 */
[----:B------:R-:W-:Y:S02]  /*2000*/  IMAD.MOV.U32 R5, RZ, RZ, R14 ;  /* 0x000000ffff057224 */ /* 0x000fe400078e000e */
[----:B------:R-:W-:Y:S02]  /*2010*/  VIADD R14, R21, UR4 ;  /* 0x00000004150e7c36 */ /* 0x000fe40008000000 */
[----:B------:R-:W-:-:S03]  /*2020*/  IMAD.HI.U32 R4, R4, R5, RZ ;  /* 0x0000000504047227 */ /* 0x000fc600078e00ff */
[----:B------:R-:W-:Y:S01]  /*2030*/  IABS R21, R14 ;  /* 0x0000000e00157213 */ /* 0x000fe20000000000 */
[----:B------:R-:W-:-:S05]  /*2040*/  IMAD R12, R4, R12, R5 ;  /* 0x0000000c040c7224 */ /* 0x000fca00078e0205 */
[----:B------:R-:W-:Y:S01]  /*2050*/  ISETP.GT.U32.AND P1, PT, R25, R12, PT ;  /* 0x0000000c1900720c */ /* 0x000fe20003f24070 */
[----:B-1----:R-:W1:-:S12]  /*2060*/  MUFU.RCP R17, R17 ;  /* 0x0000001100117308 */ /* 0x002e580000001000 */
[----:B------:R-:W-:Y:S02]  /*2070*/  @!P1 IMAD.IADD R12, R12, 0x1, -R25 ;  /* 0x000000010c0c9824 */ /* 0x000fe400078e0a19 */
[----:B-1----:R-:W-:Y:S01]  /*2080*/  VIADD R4, R17, 0xffffffe ;  /* 0x0ffffffe11047836 */ /* 0x002fe20000000000 */
[----:B------:R-:W-:-:S03]  /*2090*/  IADD3 R17, RZ, -R23, RZ ;  /* 0x80000017ff117210 */ /* 0x000fc60007ffe0ff */
[----:B------:R1:W4:Y:S02]  /*20a0*/  F2I.FTZ.U32.TRUNC.NTZ R5, R4 ;  /* 0x0000000400057305 */ /* 0x000324000021f000 */
[----:B-1----:R-:W-:Y:S02]  /*20b0*/  IMAD.MOV.U32 R4, RZ, RZ, RZ ;  /* 0x000000ffff047224 */ /* 0x002fe400078e00ff */
[----:B----4-:R-:W-:-:S04]  /*20c0*/  IMAD.MOV R19, RZ, RZ, -R5 ;  /* 0x000000ffff137224 */ /* 0x010fc800078e0a05 */
[----:B------:R-:W-:-:S04]  /*20d0*/  IMAD R19, R19, R18, RZ ;  /* 0x0000001213137224 */ /* 0x000fc800078e02ff */
[----:B------:R-:W-:-:S04]  /*20e0*/  IMAD.HI.U32 R22, R5, R19, R4 ;  /* 0x0000001305167227 */ /* 0x000fc800078e0004 */
[----:B------:R-:W-:-:S04]  /*20f0*/  IMAD.MOV.U32 R5, RZ, RZ, R21 ;  /* 0x000000ffff057224 */ /* 0x000fc800078e0015 */
[----:B------:R-:W-:-:S04]  /*2100*/  IMAD.HI.U32 R4, R22, R5, RZ ;  /* 0x0000000516047227 */ /* 0x000fc800078e00ff */
[----:B------:R-:W-:-:S05]  /*2110*/  IMAD R5, R4, R17, R5 ;  /* 0x0000001104057224 */ /* 0x000fca00078e0205 */
[----:B------:R-:W-:-:S13]  /*2120*/  ISETP.GT.U32.AND P1, PT, R18, R5, PT ;  /* 0x000000051200720c */ /* 0x000fda0003f24070 */
[----:B------:R-:W-:Y:S01]  /*2130*/  @!P1 IMAD.IADD R5, R5, 0x1, -R18 ;  /* 0x0000000105059824 */ /* 0x000fe200078e0a12 */
[----:B------:R-:W-:-:S13]  /*2140*/  ISETP.GT.U32.AND P1, PT, R25, R12, PT ;  /* 0x0000000c1900720c */ /* 0x000fda0003f24070 */
[----:B------:R-:W-:Y:S01]  /*2150*/  @!P1 IMAD.IADD R12, R12, 0x1, -R25 ;  /* 0x000000010c0c9824 */ /* 0x000fe200078e0a19 */
[----:B------:R-:W-:-:S03]  /*2160*/  ISETP.GT.U32.AND P1, PT, R18, R5, PT ;  /* 0x000000051200720c */ /* 0x000fc60003f24070 */
[----:B------:R-:W-:-:S10]  /*2170*/  IMAD.MOV.U32 R4, RZ, RZ, R12 ;  /* 0x000000ffff047224 */ /* 0x000fd400078e000c */
[----:B------:R-:W-:Y:S01]  /*2180*/  @!P1 IMAD.IADD R5, R5, 0x1, -R18 ;  /* 0x0000000105059824 */ /* 0x000fe200078e0a12 */
[----:B------:R-:W-:-:S13]  /*2190*/  ISETP.GE.AND P1, PT, R15, RZ, PT ;  /* 0x000000ff0f00720c */ /* 0x000fda0003f26270 */
[----:B------:R-:W-:Y:S01]  /*21a0*/  @!P1 IMAD.MOV R4, RZ, RZ, -R4 ;  /* 0x000000ffff049224 */ /* 0x000fe200078e0a04 */
[----:B------:R-:W-:-:S13]  /*21b0*/  ISETP.GE.AND P1, PT, R14, RZ, PT ;  /* 0x000000ff0e00720c */ /* 0x000fda0003f26270 */
[----:B------:R-:W-:Y:S01]  /*21c0*/  @!P1 IMAD.MOV R5, RZ, RZ, -R5 ;  /* 0x000000ffff059224 */ /* 0x000fe200078e0a05 */
[----:B------:R-:W-:-:S13]  /*21d0*/  ISETP.NE.AND P1, PT, RZ, UR7, PT ;  /* 0x00000007ff007c0c */ /* 0x000fda000bf25270 */
[----:B------:R-:W-:Y:S02]  /*21e0*/  @!P1 LOP3.LUT R4, RZ, UR7, RZ, 0x33, !PT ;  /* 0x00000007ff049c12 */ /* 0x000fe4000f8e33ff */
[----:B------:R-:W-:-:S03]  /*21f0*/  ISETP.NE.AND P1, PT, RZ, UR8, PT ;  /* 0x00000008ff007c0c */ /* 0x000fc6000bf25270 */
[----:B------:R-:W-:-:S10]  /*2200*/  IMAD.IADD R4, R15, 0x1, -R4 ;  /* 0x000000010f047824 */ /* 0x000fd400078e0a04 */
[----:B------:R-:W-:Y:S02]  /*2210*/  @!P1 LOP3.LUT R5, RZ, UR8, RZ, 0x33, !PT ;  /* 0x00000008ff059c12 */ /* 0x000fe4000f8e33ff */
[----:B------:R-:W-:-:S03]  /*2220*/  PLOP3.LUT P1, PT, PT, PT, UP3, 0x80, 0x0 ;  /* 0x000000000000781c */ /* 0x000fc60003f2f038 */
[----:B------:R-:W-:-:S04]  /*2230*/  IMAD.IADD R5, R14, 0x1, -R5 ;  /* 0x000000010e057824 */ /* 0x000fc800078e0a05 */
[CC--:B------:R-:W-:Y:S01]  /*2240*/  IMAD R27, R4.reuse, R5.reuse, RZ ;  /* 0x00000005041b7224 */ /* 0x0c0fe200078e02ff */
[----:B------:R-:W-:-:S04]  /*2250*/  SEL R15, R4, R5, !P1 ;  /* 0x00000005040f7207 */ /* 0x000fc80004800000 */
[--C-:B------:R-:W-:Y:S01]  /*2260*/  SHF.R.S32.HI R5, RZ, 0x1f, R15.reuse ;  /* 0x0000001fff057819 */ /* 0x100fe2000001140f */
[----:B------:R-:W-:Y:S01]  /*2270*/  IMAD.MOV.U32 R4, RZ, RZ, R15 ;  /* 0x000000ffff047224 */ /* 0x000fe200078e000f */
[----:B------:R-:W-:-:S07]  /*2280*/  SHF.R.S32.HI R29, RZ, 0x1f, R27 ;  /* 0x0000001fff1d7819 */ /* 0x000fce000001141b */
.L_x_13:
[----:B------:R-:W-:Y:S05]  /*2290*/  BSYNC B0 ;  /* 0x0000000000007941 */ /* 0x000fea0003800000 */
.L_x_12:
[----:B-1----:R-:W1:Y:S04]  /*22a0*/  SHFL.UP PT, R14, R27, 0x1, RZ ;  /* 0x042000001b0e7989 */ /* 0x002e6800000e00ff */
[----:B------:R-:W4:Y:S01]  /*22b0*/  SHFL.UP PT, R12, R29, 0x1, RZ ;  /* 0x042000001d0c7989 */ /* 0x000f2200000e00ff */
[----:B-1----:R-:W-:Y:S02]  /*22c0*/  SEL R14, R14, RZ, P2 ;  /* 0x000000ff0e0e7207 */ /* 0x002fe40001000000 */
[----:B----4-:R-:W-:Y:S02]  /*22d0*/  SEL R12, R12, RZ, P2 ;  /* 0x000000ff0c0c7207 */ /* 0x010fe40001000000 */
[----:B------:R-:W-:-:S04]  /*22e0*/  IADD3 R17, P1, R14, R27, RZ ;  /* 0x0000001b0e117210 */ /* 0x000fc80007f3e0ff */
[----:B------:R-:W-:Y:S01]  /*22f0*/  IADD3.X R25, R12, R29, RZ, P1, !PT ;  /* 0x0000001d0c197210 */ /* 0x000fe20000ffe4ff */
[----:B------:R-:W1:Y:S04]  /*2300*/  SHFL.UP PT, R14, R17, 0x2, RZ ;  /* 0x04400000110e7989 */ /* 0x000e6800000e00ff */
[----:B------:R-:W4:Y:S01]  /*2310*/  SHFL.UP PT, R12, R25, 0x2, RZ ;  /* 0x04400000190c7989 */ /* 0x000f2200000e00ff */
[----:B-1----:R-:W-:Y:S02]  /*2320*/  SEL R14, R14, RZ, P3 ;  /* 0x000000ff0e0e7207 */ /* 0x002fe40001800000 */
[----:B----4-:R-:W-:Y:S02]  /*2330*/  SEL R12, R12, RZ, P3 ;  /* 0x000000ff0c0c7207 */ /* 0x010fe40001800000 */
[----:B------:R-:W-:-:S05]  /*2340*/  IADD3 R19, P1, R14, R17, RZ ;  /* 0x000000110e137210 */ /* 0x000fca0007f3e0ff */
[----:B------:R-:W-:Y:S01]  /*2350*/  IMAD.X R23, R12, 0x1, R25, P1 ;  /* 0x000000010c177824 */ /* 0x000fe200008e0619 */
        /* <DEDUP_REMOVED lines=18> */
[----:B---3--:R-:W-:-:S05]  /*2480*/  IADD3 R18, P1, R14, R7, RZ ;  /* 0x000000070e127210 */ /* 0x008fca0007f3e0ff */
[----:B--2---:R-:W-:Y:S01]  /*2490*/  IMAD.X R19, R15, 0x1, R6, P1 ;  /* 0x000000010f137824 */ /* 0x004fe200008e0606 */
[----:B------:R-:W-:-:S04]  /*24a0*/  ISETP.GT.U32.AND P1, PT, R18, UR10, PT ;  /* 0x0000000a12007c0c */ /* 0x000fc8000bf24070 */
[----:B------:R-:W-:-:S13]  /*24b0*/  ISETP.GT.U32.AND.EX P1, PT, R19, UR9, PT, P1 ;  /* 0x0000000913007c0c */ /* 0x000fda000bf24110 */
[----:B------:R-:W-:-:S04]  /*24c0*/  VOTE.ANY R12, PT, P1 ;  /* 0x00000000000c7806 */ /* 0x000fc800008e0100 */
[----:B------:R-:W-:-:S13]  /*24d0*/  ISETP.NE.AND P1, PT, R12, RZ, PT ;  /* 0x000000ff0c00720c */ /* 0x000fda0003f25270 */
[----:B------:R-:W-:Y:S05]  /*24e0*/  @!P1 BRA `(.L_x_16) ;  /* 0xfffffff400b89947 */ /* 0x000fea000383ffff */
[----:B------:R-:W-:Y:S02]  /*24f0*/  IMAD.MOV.U32 R18, RZ, RZ, R14 ;  /* 0x000000ffff127224 */ /* 0x000fe400078e000e */
[----:B------:R-:W-:-:S07]  /*2500*/  IMAD.MOV.U32 R19, RZ, RZ, R15 ;  /* 0x000000ffff137224 */ /* 0x000fce00078e000f */
.L_x_11:
[----:B------:R-:W1:Y:S08]  /*2510*/  BREV R12, R12 ;  /* 0x0000000c000c7301 */ /* 0x000e700000000000 */
[----:B-1----:R-:W1:Y:S02]  /*2520*/  FLO.U32.SH R17, R12 ;  /* 0x0000000c00117300 */ /* 0x002e6400000e0400 */
[----:B-1----:R-:W1:Y:S02]  /*2530*/  SHFL.IDX PT, R0, R0, R17, 0x1f ;  /* 0x00001f1100007589 */ /* 0x002e6400000e0000 */
[----:B-1----:R-:W-:-:S13]  /*2540*/  R2UR UR6, R0 ;  /* 0x00000000000672ca */ /* 0x002fda00000e0000 */
[----:B------:R-:W-:-:S05]  /*2550*/  VIADD R2, R34, UR6 ;  /* 0x0000000622027c36 */ /* 0x000fca0008000000 */
[----:B------:R-:W-:-:S13]  /*2560*/  ISETP.GE.AND P1, PT, R2, R3, PT ;  /* 0x000000030200720c */ /* 0x000fda0003f26270 */
[----:B------:R-:W1:Y:S02]  /*2570*/  @!P1 LDC.64 R14, c[0x0][0x918] ;  /* 0x00024600ff0e9b82 */ /* 0x000e640000000a00 */
[----:B-1----:R-:W-:-:S05]  /*2580*/  @!P1 IMAD.WIDE R14, R2, 0xc, R14 ;  /* 0x0000000c020e9825 */ /* 0x002fca00078e020e */
[----:B-----5:R1:W5:Y:S04]  /*2590*/  @!P1 LDG.E R8, desc[UR58][R14.64] ;  /* 0x0000003a0e089981 */ /* 0x020368000c1e1900 */
[----:B------:R1:W5:Y:S01]  /*25a0*/  @!P1 LDG.E R9, desc[UR58][R14.64+0x4] ;  /* 0x0000043a0e099981 */ /* 0x000362000c1e1900 */
[----:B------:R-:W-:-:S03]  /*25b0*/  IADD3 R2, P1, P2, R18, R7, -R27 ;  /* 0x0000000712027210 */ /* 0x000fc60007a3e81b */
[----:B------:R-:W-:Y:S01]  /*25c0*/  SHFL.IDX PT, R7, R29, R17, 0x1f ;  /* 0x00001f111d077589 */ /* 0x000fe200000e0000 */
[----:B------:R-:W-:-:S03]  /*25d0*/  IADD3.X R18, R19, R6, ~R29, P1, P2 ;  /* 0x0000000613127210 */ /* 0x000fc60000fe4c1d */
[----:B------:R-:W2:Y:S04]  /*25e0*/  SHFL.IDX PT, R2, R2, R17, 0x1f ;  /* 0x00001f1102027589 */ /* 0x000ea800000e0000 */
[----:B------:R-:W3:Y:S04]  /*25f0*/  SHFL.IDX PT, R18, R18, R17, 0x1f ;  /* 0x00001f1112127589 */ /* 0x000ee800000e0000 */
[----:B------:R1:W4:Y:S04]  /*2600*/  SHFL.IDX PT, R6, R27, R17, 0x1f ;  /* 0x00001f111b067589 */ /* 0x00032800000e0000 */
[----:B------:R1:W1:Y:S04]  /*2610*/  SHFL.IDX PT, R5, R5, R17, 0x1f ;  /* 0x00001f1105057589 */ /* 0x00026800000e0000 */
[----:B------:R1:W1:Y:S01]  /*2620*/  SHFL.IDX PT, R4, R4, R17, 0x1f ;  /* 0x00001f1104047589 */ /* 0x00026200000e0000 */
[----:B--2---:R-:W-:-:S02]  /*2630*/  R2UR UR5, R2 ;  /* 0x00000000020572ca */ /* 0x004fc400000e0000 */
[----:B---3--:R-:W-:-:S15]  /*2640*/  R2UR UR4, R18 ;  /* 0x00000000120472ca */ /* 0x008fde00000e0000 */
.L_x_6:
[----:B------:R-:W-:Y:S01]  /*2650*/  ISETP.LE.AND P1, PT, R3, UR6, PT ;  /* 0x0000000603007c0c */ /* 0x000fe2000bf23270 */
[----:B-1----:R-:W-:Y:S01]  /*2660*/  IMAD.MOV.U32 R17, RZ, RZ, -0x1 ;  /* 0xffffffffff117424 */ /* 0x002fe200078e00ff */
[----:B------:R-:W-:-:S11]  /*2670*/  MOV R18, 0xffffffff ;  /* 0xffffffff00127802 */ /* 0x000fd60000000f00 */
[----:B------:R-:W-:Y:S05]  /*2680*/  @P1 BRA `(.L_x_5) ;  /* 0x0000000400041947 */ /* 0x000fea0003800000 */
[----:B------:R-:W-:Y:S01]  /*2690*/  UIADD3 UR15, UP2, -UR5, UR10, URZ ;  /* 0x0000000a050f7290 */ /* 0x000fe2000ff5e13f */
[----:B------:R-:W1:Y:S01]  /*26a0*/  S2UR UR18, SR_CTAID.Y ;  /* 0x00000000001279c3 */ /* 0x000e620000002600 */
[----:B------:R-:W-:Y:S01]  /*26b0*/  ULDC UR17, c[0x0][0x8c0] ;  /* 0x0002300000117ab9 */ /* 0x000fe20000000800 */
[----:B------:R-:W-:Y:S01]  /*26c0*/  ULDC UR20, c[0x0][0x8b0] ;  /* 0x00022c0000147ab9 */ /* 0x000fe20000000800 */
[----:B------:R-:W-:Y:S01]  /*26d0*/  UIADD3.X UR11, ~UR4, UR9, URZ, UP2, !UPT ;  /* 0x00000009040b7290 */ /* 0x000fe200097fe53f */
[--C-:B------:R-:W-:Y:S01]  /*26e0*/  SHF.R.U32.HI R23, RZ, UR20, R5.reuse ;  /* 0x00000014ff177c19 */ /* 0x100fe20008011605 */
[----:B------:R-:W-:Y:S01]  /*26f0*/  ULDC UR19, c[0x0][0x904] ;  /* 0x0002410000137ab9 */ /* 0x000fe20000000800 */
[----:B------:R-:W-:Y:S01]  /*2700*/  ULDC UR13, c[0x0][0x8a8] ;  /* 0x00022a00000d7ab9 */ /* 0x000fe20000000800 */
[----:B------:R-:W-:Y:S01]  /*2710*/  USHF.R.U32.HI UR16, URZ, UR17, UR11 ;  /* 0x000000113f107299 */ /* 0x000fe2000801160b */
[----:B------:R-:W-:Y:S01]  /*2720*/  SHF.R.U64 R16, R4, UR20, R5 ;  /* 0x0000001404107c19 */ /* 0x000fe20008001205 */
[----:B------:R-:W-:-:S02]  /*2730*/  USHF.R.U64 UR15, UR15, UR17, UR11 ;  /* 0x000000110f0f7299 */ /* 0x000fc4000800120b */
[----:B------:R-:W-:Y:S02]  /*2740*/  USHF.R.U32.HI UR14, URZ, UR20, UR16 ;  /* 0x000000143f0e7299 */ /* 0x000fe40008011610 */
[----:B------:R-:W-:Y:S02]  /*2750*/  UIADD3 UR13, UR13, -0x1, URZ ;  /* 0xffffffff0d0d7890 */ /* 0x000fe4000fffe03f */
[----:B------:R-:W-:Y:S02]  /*2760*/  USHF.R.U32.HI UR21, URZ, UR19, UR14 ;  /* 0x000000133f157299 */ /* 0x000fe4000801160e */
[----:B------:R-:W-:Y:S02]  /*2770*/  USHF.R.U64 UR16, UR15, UR20, UR16 ;  /* 0x000000140f107299 */ /* 0x000fe40008001210 */
[----:B------:R-:W-:Y:S02]  /*2780*/  ULOP3.LUT UR15, UR15, UR13, URZ, 0xc0, !UPT ;  /* 0x0000000d0f0f7292 */ /* 0x000fe4000f8ec03f */
[----:B------:R-:W-:Y:S01]  /*2790*/  LOP3.LUT R0, R23, UR21, RZ, 0xfc, !PT ;  /* 0x0000001517007c12 */ /* 0x000fe2000f8efcff */
[----:B------:R-:W-:-:S02]  /*27a0*/  USHF.R.U64 UR14, UR16, UR19, UR14 ;  /* 0x00000013100e7299 */ /* 0x000fc4000800120e */
[----:B-1----:R-:W-:Y:S01]  /*27b0*/  USEL UR11, UR40, UR18, !UP3 ;  /* 0x00000012280b7287 */ /* 0x002fe2000d800000 */
[----:B------:R-:W-:-:S13]  /*27c0*/  ISETP.NE.U32.AND P1, PT, R0, RZ, PT ;  /* 0x000000ff0000720c */ /* 0x000fda0003f25070 */
[----:B------:R-:W-:Y:S05]  /*27d0*/  @!P1 BRA `(.L_x_17) ;  /* 0x0000000000149947 */ /* 0x000fea0003800000 */
[----:B------:R-:W-:-:S07]  /*27e0*/  MOV R12, 0x2800 ;  /* 0x00002800000c7802 */ /* 0x000fce0000000f00 */
[----:B----45:R-:W-:Y:S05]  /*27f0*/  CALL.REL.NOINC `($__internal_0_$__cuda_sm20_div_u64) ;  /* 0x000000c800d47944 */ /* 0x030fea0003c00000 */
[----:B------:R-:W-:-:S04]  /*2800*/  IMAD.MOV R12, RZ, RZ, -R0 ;  /* 0x000000ffff0c7224 */ /* 0x000fc800078e0a00 */
[----:B------:R-:W-:Y:S01]  /*2810*/  IMAD R12, R16, R12, UR14 ;  /* 0x0000000e100c7e24 */ /* 0x000fe2000f8e020c */
[----:B------:R-:W-:Y:S06]  /*2820*/  BRA `(.L_x_18) ;  /* 0x0000000000507947 */ /* 0x000fec0003800000 */
.L_x_17:
[----:B------:R-:W1:Y:S01]  /*2830*/  I2F.U32.RP R0, R16 ;  /* 0x0000001000007306 */ /* 0x000e620000209000 */
[----:B------:R-:W-:-:S07]  /*2840*/  ISETP.NE.U32.AND P3, PT, R16, RZ, PT ;  /* 0x000000ff1000720c */ /* 0x000fce0003f65070 */
[----:B-1----:R-:W1:Y:S02]  /*2850*/  MUFU.RCP R0, R0 ;  /* 0x0000000000007308 */ /* 0x002e640000001000 */
[----:B-1----:R-:W-:-:S06]  /*2860*/  VIADD R2, R0, 0xffffffe ;  /* 0x0ffffffe00027836 */ /* 0x002fcc0000000000 */
[----:B------:R1:W2:Y:S02]  /*2870*/  F2I.FTZ.U32.TRUNC.NTZ R3, R2 ;  /* 0x0000000200037305 */ /* 0x0002a4000021f000 */
[----:B-1----:R-:W-:Y:S02]  /*2880*/  IMAD.MOV.U32 R2, RZ, RZ, RZ ;  /* 0x000000ffff027224 */ /* 0x002fe400078e00ff */
[----:B--2---:R-:W-:-:S04]  /*2890*/  IMAD.MOV R15, RZ, RZ, -R3 ;  /* 0x000000ffff0f7224 */ /* 0x004fc800078e0a03 */
[----:B------:R-:W-:-:S04]  /*28a0*/  IMAD R15, R15, R16, RZ ;  /* 0x000000100f0f7224 */ /* 0x000fc800078e02ff */
[----:B------:R-:W-:-:S06]  /*28b0*/  IMAD.HI.U32 R3, R3, R15, R2 ;  /* 0x0000000f03037227 */ /* 0x000fcc00078e0002 */
[----:B------:R-:W-:-:S04]  /*28c0*/  IMAD.HI.U32 R0, R3, UR14, RZ ;  /* 0x0000000e03007c27 */ /* 0x000fc8000f8e00ff */
[----:B------:R-:W-:-:S04]  /*28d0*/  IMAD.MOV R3, RZ, RZ, -R0 ;  /* 0x000000ffff037224 */ /* 0x000fc800078e0a00 */
[----:B------:R-:W-:-:S05]  /*28e0*/  IMAD R3, R16, R3, UR14 ;  /* 0x0000000e10037e24 */ /* 0x000fca000f8e0203 */
[----:B------:R-:W-:-:S13]  /*28f0*/  ISETP.GE.U32.AND P1, PT, R3, R16, PT ;  /* 0x000000100300720c */ /* 0x000fda0003f26070 */
[----:B------:R-:W-:Y:S02]  /*2900*/  @P1 IMAD.IADD R3, R3, 0x1, -R16 ;  /* 0x0000000103031824 */ /* 0x000fe400078e0a10 */
[----:B------:R-:W-:-:S03]  /*2910*/  @P1 VIADD R0, R0, 0x1 ;  /* 0x0000000100001836 */ /* 0x000fc60000000000 */
[----:B------:R-:W-:-:S13]  /*2920*/  ISETP.GE.U32.AND P2, PT, R3, R16, PT ;  /* 0x000000100300720c */ /* 0x000fda0003f46070 */
[----:B------:R-:W-:Y:S01]  /*2930*/  @P2 VIADD R0, R0, 0x1 ;  /* 0x0000000100002836 */ /* 0x000fe20000000000 */
[----:B------:R-:W-:-:S05]  /*2940*/  @!P3 LOP3.LUT R0, RZ, R16, RZ, 0x33, !PT ;  /* 0x00000010ff00b212 */ /* 0x000fca00078e33ff */
[----:B------:R-:W-:-:S04]  /*2950*/  IMAD.MOV R12, RZ, RZ, -R0 ;  /* 0x000000ffff0c7224 */ /* 0x000fc800078e0a00 */
[----:B------:R-:W-:-:S07]  /*2960*/  IMAD R12, R16, R12, UR14 ;  /* 0x0000000e100c7e24 */ /* 0x000fce000f8e020c */
.L_x_18:
[----:B------:R-:W1:Y:S01]  /*2970*/  LDC R15, c[0x0][0x8a8] ;  /* 0x00022a00ff0f7b82 */ /* 0x000e620000000800 */
[----:B------:R-:W-:Y:S01]  /*2980*/  ULDC UR14, c[0x0][0x904] ;  /* 0x00024100000e7ab9 */ /* 0x000fe20000000800 */
[----:B------:R-:W-:Y:S01]  /*2990*/  UMOV UR13, 0xffffffff ;  /* 0xffffffff000d7882 */ /* 0x000fe20000000000 */
[----:B------:R-:W-:Y:S01]  /*29a0*/  PLOP3.LUT P1, PT, PT, PT, UP3, 0x80, 0x0 ;  /* 0x000000000000781c */ /* 0x000fe20003f2f038 */
[----:B------:R-:W-:-:S04]  /*29b0*/  USHF.L.U32 UR13, UR13, UR14, URZ ;  /* 0x0000000e0d0d7299 */ /* 0x000fc8000800063f */
[----:B------:R-:W2:Y:S02]  /*29c0*/  LDC R17, c[0x0][0x8b8] ;  /* 0x00022e00ff117b82 */ /* 0x000ea40000000800 */
[----:B------:R-:W-:Y:S01]  /*29d0*/  LOP3.LUT R2, RZ, UR13, RZ, 0x33, !PT ;  /* 0x0000000dff027c12 */ /* 0x000fe2000f8e33ff */
[----:B------:R-:W-:Y:S02]  /*29e0*/  UMOV UR13, 0x1 ;  /* 0x00000001000d7882 */ /* 0x000fe40000000000 */
[----:B------:R-:W-:Y:S01]  /*29f0*/  USHF.L.U32 UR13, UR13, UR14, URZ ;  /* 0x0000000e0d0d7299 */ /* 0x000fe2000800063f */
[----:B------:R-:W-:Y:S02]  /*2a00*/  LOP3.LUT R3, R2, UR16, RZ, 0xc0, !PT ;  /* 0x0000001002037c12 */ /* 0x000fe4000f8ec0ff */
[----:B------:R-:W-:Y:S01]  /*2a10*/  @P1 MOV R18, UR6 ;  /* 0x0000000600121c02 */ /* 0x000fe20008000f00 */
[----:B------:R-:W-:Y:S02]  /*2a20*/  @!P1 IMAD.U32 R18, RZ, RZ, UR6 ;  /* 0x00000006ff129e24 */ /* 0x000fe4000f8e00ff */
[----:B------:R-:W-:-:S02]  /*2a30*/  IMAD R0, R0, UR13, R3 ;  /* 0x0000000d00007c24 */ /* 0x000fc4000f8e0203 */
[----:B-1----:R-:W-:-:S04]  /*2a40*/  IMAD R12, R12, R15, UR15 ;  /* 0x0000000f0c0c7e24 */ /* 0x002fc8000f8e020f */
[----:B------:R-:W-:Y:S02]  /*2a50*/  @P1 IMAD.MOV.U32 R16, RZ, RZ, R12 ;  /* 0x000000ffff101224 */ /* 0x000fe400078e000c */
[----:B--2---:R-:W-:Y:S01]  /*2a60*/  IMAD R17, R0, R17, UR11 ;  /* 0x0000000b00117e24 */ /* 0x004fe2000f8e0211 */
[----:B------:R-:W-:-:S03]  /*2a70*/  UMOV UR11, 0x1 ;  /* 0x00000001000b7882 */ /* 0x000fc60000000000 */
[----:B------:R-:W-:Y:S02]  /*2a80*/  @!P1 IMAD.MOV.U32 R16, RZ, RZ, R17 ;  /* 0x000000ffff109224 */ /* 0x000fe400078e0011 */
[----:B------:R-:W-:-:S07]  /*2a90*/  @!P1 IMAD.MOV.U32 R17, RZ, RZ, R12 ;  /* 0x000000ffff119224 */ /* 0x000fce00078e000c */
.L_x_5:
[----:B------:R-:W-:-:S13]  /*2aa0*/  ISETP.NE.AND P1, PT, RZ, UR11, PT ;  /* 0x0000000bff007c0c */ /* 0x000fda000bf25270 */
[----:B------:R-:W-:Y:S05]  /*2ab0*/  @!P1 EXIT ;  /* 0x000000000000994d */ /* 0x000fea0003800000 */
[----:B------:R-:W1:Y:S02]  /*2ac0*/  LDC.64 R14, c[0x0][0x290] ;  /* 0x0000a400ff0e7b82 */ /* 0x000e640000000a00 */
[----:B-1----:R-:W-:-:S05]  /*2ad0*/  IMAD.WIDE R14, R18, 0xc, R14 ;  /* 0x0000000c120e7825 */ /* 0x002fca00078e020e */
[----:B------:R1:W5:Y:S04]  /*2ae0*/  LDG.E R2, desc[UR58][R14.64] ;  /* 0x0000003a0e027981 */ /* 0x000368000c1e1900 */
[----:B------:R1:W5:Y:S04]  /*2af0*/  LDG.E R0, desc[UR58][R14.64+0x4] ;  /* 0x0000043a0e007981 */ /* 0x000368000c1e1900 */
[----:B------:R1:W5:Y:S01]  /*2b00*/  LDG.E R19, desc[UR58][R14.64+0x8] ;  /* 0x0000083a0e137981 */ /* 0x000362000c1e1900 */
[----:B------:R-:W-:Y:S01]  /*2b10*/  PLOP3.LUT P1, PT, PT, PT, UP1, 0x80, 0x0 ;  /* 0x000000000000781c */ /* 0x000fe20003f2f018 */
[----:B------:R-:W2:Y:S01]  /*2b20*/  S2UR UR42, SR_CgaCtaId ;  /* 0x00000000002a79c3 */ /* 0x000ea20000008800 */
[----:B------:R-:W-:-:S11]  /*2b30*/  SHF.R.S32.HI R3, RZ, 0x1f, R18 ;  /* 0x0000001fff037819 */ /* 0x000fd60000011412 */
[----:B-1----:R-:W-:Y:S05]  /*2b40*/  @!P1 BRA `(.L_x_19) ;  /* 0x0000005800bc9947 */ /* 0x002fea0003800000 */
[----:B------:R-:W-:-:S06]  /*2b50*/  UISETP.GT.U32.AND UP0, UPT, UR33, 0x1, UPT ;  /* 0x000000012100788c */ /* 0x000fcc000bf04070 */
[----:B------:R-:W-:-:S13]  /*2b60*/  PLOP3.LUT P0, PT, PT, PT, UP0, 0x80, 0x0 ;  /* 0x000000000000781c */ /* 0x000fda0003f0f008 */
[----:B--2---:R-:W-:Y:S05]  /*2b70*/  @P0 EXIT ;  /* 0x000000000000094d */ /* 0x004fea0003800000 */
.L_x_20:
[----:B------:R-:W-:-:S08]  /*2b80*/  NOP ;  /* 0x0000000000007918 */ /* 0x000fd00000000000 */
[----:B------:R-:W1:Y:S02]  /*2b90*/  USETMAXREG.TRY_ALLOC.CTAPOOL UP0, 0xe8 ;  /* 0x000000e8000079c8 */ /* 0x000e640008000600 */
[----:B-1----:R-:W-:-:S13]  /*2ba0*/  PLOP3.LUT P0, PT, PT, PT, UP0, 0x80, 0x0 ;  /* 0x000000000000781c */ /* 0x002fda0003f0f008 */
[----:B------:R-:W-:Y:S05]  /*2bb0*/  @!P0 BRA `(.L_x_20) ;  /* 0xfffffffc00f08947 */ /* 0x000fea000383ffff */
[----:B------:R-:W1:Y:S01]  /*2bc0*/  SHFL.IDX PT, R13, R13, RZ, 0x1f ;  /* 0x00001fff0d0d7589 */ /* 0x000e6200000e0000 */
[----:B------:R-:W2:Y:S01]  /*2bd0*/  S2UR UR4, SR_CTAID.Y ;  /* 0x00000000000479c3 */ /* 0x000ea20000002600 */
[----:B------:R-:W-:Y:S01]  /*2be0*/  UMOV UR60, URZ ;  /* 0x0000003f003c7c82 */ /* 0x000fe20008000000 */
[----:B------:R-:W-:Y:S01]  /*2bf0*/  UMOV UR61, URZ ;  /* 0x0000003f003d7c82 */ /* 0x000fe20008000000 */
[----:B-1----:R-:W-:Y:S01]  /*2c00*/  LOP3.LUT P0, RZ, R13, 0x3, RZ, 0xc0, !PT ;  /* 0x000000030dff7812 */ /* 0x002fe2000780c0ff */
[----:B--2---:R-:W-:-:S12]  /*2c10*/  UIMAD UR4, UR4, UR41, UR40 ;  /* 0x00000029040472a4 */ /* 0x004fd8000f8e0228 */
[----:B------:R-:W-:Y:S05]  /*2c20*/  @P0 BRA `(.L_x_21) ;  /* 0x0000000000a40947 */ /* 0x000fea0003800000 */
[----:B------:R-:W-:Y:S01]  /*2c30*/  ELECT P0, URZ, PT ;  /* 0x00000000003f782f */ /* 0x000fe20003800000 */
[----:B------:R-:W-:-:S12]  /*2c40*/  BSSY B0, `(.L_x_22) ;  /* 0x0000020000007945 */ /* 0x000fd80003800000 */
[----:B------:R-:W-:Y:S05]  /*2c50*/  @!P0 BRA `(.L_x_23) ;  /* 0x0000000000788947 */ /* 0x000fea0003800000 */
[----:B------:R-:W1:Y:S01]  /*2c60*/  S2UR UR6, SR_CgaCtaId ;  /* 0x00000000000679c3 */ /* 0x000e620000008800 */
[----:B------:R-:W-:Y:S01]  /*2c70*/  UISETP.NE.AND UP0, UPT, UR12, 0x1, UPT ;  /* 0x000000010c00788c */ /* 0x000fe2000bf05270 */
[----:B------:R-:W-:-:S06]  /*2c80*/  UMOV UR5, 0x400 ;  /* 0x0000040000057882 */ /* 0x000fcc0000000000 */
[----:B------:R-:W2:Y:S08]  /*2c90*/  LDC.64 R4, c[0x0][0x700] ;  /* 0x0001c000ff047b82 */ /* 0x000eb00000000a00 */
[----:B----4-:R-:W2:Y:S08]  /*2ca0*/  LDC.64 R6, c[0x0][0x708] ;  /* 0x0001c200ff067b82 */ /* 0x010eb00000000a00 */
[----:B-----5:R-:W3:Y:S01]  /*2cb0*/  LDC.64 R8, c[0x0][0x710] ;  /* 0x0001c400ff087b82 */ /* 0x020ee20000000a00 */
[----:B-1----:R-:W-:-:S04]  /*2cc0*/  ULEA UR5, UR6, UR5, 0x18 ;  /* 0x0000000506057291 */ /* 0x002fc8000f8ec03f */
[----:B------:R-:W-:Y:S02]  /*2cd0*/  UIADD3 UR6, UR5, 0x80, URZ ;  /* 0x0000008005067890 */ /* 0x000fe4000fffe03f */
[----:B------:R-:W-:Y:S01]  /*2ce0*/  @!UP0 UIADD3 UR6, UR5, URZ, URZ ;  /* 0x0000003f05068290 */ /* 0x000fe2000fffe03f */
[----:B------:R-:W3:Y:S08]  /*2cf0*/  LDC.64 R10, c[0x0][0x718] ;  /* 0x0001c600ff0a7b82 */ /* 0x000ef00000000a00 */
[----:B------:R-:W1:Y:S01]  /*2d00*/  LDC.64 R12, c[0x0][0x720] ;  /* 0x0001c800ff0c7b82 */ /* 0x000e620000000a00 */
[----:B--2---:R2:W-:Y:S07]  /*2d10*/  STS.128 [UR6+0x38780], R4 ;  /* 0x03878004ff007988 */ /* 0x0045ee0008000c06 */
[----:B------:R-:W1:Y:S08]  /*2d20*/  LDC.64 R14, c[0x0][0x728] ;  /* 0x0001ca00ff0e7b82 */ /* 0x000e700000000a00 */
[----:B------:R-:W4:Y:S01]  /*2d30*/  LDC.64 R20, c[0x0][0x730] ;  /* 0x0001cc00ff147b82 */ /* 0x000f220000000a00 */
[----:B---3--:R2:W-:Y:S07]  /*2d40*/  STS.128 [UR6+0x38790], R8 ;  /* 0x03879008ff007988 */ /* 0x0085ee0008000c06 */
[----:B------:R-:W4:Y:S08]  /*2d50*/  LDC.64 R22, c[0x0][0x738] ;  /* 0x0001ce00ff167b82 */ /* 0x000f300000000a00 */
[----:B------:R-:W3:Y:S01]  /*2d60*/  LDC.64 R24, c[0x0][0x740] ;  /* 0x0001d000ff187b82 */ /* 0x000ee20000000a00 */
[----:B-1----:R2:W-:Y:S07]  /*2d70*/  STS.128 [UR6+0x387a0], R12 ;  /* 0x0387a00cff007988 */ /* 0x0025ee0008000c06 */
[----:B------:R-:W3:Y:S08]  /*2d80*/  LDC.64 R26, c[0x0][0x748] ;  /* 0x0001d200ff1a7b82 */ /* 0x000ef00000000a00 */
[----:B------:R-:W1:Y:S01]  /*2d90*/  LDC.64 R28, c[0x0][0x750] ;  /* 0x0001d400ff1c7b82 */ /* 0x000e620000000a00 */
[----:B----4-:R2:W-:Y:S07]  /*2da0*/  STS.128 [UR6+0x387b0], R20 ;  /* 0x0387b014ff007988 */ /* 0x0105ee0008000c06 */
[----:B------:R-:W1:Y:S08]  /*2db0*/  LDC.64 R30, c[0x0][0x758] ;  /* 0x0001d600ff1e7b82 */ /* 0x000e700000000a00 */
[----:B------:R-:W4:Y:S01]  /*2dc0*/  LDC.64 R36, c[0x0][0x760] ;  /* 0x0001d800ff247b82 */ /* 0x000f220000000a00 */
[----:B---3--:R2:W-:Y:S07]  /*2dd0*/  STS.128 [UR6+0x387c0], R24 ;  /* 0x0387c018ff007988 */ /* 0x0085ee0008000c06 */
[----:B------:R-:W4:Y:S08]  /*2de0*/  LDC.64 R38, c[0x0][0x768] ;  /* 0x0001da00ff267b82 */ /* 0x000f300000000a00 */
[----:B------:R-:W3:Y:S01]  /*2df0*/  LDC.64 R40, c[0x0][0x770] ;  /* 0x0001dc00ff287b82 */ /* 0x000ee20000000a00 */
[----:B-1----:R2:W-:Y:S07]  /*2e00*/  STS.128 [UR6+0x387d0], R28 ;  /* 0x0387d01cff007988 */ /* 0x0025ee0008000c06 */
[----:B------:R-:W3:Y:S01]  /*2e10*/  LDC.64 R42, c[0x0][0x778] ;  /* 0x0001de00ff2a7b82 */ /* 0x000ee20000000a00 */
[----:B----4-:R2:W-:Y:S04]  /*2e20*/  STS.128 [UR6+0x387e0], R36 ;  /* 0x0387e024ff007988 */ /* 0x0105e80008000c06 */
[----:B---3--:R2:W-:Y:S02]  /*2e30*/  STS.128 [UR6+0x387f0], R40 ;  /* 0x0387f028ff007988 */ /* 0x0085e40008000c06 */
.L_x_23:
[----:B------:R-:W-:Y:S05]  /*2e40*/  BSYNC B0 ;  /* 0x0000000000007941 */ /* 0x000fea0003800000 */
.L_x_22:
[----:B------:R-:W-:Y:S01]  /*2e50*/  UISETP.NE.AND UP0, UPT, UR12, 0x1, UPT ;  /* 0x000000010c00788c */ /* 0x000fe2000bf05270 */
[----:B------:R-:W-:Y:S01]  /*2e60*/  NOP ;  /* 0x0000000000007918 */ /* 0x000fe20000000000 */
[----:B------:R-:W-:Y:S01]  /*2e70*/  ULDC UR5, c[0x0][0x884] ;  /* 0x0002210000057ab9 */ /* 0x000fe20000000800 */
[----:B------:R-:W-:Y:S01]  /*2e80*/  ULDC.64 UR60, c[0x0][0x800] ;  /* 0x00020000003c7ab9 */ /* 0x000fe20000000a00 */
[----:B------:R-:W-:-:S04]  /*2e90*/  USEL UR5, UR5, URZ, UP0 ;  /* 0x0000003f05057287 */ /* 0x000fc80008000000 */
[----:B------:R-:W-:-:S04]  /*2ea0*/  UIADD3 UR5, UR4, UR5, URZ ;  /* 0x0000000504057290 */ /* 0x000fc8000fffe03f */
[----:B------:R-:W-:-:S12]  /*2eb0*/  UIMAD.WIDE UR60, UR5, 0x80, UR60 ;  /* 0x00000080053c78a5 */ /* 0x000fd8000f8e023c */
.L_x_21:
[----:B------:R-:W-:-:S13]  /*2ec0*/  ISETP.NE.AND P0, PT, RZ, UR55, PT ;  /* 0x00000037ff007c0c */ /* 0x000fda000bf05270 */
[----:B------:R-:W-:Y:S05]  /*2ed0*/  @P0 BRA `(.L_x_24) ;  /* 0x00000004001c0947 */ /* 0x000fea0003800000 */
[----:B------:R-:W-:Y:S01]  /*2ee0*/  ELECT P0, URZ, PT ;  /* 0x00000000003f782f */ /* 0x000fe20003800000 */
[----:B------:R-:W-:-:S12]  /*2ef0*/  BSSY B0, `(.L_x_25) ;  /* 0x0000030000007945 */ /* 0x000fd80003800000 */
[----:B------:R-:W-:Y:S05]  /*2f00*/  @!P0 BRA `(.L_x_26) ;  /* 0x0000000000b88947 */ /* 0x000fea0003800000 */
[C---:B--2---:R-:W-:Y:S01]  /*2f10*/  IMAD.SHL.U32 R4, R18.reuse, 0x8, RZ ;  /* 0x0000000812047824 */ /* 0x044fe200078e00ff */
[----:B------:R-:W-:Y:S01]  /*2f20*/  ULDC.64 UR4, c[0x0][0x820] ;  /* 0x0002080000047ab9 */ /* 0x000fe20000000a00 */
[----:B------:R-:W-:-:S03]  /*2f30*/  SHF.L.U64.HI R3, R18, 0x3, R3 ;  /* 0x0000000312037819 */ /* 0x000fc60000010203 */
[----:B----4-:R-:W-:-:S04]  /*2f40*/  IADD3 R6, P0, R4, UR4, RZ ;  /* 0x0000000404067c10 */ /* 0x010fc8000ff1e0ff */
[----:B------:R-:W-:Y:S01]  /*2f50*/  IADD3.X R7, R3, UR5, RZ, P0, !PT ;  /* 0x0000000503077c10 */ /* 0x000fe200087fe4ff */
[----:B------:R-:W-:-:S05]  /*2f60*/  ULDC.64 UR4, c[0x0][0x818] ;  /* 0x0002060000047ab9 */ /* 0x000fca0000000a00 */
[----:B------:R-:W2:Y:S01]  /*2f70*/  LDG.E.64 R6, desc[UR58][R6.64] ;  /* 0x0000003a06067981 */ /* 0x000ea2000c1e1b00 */
[----:B------:R-:W-:-:S04]  /*2f80*/  IADD3 R4, P0, R4, UR4, RZ ;  /* 0x0000000404047c10 */ /* 0x000fc8000ff1e0ff */
[----:B------:R-:W-:-:S06]  /*2f90*/  IADD3.X R5, R3, UR5, RZ, P0, !PT ;  /* 0x0000000503057c10 */ /* 0x000fcc00087fe4ff */
[----:B------:R-:W3:Y:S01]  /*2fa0*/  LDG.E.64 R4, desc[UR58][R4.64] ;  /* 0x0000003a04047981 */ /* 0x000ee2000c1e1b00 */
[----:B------:R-:W1:Y:S01]  /*2fb0*/  S2UR UR5, SR_CgaCtaId ;  /* 0x00000000000579c3 */ /* 0x000e620000008800 */
[----:B------:R-:W-:Y:S01]  /*2fc0*/  UISETP.NE.AND UP0, UPT, UR12, 0x1, UPT ;  /* 0x000000010c00788c */ /* 0x000fe2000bf05270 */
[----:B-----5:R-:W-:Y:S01]  /*2fd0*/  VIADD R9, R0, 0xffffffff ;  /* 0xffffffff00097836 */ /* 0x020fe20000000000 */
[----:B------:R-:W-:Y:S01]  /*2fe0*/  UMOV UR4, 0x400 ;  /* 0x0000040000047882 */ /* 0x000fe20000000000 */
[----:B------:R-:W-:Y:S01]  /*2ff0*/  CS2R R10, SRZ ;  /* 0x00000000000a7805 */ /* 0x000fe2000001ff00 */
[----:B-1----:R-:W-:-:S04]  /*3000*/  ULEA UR4, UR5, UR4, 0x18 ;  /* 0x0000000405047291 */ /* 0x002fc8000f8ec03f */
[----:B------:R-:W-:-:S03]  /*3010*/  UIADD3 UR5, UR4, 0x80, URZ ;  /* 0x0000008004057890 */ /* 0x000fc6000fffe03f */
[----:B------:R-:W-:-:S04]  /*3020*/  @!UP0 UIADD3 UR5, UR4, URZ, URZ ;  /* 0x0000003f04058290 */ /* 0x000fc8000fffe03f */
[----:B------:R-:W-:-:S05]  /*3030*/  UIADD3 UR4, UR5, 0x38780, URZ ;  /* 0x0003878005047890 */ /* 0x000fca000fffe03f */
[----:B------:R-:W1:Y:S01]  /*3040*/  LDS R3, [UR5+0x3879c] ;  /* 0x03879c05ff037984 */ /* 0x000e620008000800 */
[----:B------:R-:W-:-:S03]  /*3050*/  IMAD.U32 R14, RZ, RZ, UR4 ;  /* 0x00000004ff0e7e24 */ /* 0x000fc6000f8e00ff */
[----:B------:R-:W-:Y:S02]  /*3060*/  STS [UR5+0x387b0], RZ ;  /* 0x0387b0ffff007988 */ /* 0x000fe40008000805 */
[----:B------:R-:W-:-:S05]  /*3070*/  SHF.R.U64 R14, R14, 0x4, RZ ;  /* 0x000000040e0e7819 */ /* 0x000fca00000012ff */
[----:B------:R-:W-:Y:S04]  /*3080*/  STS [UR5+0x38790], R14 ;  /* 0x0387900eff007988 */ /* 0x000fe80008000805 */
[----:B------:R-:W-:Y:S01]  /*3090*/  STS [UR5+0x38794], R14 ;  /* 0x0387940eff007988 */ /* 0x000fe20008000805 */
[C---:B--2---:R-:W-:Y:S01]  /*30a0*/  SHF.L.U64.HI R13, R6.reuse, 0x1, R7 ;  /* 0x00000001060d7819 */ /* 0x044fe20000010207 */
[----:B------:R-:W-:-:S03]  /*30b0*/  IMAD.SHL.U32 R6, R6, 0x2, RZ ;  /* 0x0000000206067824 */ /* 0x000fc600078e00ff */
[----:B------:R-:W-:Y:S02]  /*30c0*/  LOP3.LUT R13, R13, 0x1fffffff, RZ, 0xc0, !PT ;  /* 0x1fffffff0d0d7812 */ /* 0x000fe400078ec0ff */
[----:B------:R-:W-:Y:S02]  /*30d0*/  LOP3.LUT R0, R6, 0xfffffffe, RZ, 0xc0, !PT ;  /* 0xfffffffe06007812 */ /* 0x000fe400078ec0ff */
[--C-:B------:R-:W-:Y:S02]  /*30e0*/  SHF.R.U32.HI R8, RZ, 0x4, R13.reuse ;  /* 0x00000004ff087819 */ /* 0x100fe4000001160d */
[----:B------:R-:W-:Y:S01]  /*30f0*/  SHF.R.U64 R0, R0, 0x4, R13 ;  /* 0x0000000400007819 */ /* 0x000fe2000000120d */
[----:B---3--:R-:W-:Y:S01]  /*3100*/  STS.64 [UR5+0x38780], R4 ;  /* 0x03878004ff007988 */ /* 0x008fe20008000a05 */
[----:B-1----:R-:W-:-:S03]  /*3110*/  LOP3.LUT R3, R3, 0xf, R8, 0xb8, !PT ;  /* 0x0000000f03037812 */ /* 0x002fc600078eb808 */
[----:B------:R-:W-:Y:S04]  /*3120*/  STS [UR5+0x3878c], R0 ;  /* 0x03878c00ff007988 */ /* 0x000fe80008000805 */
[----:B------:R-:W-:Y:S04]  /*3130*/  STS [UR5+0x3879c], R3 ;  /* 0x03879c03ff007988 */ /* 0x000fe80008000805 */
[----:B------:R-:W1:Y:S02]  /*3140*/  LDS R7, [UR5+0x3879c] ;  /* 0x03879c05ff077984 */ /* 0x000e640008000800 */
[----:B-1----:R-:W-:-:S05]  /*3150*/  LOP3.LUT R7, R7, 0xf0, RZ, 0xb8, !PT ;  /* 0x000000f007077812 */ /* 0x002fca00078eb8ff */
[----:B------:R-:W-:Y:S04]  /*3160*/  STS [UR5+0x3879c], R7 ;  /* 0x03879c07ff007988 */ /* 0x000fe80008000805 */
[----:B------:R-:W1:Y:S02]  /*3170*/  LDS R8, [UR5+0x3879c] ;  /* 0x03879c05ff087984 */ /* 0x000e640008000800 */
[----:B-1----:R-:W-:Y:S01]  /*3180*/  LOP3.LUT R15, R8, 0xf00, RZ, 0xb8, !PT ;  /* 0x00000f00080f7812 */ /* 0x002fe200078eb8ff */
[----:B------:R-:W-:-:S04]  /*3190*/  VIADD R8, R2, 0xffffffff ;  /* 0xffffffff02087836 */ /* 0x000fc80000000000 */
[----:B------:R-:W-:Y:S04]  /*31a0*/  STS.64 [UR5+0x38798], R14 ;  /* 0x0387980eff007988 */ /* 0x000fe80008000a05 */
[----:B------:R-:W1:Y:S04]  /*31b0*/  LDS R12, [UR5+0x3879c] ;  /* 0x03879c05ff0c7984 */ /* 0x000e680008000800 */
[----:B------:R3:W-:Y:S01]  /*31c0*/  STS.128 [UR5+0x387a0], R8 ;  /* 0x0387a008ff007988 */ /* 0x0007e20008000c05 */
[----:B-1----:R-:W-:-:S05]  /*31d0*/  LOP3.LUT R12, R12, 0xf000, RZ, 0xb8, !PT ;  /* 0x0000f0000c0c7812 */ /* 0x002fca00078eb8ff */
[----:B------:R3:W-:Y:S02]  /*31e0*/  STS [UR5+0x3879c], R12 ;  /* 0x03879c0cff007988 */ /* 0x0007e40008000805 */
.L_x_26:
[----:B------:R-:W-:Y:S05]  /*31f0*/  BSYNC B0 ;  /* 0x0000000000007941 */ /* 0x000fea0003800000 */
.L_x_25:
[----:B------:R-:W-:Y:S01]  /*3200*/  ELECT P0, URZ, PT ;  /* 0x00000000003f782f */ /* 0x000fe20003800000 */
[----:B------:R-:W-:Y:S01]  /*3210*/  NOP ;  /* 0x0000000000007918 */ /* 0x000fe20000000000 */
[----:B------:R-:W-:Y:S11]  /*3220*/  BSSY B0, `(.L_x_27) ;  /* 0x0000004000007945 */ /* 0x000ff60003800000 */
[----:B------:R-:W-:Y:S05]  /*3230*/  @!P0 BRA `(.L_x_28) ;  /* 0x0000000000088947 */ /* 0x000fea0003800000 */
[----:B------:R0:W-:Y:S01]  /*3240*/  UTMACMDFLUSH ;  /* 0x00000000000079b7 */ /* 0x0001e20000000000 */
[----:B------:R-:W-:-:S04]  /*3250*/  DEPBAR.LE SB0, 0x0 ;  /* 0x000080000000791a */ /* 0x000fc80000000000 */
.L_x_28:
[----:B------:R-:W-:Y:S05]  /*3260*/  BSYNC B0 ;  /* 0x0000000000007941 */ /* 0x000fea0003800000 */
.L_x_27:
[----:B------:R-:W1:Y:S01]  /*3270*/  S2UR UR5, SR_CgaCtaId ;  /* 0x00000000000579c3 */ /* 0x000e620000008800 */
[----:B-----5:R-:W2:Y:S01]  /*3280*/  S2R R0, SR_LANEID ;  /* 0x0000000000007919 */ /* 0x020ea20000000000 */
[----:B------:R-:W-:Y:S01]  /*3290*/  UISETP.NE.AND UP0, UPT, UR12, 0x1, UPT ;  /* 0x000000010c00788c */ /* 0x000fe2000bf05270 */
[----:B------:R-:W-:Y:S02]  /*32a0*/  UMOV UR4, 0x400 ;  /* 0x0000040000047882 */ /* 0x000fe40000000000 */
[----:B-1----:R-:W-:-:S04]  /*32b0*/  ULEA UR4, UR5, UR4, 0x18 ;  /* 0x0000000405047291 */ /* 0x002fc8000f8ec03f */
[----:B------:R-:W-:-:S04]  /*32c0*/  UIADD3 UR5, UR4, 0x80, URZ ;  /* 0x0000008004057890 */ /* 0x000fc8000fffe03f */
[----:B------:R-:W-:Y:S01]  /*32d0*/  @!UP0 UIADD3 UR5, UR4, URZ, URZ ;  /* 0x0000003f04058290 */ /* 0x000fe2000fffe03f */
[----:B--2---:R-:W-:-:S05]  /*32e0*/  SHF.L.U32 R0, R0, 0x2, RZ ;  /* 0x0000000200007819 */ /* 0x004fca00000006ff */
[----:B------:R-:W-:Y:S01]  /*32f0*/  IMAD.U32 R3, RZ, RZ, UR5 ;  /* 0x00000005ff037e24 */ /* 0x000fe2000f8e00ff */
[----:B------:R-:W-:-:S04]  /*3300*/  IADD3 R2, P0, R0, UR60, RZ ;  /* 0x0000003c00027c10 */ /* 0x000fc8000ff1e0ff */
[----:B------:R-:W-:Y:S01]  /*3310*/  IADD3 R4, R0, 0x38780, R3 ;  /* 0x0003878000047810 */ /* 0x000fe20007ffe003 */
[----:B------:R-:W-:-:S04]  /*3320*/  IMAD.X R3, RZ, RZ, UR61, P0 ;  /* 0x0000003dff037e24 */ /* 0x000fc800080e06ff */
[----:B------:R-:W1:Y:S04]  /*3330*/  LDS R5, [R4] ;  /* 0x0000000004057984 */ /* 0x000e680000000800 */
[----:B-1----:R1:W5:Y:S02]  /*3340*/  ATOMG.E.EXCH.STRONG.GPU PT, RZ, [R2], R5 ;  /* 0x0000000502ff73a8 */ /* 0x00236400041ee100 */
.L_x_24:
[----:B-----5:R-:W-:Y:S01]  /*3350*/  SHF.R.S32.HI R0, RZ, 0x1f, R33 ;  /* 0x0000001fff007819 */ /* 0x020fe20000011421 */
[----:B------:R-:W3:Y:S01]  /*3360*/  S2UR UR43, SR_CgaCtaId ;  /* 0x00000000002b79c3 */ /* 0x000ee20000008800 */
[----:B------:R-:W-:Y:S01]  /*3370*/  UISETP.NE.AND UP0, UPT, UR12, 0x1, UPT ;  /* 0x000000010c00788c */ /* 0x000fe2000bf05270 */
[----:B------:R-:W-:Y:S01]  /*3380*/  IMAD.MOV.U32 R154, RZ, RZ, RZ ;  /* 0x000000ffff9a7224 */ /* 0x000fe200078e00ff */
[----:B------:R-:W-:Y:S01]  /*3390*/  LEA.HI R0, R0, R33, RZ, 0x8 ;  /* 0x0000002100007211 */ /* 0x000fe200078f40ff */
[----:B------:R-:W-:Y:S01]  /*33a0*/  UMOV UR47, 0x400 ;  /* 0x00000400002f7882 */ /* 0x000fe20000000000 */
[----:B------:R-:W-:Y:S02]  /*33b0*/  ULOP3.LUT UR51, UR53, 0x1, URZ, 0xfc, !UPT ;  /* 0x0000000135337892 */ /* 0x000fe4000f8efc3f */
[----:B------:R-:W-:Y:S01]  /*33c0*/  LOP3.LUT R0, R0, 0xffffff00, RZ, 0xc0, !PT ;  /* 0xffffff0000007812 */ /* 0x000fe200078ec0ff */
[----:B------:R-:W-:Y:S02]  /*33d0*/  ULOP3.LUT UR50, UR54, 0x1, URZ, 0xfc, !UPT ;  /* 0x0000000136327892 */ /* 0x000fe4000f8efc3f */
[----:B------:R-:W-:-:S02]  /*33e0*/  ULOP3.LUT UR48, UR52, 0x1, URZ, 0xfc, !UPT ;  /* 0x0000000134307892 */ /* 0x000fc4000f8efc3f */
[----:B------:R-:W-:Y:S01]  /*33f0*/  IMAD.IADD R0, R33, 0x1, -R0 ;  /* 0x0000000121007824 */ /* 0x000fe200078e0a00 */
[----:B------:R-:W-:Y:S01]  /*3400*/  UMOV UR36, URZ ;  /* 0x0000003f00247c82 */ /* 0x000fe20008000000 */
[----:B------:R-:W-:Y:S01]  /*3410*/  UMOV UR56, URZ ;  /* 0x0000003f00387c82 */ /* 0x000fe20008000000 */
[----:B------:R-:W-:Y:S01]  /*3420*/  UMOV UR37, URZ ;  /* 0x0000003f00257c82 */ /* 0x000fe20008000000 */
[C---:B-12---:R-:W-:Y:S01]  /*3430*/  IMAD.SHL.U32 R5, R0.reuse, 0x40, RZ ;  /* 0x0000004000057824 */ /* 0x046fe200078e00ff */
[----:B------:R-:W-:Y:S01]  /*3440*/  SHF.R.S32.HI R3, RZ, 0x1f, R0 ;  /* 0x0000001fff037819 */ /* 0x000fe20000011400 */
[C---:B------:R-:W-:Y:S01]  /*3450*/  VIADD R152, R0.reuse, 0x1f ;  /* 0x0000001f00987836 */ /* 0x040fe20000000000 */
[-C--:B------:R-:W-:Y:S01]  /*3460*/  LEA.HI R2, R0, R0.reuse, RZ, 0x1 ;  /* 0x0000000000027211 */ /* 0x080fe200078f08ff */
[----:B------:R-:W-:Y:S01]  /*3470*/  UMOV UR38, URZ ;  /* 0x0000003f00267c82 */ /* 0x000fe20008000000 */
[----:B------:R-:W-:Y:S01]  /*3480*/  LEA.HI R4, R3, R0, RZ, 0x5 ;  /* 0x0000000003047211 */ /* 0x000fe200078f28ff */
[----:B------:R-:W-:Y:S01]  /*3490*/  UMOV UR39, URZ ;  /* 0x0000003f00277c82 */ /* 0x000fe20008000000 */
[----:B------:R-:W-:Y:S01]  /*34a0*/  SHF.R.S32.HI R2, RZ, 0x1, R2 ;  /* 0x00000001ff027819 */ /* 0x000fe20000011402 */
[----:B---3--:R-:W-:Y:S01]  /*34b0*/  ULEA UR47, UR43, UR47, 0x18 ;  /* 0x0000002f2b2f7291 */ /* 0x008fe2000f8ec03f */
[----:B------:R-:W-:-:S02]  /*34c0*/  SHF.R.S32.HI R4, RZ, 0x5, R4 ;  /* 0x00000005ff047819 */ /* 0x000fc40000011404 */
[-C--:B------:R-:W-:Y:S01]  /*34d0*/  LEA.HI R7, R3, R0.reuse, RZ, 0x4 ;  /* 0x0000000003077211 */ /* 0x080fe200078f20ff */
[----:B------:R-:W-:Y:S01]  /*34e0*/  UIADD3 UR49, UR47, 0x80, URZ ;  /* 0x000000802f317890 */ /* 0x000fe2000fffe03f */
[----:B------:R-:W-:Y:S01]  /*34f0*/  LOP3.LUT R5, R5, 0x40, RZ, 0xc0, !PT ;  /* 0x0000004005057812 */ /* 0x000fe200078ec0ff */
[----:B----4-:R-:W-:Y:S01]  /*3500*/  IMAD.SHL.U32 R6, R4, 0x10, RZ ;  /* 0x0000001004067824 */ /* 0x010fe200078e00ff */
[----:B------:R-:W-:Y:S01]  /*3510*/  SHF.R.S32.HI R8, RZ, 0x4, R7 ;  /* 0x00000004ff087819 */ /* 0x000fe20000011407 */
[----:B------:R-:W-:Y:S01]  /*3520*/  IMAD.SHL.U32 R4, R2, 0x80, RZ ;  /* 0x0000008002047824 */ /* 0x000fe200078e00ff */
[----:B------:R-:W-:Y:S01]  /*3530*/  LEA.HI R2, R3, R0, RZ, 0x3 ;  /* 0x0000000003027211 */ /* 0x000fe200078f18ff */
[----:B------:R-:W-:Y:S01]  /*3540*/  @!UP0 UIADD3 UR49, UR47, URZ, URZ ;  /* 0x0000003f2f318290 */ /* 0x000fe2000fffe03f */
[----:B------:R-:W-:Y:S02]  /*3550*/  LEA.HI R9, R7, R8, RZ, 0x1 ;  /* 0x0000000807097211 */ /* 0x000fe400078f08ff */
[----:B------:R-:W-:Y:S01]  /*3560*/  LOP3.LUT R4, R4, 0x180, RZ, 0xc0, !PT ;  /* 0x0000018004047812 */ /* 0x000fe200078ec0ff */
[----:B------:R-:W-:Y:S01]  /*3570*/  UIADD3 UR49, UR49, 0x38780, URZ ;  /* 0x0003878031317890 */ /* 0x000fe2000fffe03f */
[----:B------:R-:W-:-:S02]  /*3580*/  LOP3.LUT R7, R5, 0x30, R6, 0xf8, !PT ;  /* 0x0000003005077812 */ /* 0x000fc400078ef806 */
[----:B------:R-:W-:Y:S02]  /*3590*/  LOP3.LUT R9, R9, 0x7ffffe, RZ, 0xc0, !PT ;  /* 0x007ffffe09097812 */ /* 0x000fe400078ec0ff */
[----:B------:R-:W-:Y:S02]  /*35a0*/  LOP3.LUT R5, R4, R5, RZ, 0xfc, !PT ;  /* 0x0000000504057212 */ /* 0x000fe400078efcff */
[----:B------:R-:W-:Y:S01]  /*35b0*/  LEA.HI R22, R3, R0, RZ, 0x7 ;  /* 0x0000000003167211 */ /* 0x000fe200078f38ff */
[----:B------:R-:W-:Y:S01]  /*35c0*/  IMAD.IADD R9, R8, 0x1, -R9 ;  /* 0x0000000108097824 */ /* 0x000fe200078e0a09 */
[----:B------:R-:W-:Y:S02]  /*35d0*/  LOP3.LUT R7, R7, 0x8, R2, 0xf8, !PT ;  /* 0x0000000807077812 */ /* 0x000fe400078ef802 */
[----:B------:R-:W-:Y:S02]  /*35e0*/  SHF.R.U32.HI R5, RZ, 0x3, R5 ;  /* 0x00000003ff057819 */ /* 0x000fe40000011605 */
[----:B------:R-:W-:-:S02]  /*35f0*/  SHF.R.S32.HI R22, RZ, 0x7, R22 ;  /* 0x00000007ff167819 */ /* 0x000fc40000011416 */
[----:B------:R-:W-:Y:S02]  /*3600*/  LOP3.LUT R5, R5, R7, R4, 0x1e, !PT ;  /* 0x0000000705057212 */ /* 0x000fe400078e1e04 */
[----:B------:R-:W-:Y:S01]  /*3610*/  MOV R4, 0x1 ;  /* 0x0000000100047802 */ /* 0x000fe20000000f00 */
[----:B------:R-:W-:-:S04]  /*3620*/  IMAD R2, R22, 0x4, R9 ;  /* 0x0000000416027824 */ /* 0x000fc800078e0209 */
[----:B------:R-:W-:-:S07]  /*3630*/  IMAD.U32 R23, R2, 0x200, R5 ;  /* 0x0000020002177824 */ /* 0x000fce00078e0005 */
.L_x_109:
[----:B-1-34-:R-:W1:Y:S02]  /*3640*/  LDC.64 R2, c[0x0][0x290] ;  /* 0x0000a400ff027b82 */ /* 0x01ae640000000a00 */
[----:B-1----:R-:W-:-:S05]  /*3650*/  IMAD.WIDE R2, R18, 0xc, R2 ;  /* 0x0000000c12027825 */ /* 0x002fca00078e0202 */
[----:B------:R-:W2:Y:S01]  /*3660*/  LDG.E R153, desc[UR58][R2.64+0x8] ;  /* 0x0000083a02997981 */ /* 0x000ea2000c1e1900 */
[----:B------:R-:W-:Y:S01]  /*3670*/  UMOV UR12, URZ ;  /* 0x0000003f000c7c82 */ /* 0x000fe20008000000 */
[----:B------:R-:W-:Y:S01]  /*3680*/  UMOV UR9, UR37 ;  /* 0x0000002500097c82 */ /* 0x000fe20008000000 */
[--C-:B------:R-:W-:Y:S01]  /*3690*/  IMAD.MOV.U32 R155, RZ, RZ, R18.reuse ;  /* 0x000000ffff9b7224 */ /* 0x100fe200078e0012 */
[----:B-----5:R-:W1:Y:S01]  /*36a0*/  SHFL.IDX PT, R0, R22, RZ, 0x1f ;  /* 0x00001fff16007589 */ /* 0x020e6200000e0000 */
[----:B------:R-:W-:Y:S02]  /*36b0*/  SHF.R.S32.HI R19, RZ, 0x1f, R18 ;  /* 0x0000001fff137819 */ /* 0x000fe40000011412 */
[----:B------:R-:W-:Y:S02]  /*36c0*/  CS2R R86, SRZ ;  /* 0x0000000000567805 */ /* 0x000fe4000001ff00 */
[----:B------:R-:W-:Y:S02]  /*36d0*/  CS2R R88, SRZ ;  /* 0x0000000000587805 */ /* 0x000fe4000001ff00 */
[----:B------:R-:W-:-:S02]  /*36e0*/  CS2R R90, SRZ ;  /* 0x00000000005a7805 */ /* 0x000fc4000001ff00 */
[----:B------:R-:W-:Y:S02]  /*36f0*/  CS2R R92, SRZ ;  /* 0x00000000005c7805 */ /* 0x000fe4000001ff00 */
[----:B------:R-:W-:Y:S02]  /*3700*/  CS2R R94, SRZ ;  /* 0x00000000005e7805 */ /* 0x000fe4000001ff00 */
[----:B------:R-:W-:Y:S02]  /*3710*/  CS2R R96, SRZ ;  /* 0x0000000000607805 */ /* 0x000fe4000001ff00 */
        /* <DEDUP_REMOVED lines=16> */
[----:B-1----:R-:W-:Y:S01]  /*3820*/  R2UR UR4, R0 ;  /* 0x00000000000472ca */ /* 0x002fe200000e0000 */
[----:B------:R-:W-:Y:S01]  /*3830*/  IMAD.U32 R0, RZ, RZ, UR38 ;  /* 0x00000026ff007e24 */ /* 0x000fe2000f8e00ff */
        /* <DEDUP_REMOVED lines=10> */
[----:B------:R-:W-:Y:S01]  /*38e0*/  CS2R R150, SRZ ;  /* 0x0000000000967805 */ /* 0x000fe2000001ff00 */
[----:B------:R-:W-:Y:S01]  /*38f0*/  ULEA.HI UR5, UR4, UR4, URZ, 0x1 ;  /* 0x0000000404057291 */ /* 0x000fe2000f8f083f */
[----:B------:R-:W-:Y:S02]  /*3900*/  CS2R R24, SRZ ;  /* 0x0000000000187805 */ /* 0x000fe4000001ff00 */
[----:B------:R-:W-:Y:S02]  /*3910*/  CS2R R26, SRZ ;  /* 0x00000000001a7805 */ /* 0x000fe4000001ff00 */
[----:B------:R-:W-:Y:S01]  /*3920*/  CS2R R28, SRZ ;  /* 0x00000000001c7805 */ /* 0x000fe2000001ff00 */
[----:B------:R-:W-:Y:S01]  /*3930*/  ULOP3.LUT UR5, UR5, 0x1e, URZ, 0xc0, !UPT ;  /* 0x0000001e05057892 */ /* 0x000fe2000f8ec03f */
[----:B------:R-:W-:Y:S02]  /*3940*/  CS2R R30, SRZ ;  /* 0x00000000001e7805 */ /* 0x000fe4000001ff00 */
[----:B------:R-:W-:-:S02]  /*3950*/  CS2R R32, SRZ ;  /* 0x0000000000207805 */ /* 0x000fc4000001ff00 */
[----:B------:R-:W-:Y:S01]  /*3960*/  CS2R R34, SRZ ;  /* 0x0000000000227805 */ /* 0x000fe2000001ff00 */
[----:B------:R-:W-:Y:S01]  /*3970*/  UIADD3 UR5, UR4, -UR5, URZ ;  /* 0x8000000504057290 */ /* 0x000fe2000fffe03f */
        /* <DEDUP_REMOVED lines=25> */
[C---:B--2---:R-:W-:Y:S02]  /*3b10*/  R2UR UR6, R153.reuse ;  /* 0x00000000990672ca */ /* 0x044fe400000e0000 */
[----:B------:R-:W-:-:S11]  /*3b20*/  ISETP.GE.AND P0, PT, R153, 0x1, PT ;  /* 0x000000019900780c */ /* 0x000fd60003f06270 */
[----:B------:R-:W-:Y:S02]  /*3b30*/  UIADD3 UR4, UR6, 0x7f, URZ ;  /* 0x0000007f06047890 */ /* 0x000fe4000fffe03f */
[----:B------:R-:W-:Y:S02]  /*3b40*/  ULEA UR6, UR5, UR47, 0xd ;  /* 0x0000002f05067291 */ /* 0x000fe4000f8e683f */
[----:B------:R-:W-:Y:S02]  /*3b50*/  USHF.R.S32.HI UR5, URZ, 0x1f, UR4 ;  /* 0x0000001f3f057899 */ /* 0x000fe40008011404 */
[----:B------:R-:W-:Y:S02]  /*3b60*/  USHF.R.U32.HI UR6, URZ, 0x4, UR6 ;  /* 0x000000043f067899 */ /* 0x000fe40008011606 */
[----:B------:R-:W-:Y:S02]  /*3b70*/  ULEA.HI UR5, UR5, UR4, URZ, 0x7 ;  /* 0x0000000405057291 */ /* 0x000fe4000f8f383f */
[----:B------:R-:W-:-:S02]  /*3b80*/  ULOP3.LUT UR8, UR6, 0x3fff, URZ, 0xc0, !UPT ;  /* 0x00003fff06087892 */ /* 0x000fc4000f8ec03f */
[----:B------:R-:W-:Y:S01]  /*3b90*/  USHF.R.S32.HI UR10, URZ, 0x7, UR5 ;  /* 0x000000073f0a7899 */ /* 0x000fe20008011405 */
[----:B------:R-:W-:Y:S11]  /*3ba0*/  @!P0 BRA `(.L_x_29) ;  /* 0x00000004002c8947 */ /* 0x000ff60003800000 */
[----:B------:R-:W-:-:S06]  /*3bb0*/  UISETP.NE.AND UP0, UPT, UR51, 0x3, UPT ;  /* 0x000000033300788c */ /* 0x000fcc000bf05270 */
[----:B------:R-:W-:-:S13]  /*3bc0*/  PLOP3.LUT P1, PT, PT, PT, UP0, 0x80, 0x0 ;  /* 0x000000000000781c */ /* 0x000fda0003f2f008 */
[----:B------:R-:W-:Y:S05]  /*3bd0*/  @!P1 BRA `(.L_x_30) ;  /* 0x0000000000049947 */ /* 0x000fea0003800000 */
[----:B------:R-:W-:Y:S01]  /*3be0*/  BPT.TRAP 0x1 ;  /* 0x000000040000795c */ /* 0x000fe20000300000 */
.L_x_30:
[----:B------:R-:W-:Y:S01]  /*3bf0*/  ULEA UR4, UR37, UR47, 0x3 ;  /* 0x0000002f25047291 */ /* 0x000fe2000f8e183f */
[----:B------:R-:W-:-:S05]  /*3c00*/  IMAD.U32 R0, RZ, RZ, UR38 ;  /* 0x00000026ff007e24 */ /* 0x000fca000f8e00ff */
[----:B------:R-:W-:-:S04]  /*3c10*/  SHF.L.U32 R0, R0, 0x1f, RZ ;  /* 0x0000001f00007819 */ /* 0x000fc800000006ff */
[----:B------:R1:W2:Y:S01]  /*3c20*/  SYNCS.PHASECHK.TRANS64.TRYWAIT P0, [UR4+0x38480], R0 ;  /* 0x03848000ff0075a7 */ /* 0x0002a20008000144 */
[----:B------:R-:W-:Y:S05]  /*3c30*/  @!P1 BRA `(.L_x_31) ;  /* 0x0000000000049947 */ /* 0x000fea0003800000 */
[----:B------:R-:W-:Y:S01]  /*3c40*/  BPT.TRAP 0x1 ;  /* 0x000000040000795c */ /* 0x000fe20000300000 */
.L_x_31:
[----:B--2---:R-:W-:Y:S05]  /*3c50*/  @P0 BRA `(.L_x_32) ;  /* 0x0000000000080947 */ /* 0x004fea0003800000 */
[----:B------:R-:W2:Y:S02]  /*3c60*/  SYNCS.PHASECHK.TRANS64.TRYWAIT P0, [UR4+0x38480], R0 ;  /* 0x03848000ff0075a7 */ /* 0x000ea40008000144 */
[----:B--2---:R-:W-:Y:S05]  /*3c70*/  @!P0 BRA `(.L_x_33) ;  /* 0x000000a400c88947 */ /* 0x004fea0003800000 */
.L_x_32:
[----:B------:R-:W-:Y:S01]  /*3c80*/  UIADD3 UR4, UR47, 0x20000, URZ ;  /* 0x000200002f047890 */ /* 0x000fe2000fffe03f */
[----:B------:R-:W-:Y:S01]  /*3c90*/  WARPGROUP.ARRIVE ;  /* 0x00000000000079c5 */ /* 0x000fe20000000000 */
[----:B------:R-:W-:Y:S02]  /*3ca0*/  ULOP3.LUT UR9, UR8, 0x10000, URZ, 0xfc, !UPT ;  /* 0x0001000008097892 */ /* 0x000fe4000f8efc3f */
[----:B------:R-:W-:Y:S02]  /*3cb0*/  USHF.R.U32.HI UR4, URZ, 0x4, UR4 ;  /* 0x000000043f047899 */ /* 0x000fe40008011604 */
[----:B------:R-:W-:Y:S02]  /*3cc0*/  ULEA UR9, UR37, UR9, 0xb ;  /* 0x0000000925097291 */ /* 0x000fe4000f8e583f */
[----:B------:R-:W-:Y:S01]  /*3cd0*/  ULOP3.LUT UR4, UR4, 0x3fff, URZ, 0xc0, !UPT ;  /* 0x00003fff04047892 */ /* 0x000fe2000f8ec03f */
[----:B------:R-:W-:Y:S01]  /*3ce0*/  UMOV UR5, 0x40000040 ;  /* 0x4000004000057882 */ /* 0x000fe20000000000 */
[----:B------:R-:W-:-:S02]  /*3cf0*/  UMOV UR7, 0x40000040 ;  /* 0x4000004000077882 */ /* 0x000fc40000000000 */
[----:B------:R-:W-:Y:S01]  /*3d00*/  ULOP3.LUT UR4, UR4, 0x10000, URZ, 0xfc, !UPT ;  /* 0x0001000004047892 */ /* 0x000fe2000f8efc3f */
[----:B------:R-:W-:-:S03]  /*3d10*/  UMOV UR12, 0x1 ;  /* 0x00000001000c7882 */ /* 0x000fc60000000000 */
[----:B------:R-:W-:-:S03]  /*3d20*/  ULEA UR11, UR37, UR4, 0xa ;  /* 0x00000004250b7291 */ /* 0x000fc6000f8e503f */
[----:B------:R-:W-:-:S04]  /*3d30*/  UMOV UR4, UR9 ;  /* 0x0000000900047c82 */ /* 0x000fc80008000000 */
[----:B------:R-:W-:Y:S02]  /*3d40*/  UMOV UR6, UR11 ;  /* 0x0000000b00067c82 */ /* 0x000fe40008000000 */
[----:B------:R-:W-:Y:S01]  /*3d50*/  QGMMA.64x128x32.F32.E4M3.E4M3 R88, gdesc[UR4], RZ, !UPT, gsb0 ;  /* 0x01e00000045879f3 */ /* 0x000fe2000c0008ff */
[----:B------:R-:W-:Y:S01]  /*3d60*/  UIADD3 UR4, UR9, 0x400, URZ ;  /* 0x0000040009047890 */ /* 0x000fe2000fffe03f */
[----:B------:R-:W-:Y:S01]  /*3d70*/  UMOV UR5, 0x40000040 ;  /* 0x4000004000057882 */ /* 0x000fe20000000000 */
[----:B------:R-:W-:Y:S02]  /*3d80*/  WARPGROUP.DEPBAR.LE gsb0, 0x0 ;  /* 0x00008000000079c5 */ /* 0x000fe40000010000 */
[----:B------:R-:W-:-:S07]  /*3d90*/  WARPGROUP.ARRIVE ;  /* 0x00000000000079c5 */ /* 0x000fce0000000000 */
[----:B------:R-:W-:Y:S01]  /*3da0*/  QGMMA.64x128x32.F32.E4M3.E4M3 R24, gdesc[UR4], RZ, !UPT, gsb0 ;  /* 0x01e00000041879f3 */ /* 0x000fe2000c0008ff */
[----:B------:R-:W-:Y:S02]  /*3db0*/  UIADD3 UR4, UR9, 0x2, URZ ;  /* 0x0000000209047890 */ /* 0x000fe4000fffe03f */
[----:B------:R-:W-:Y:S01]  /*3dc0*/  UIADD3 UR6, UR11, 0x2, URZ ;  /* 0x000000020b067890 */ /* 0x000fe2000fffe03f */
[----:B------:R-:W-:Y:S01]  /*3dd0*/  UMOV UR5, 0x40000040 ;  /* 0x4000004000057882 */ /* 0x000fe20000000000 */
[----:B------:R-:W-:Y:S01]  /*3de0*/  UMOV UR7, 0x40000040 ;  /* 0x4000004000077882 */ /* 0x000fe20000000000 */
[----:B------:R-:W-:Y:S02]  /*3df0*/  WARPGROUP.DEPBAR.LE gsb0, 0x0 ;  /* 0x00008000000079c5 */ /* 0x000fe40000010000 */
[----:B------:R-:W-:-:S06]  /*3e00*/  WARPGROUP.ARRIVE ;  /* 0x00000000000079c5 */ /* 0x000fcc0000000000 */
[----:B------:R-:W-:Y:S01]  /*3e10*/  QGMMA.64x128x32.F32.E4M3.E4M3 R88, gdesc[UR4], R88, gsb0 ;  /* 0x01e00000045879f3 */ /* 0x000fe20008000858 */
[----:B------:R-:W-:Y:S01]  /*3e20*/  UIADD3 UR4, UR9, 0x402, URZ ;  /* 0x0000040209047890 */ /* 0x000fe2000fffe03f */
[----:B------:R-:W-:Y:S01]  /*3e30*/  UMOV UR5, 0x40000040 ;  /* 0x4000004000057882 */ /* 0x000fe20000000000 */
[----:B------:R-:W-:Y:S02]  /*3e40*/  WARPGROUP.DEPBAR.LE gsb0, 0x0 ;  /* 0x00008000000079c5 */ /* 0x000fe40000010000 */
[----:B------:R-:W-:-:S07]  /*3e50*/  WARPGROUP.ARRIVE ;  /* 0x00000000000079c5 */ /* 0x000fce0000000000 */
[----:B------:R-:W-:Y:S01]  /*3e60*/  QGMMA.64x128x32.F32.E4M3.E4M3 R24, gdesc[UR4], R24, gsb0 ;  /* 0x01e00000041879f3 */ /* 0x000fe20008000818 */
        /* <DEDUP_REMOVED lines=21> */
[----:B------:R-:W-:-:S04]  /*3fc0*/  UIADD3 UR9, UR37, 0x1, URZ ;  /* 0x0000000125097890 */ /* 0x000fc8000fffe03f */
[----:B------:R-:W-:-:S04]  /*3fd0*/  UISETP.NE.AND UP0, UPT, UR9, 0x4, UPT ;  /* 0x000000040900788c */ /* 0x000fc8000bf05270 */
[----:B------:R-:W-:Y:S01]  /*3fe0*/  USEL UR9, UR9, URZ, UP0 ;  /* 0x0000003f09097287 */ /* 0x000fe20008000000 */
[----:B------:R-:W-:Y:S02]  /*3ff0*/  WARPGROUP.DEPBAR.LE gsb0, 0x0 ;  /* 0x00008000000079c5 */ /* 0x000fe40000010000 */
[----:B------:R-:W-:-:S06]  /*4000*/  WARPGROUP.ARRIVE ;  /* 0x00000000000079c5 */ /* 0x000fcc0000000000 */
[----:B------:R-:W-:Y:S01]  /*4010*/  QGMMA.64x128x32.F32.E4M3.E4M3 R24, gdesc[UR4], R24, gsb0 ;  /* 0x01e00000041879f3 */ /* 0x000fe20008000818 */
[----:B------:R-:W-:-:S04]  /*4020*/  USEL UR4, URZ, 0x1, UP0 ;  /* 0x000000013f047887 */ /* 0x000fc80008000000 */
[----:B------:R-:W-:-:S06]  /*4030*/  ULOP3.LUT UR4, UR38, UR4, URZ, 0x3c, !UPT ;  /* 0x0000000426047292 */ /* 0x000fcc000f8e3c3f */
[----:B-12---:R-:W-:Y:S01]  /*4040*/  IMAD.U32 R0, RZ, RZ, UR4 ;  /* 0x00000004ff007e24 */ /* 0x006fe2000f8e00ff */
[----:B------:R-:W-:-:S06]  /*4050*/  WARPGROUP.DEPBAR.LE gsb0, 0x0 ;  /* 0x00008000000079c5 */ /* 0x000fcc0000010000 */
.L_x_29:
[----:B------:R-:W-:-:S04]  /*4060*/  UISETP.LT.AND UP0, UPT, UR10, 0x1, UPT ;  /* 0x000000010a00788c */ /* 0x000fc8000bf01270 */
[----:B------:R-:W-:-:S04]  /*4070*/  USEL UR4, UR10, 0x1, UP0 ;  /* 0x000000010a047887 */ /* 0x000fc80008000000 */
[----:B------:R-:W-:-:S04]  /*4080*/  UIADD3 UR10, UR10, -UR4, URZ ;  /* 0x800000040a0a7290 */ /* 0x000fc8000fffe03f */
[----:B------:R-:W-:-:S06]  /*4090*/  UISETP.GE.AND UP0, UPT, UR10, 0x1, UPT ;  /* 0x000000010a00788c */ /* 0x000fcc000bf06270 */
[----:B------:R-:W-:-:S13]  /*40a0*/  PLOP3.LUT P0, PT, PT, PT, UP0, 0x80, 0x0 ;  /* 0x000000000000781c */ /* 0x000fda0003f0f008 */
[----:B------:R-:W-:Y:S05]  /*40b0*/  @!P0 BRA `(.L_x_34) ;  /* 0x00000004006c8947 */ /* 0x000fea0003800000 */
[----:B------:R-:W-:Y:S01]  /*40c0*/  IMAD.U32 R2, RZ, RZ, UR10 ;  /* 0x0000000aff027e24 */ /* 0x000fe2000f8e00ff */
[----:B------:R-:W-:-:S06]  /*40d0*/  UMOV UR11, UR37 ;  /* 0x00000025000b7c82 */ /* 0x000fcc0008000000 */
.L_x_41:
[----:B------:R-:W-:-:S06]  /*40e0*/  UISETP.NE.AND UP0, UPT, UR51, 0x3, UPT ;  /* 0x000000033300788c */ /* 0x000fcc000bf05270 */
[----:B------:R-:W-:-:S13]  /*40f0*/  PLOP3.LUT P1, PT, PT, PT, UP0, 0x80, 0x0 ;  /* 0x000000000000781c */ /* 0x000fda0003f2f008 */
[----:B-12---:R-:W-:Y:S05]  /*4100*/  @!P1 BRA `(.L_x_35) ;  /* 0x0000000000049947 */ /* 0x006fea0003800000 */
[----:B------:R-:W-:Y:S01]  /*4110*/  BPT.TRAP 0x1 ;  /* 0x000000040000795c */ /* 0x000fe20000300000 */
.L_x_35:
[----:B------:R-:W-:Y:S01]  /*4120*/  ULEA UR4, UR9, UR47, 0x3 ;  /* 0x0000002f09047291 */ /* 0x000fe2000f8e183f */
[----:B------:R-:W-:-:S08]  /*4130*/  SHF.L.U32 R3, R0, 0x1f, RZ ;  /* 0x0000001f00037819 */ /* 0x000fd000000006ff */
[----:B------:R1:W2:Y:S01]  /*4140*/  SYNCS.PHASECHK.TRANS64.TRYWAIT P0, [UR4+0x38480], R3 ;  /* 0x03848003ff0075a7 */ /* 0x0002a20008000144 */
[----:B------:R-:W-:Y:S05]  /*4150*/  @!P1 BRA `(.L_x_36) ;  /* 0x0000000000049947 */ /* 0x000fea0003800000 */
[----:B------:R-:W-:Y:S01]  /*4160*/  BPT.TRAP 0x1 ;  /* 0x000000040000795c */ /* 0x000fe20000300000 */
.L_x_36:
[----:B--2---:R-:W-:Y:S05]  /*4170*/  @P0 BRA `(.L_x_37) ;  /* 0x0000000000080947 */ /* 0x004fea0003800000 */
[----:B------:R-:W2:Y:S02]  /*4180*/  SYNCS.PHASECHK.TRANS64.TRYWAIT P0, [UR4+0x38480], R3 ;  /* 0x03848003ff0075a7 */ /* 0x000ea40008000144 */
[----:B--2---:R-:W-:Y:S05]  /*4190*/  @!P0 BRA `(.L_x_38) ;  /* 0x000000a000988947 */ /* 0x004fea0003800000 */
.L_x_37:
[----:B------:R-:W-:Y:S01]  /*41a0*/  UIADD3 UR4, UR47, 0x20000, URZ ;  /* 0x000200002f047890 */ /* 0x000fe2000fffe03f */
[----:B------:R-:W-:Y:S01]  /*41b0*/  WARPGROUP.ARRIVE ;  /* 0x00000000000079c5 */ /* 0x000fe20000000000 */
[----:B------:R-:W-:Y:S02]  /*41c0*/  ULOP3.LUT UR13, UR8, 0x10000, URZ, 0xfc, !UPT ;  /* 0x00010000080d7892 */ /* 0x000fe4000f8efc3f */
[----:B------:R-:W-:Y:S02]  /*41d0*/  USHF.R.U32.HI UR4, URZ, 0x4, UR4 ;  /* 0x000000043f047899 */ /* 0x000fe40008011604 */
[----:B------:R-:W-:Y:S02]  /*41e0*/  UISETP.NE.U32.AND UP0, UPT, UR12, URZ, UPT ;  /* 0x0000003f0c00728c */ /* 0x000fe4000bf05070 */
[----:B------:R-:W-:Y:S02]  /*41f0*/  ULOP3.LUT UR4, UR4, 0x3fff, URZ, 0xc0, !UPT ;  /* 0x00003fff04047892 */ /* 0x000fe4000f8ec03f */
[----:B------:R-:W-:-:S02]  /*4200*/  ULEA UR13, UR9, UR13, 0xb ;  /* 0x0000000d090d7291 */ /* 0x000fc4000f8e583f */
[----:B------:R-:W-:Y:S01]  /*4210*/  ULOP3.LUT UR4, UR4, 0x10000, URZ, 0xfc, !UPT ;  /* 0x0001000004047892 */ /* 0x000fe2000f8efc3f */
[----:B------:R-:W-:Y:S01]  /*4220*/  UMOV UR5, 0x40000040 ;  /* 0x4000004000057882 */ /* 0x000fe20000000000 */
[----:B------:R-:W-:Y:S02]  /*4230*/  UMOV UR7, 0x40000040 ;  /* 0x4000004000077882 */ /* 0x000fe40000000000 */
[----:B------:R-:W-:-:S03]  /*4240*/  ULEA UR14, UR9, UR4, 0xa ;  /* 0x00000004090e7291 */ /* 0x000fc6000f8e503f */
[----:B------:R-:W-:-:S04]  /*4250*/  UMOV UR4, UR13 ;  /* 0x0000000d00047c82 */ /* 0x000fc80008000000 */
[----:B------:R-:W-:Y:S02]  /*4260*/  UMOV UR6, UR14 ;  /* 0x0000000e00067c82 */ /* 0x000fe40008000000 */
[----:B------:R-:W-:Y:S01]  /*4270*/  QGMMA.64x128x32.F32.E4M3.E4M3 R88, gdesc[UR4], R88, UP0, gsb0 ;  /* 0x01e00000045879f3 */ /* 0x000fe2000b800858 */
[----:B------:R-:W-:Y:S01]  /*4280*/  UIADD3 UR4, UR13, 0x400, URZ ;  /* 0x000004000d047890 */ /* 0x000fe2000fffe03f */
[----:B------:R-:W-:Y:S01]  /*4290*/  UMOV UR5, 0x40000040 ;  /* 0x4000004000057882 */ /* 0x000fe20000000000 */
[----:B------:R-:W-:Y:S02]  /*42a0*/  WARPGROUP.DEPBAR.LE gsb0, 0x0 ;  /* 0x00008000000079c5 */ /* 0x000fe40000010000 */
[----:B------:R-:W-:-:S07]  /*42b0*/  WARPGROUP.ARRIVE ;  /* 0x00000000000079c5 */ /* 0x000fce0000000000 */
[----:B------:R-:W-:Y:S01]  /*42c0*/  QGMMA.64x128x32.F32.E4M3.E4M3 R24, gdesc[UR4], R24, UP0, gsb0 ;  /* 0x01e00000041879f3 */ /* 0x000fe2000b800818 */
[----:B------:R-:W-:Y:S02]  /*42d0*/  UIADD3 UR4, UR13, 0x2, URZ ;  /* 0x000000020d047890 */ /* 0x000fe4000fffe03f */
[----:B------:R-:W-:Y:S01]  /*42e0*/  UIADD3 UR6, UR14, 0x2, URZ ;  /* 0x000000020e067890 */ /* 0x000fe2000fffe03f */
[----:B------:R-:W-:Y:S01]  /*42f0*/  UMOV UR5, 0x40000040 ;  /* 0x4000004000057882 */ /* 0x000fe20000000000 */
[----:B------:R-:W-:Y:S01]  /*4300*/  UMOV UR7, 0x40000040 ;  /* 0x4000004000077882 */ /* 0x000fe20000000000 */
[----:B------:R-:W-:Y:S02]  /*4310*/  WARPGROUP.DEPBAR.LE gsb0, 0x0 ;  /* 0x00008000000079c5 */ /* 0x000fe40000010000 */
[----:B------:R-:W-:-:S06]  /*4320*/  WARPGROUP.ARRIVE ;  /* 0x00000000000079c5 */ /* 0x000fcc0000000000 */
        /* <DEDUP_REMOVED lines=29> */
[----:B------:R-:W-:Y:S03]  /*4500*/  QGMMA.64x128x32.F32.E4M3.E4M3 R24, gdesc[UR4], R24, UP0, gsb0 ;  /* 0x01e00000041879f3 */ /* 0x000fe6000b800818 */
[----:B------:R-:W-:Y:S02]  /*4510*/  WARPGROUP.DEPBAR.LE gsb0, 0x0 ;  /* 0x00008000000079c5 */ /* 0x000fe40000010000 */
[----:B------:R-:W-:Y:S05]  /*4520*/  @!P1 BRA `(.L_x_39) ;  /* 0x0000000000049947 */ /* 0x000fea0003800000 */
[----:B------:R-:W-:Y:S01]  /*4530*/  BPT.TRAP 0x1 ;  /* 0x000000040000795c */ /* 0x000fe20000300000 */
.L_x_39:
[----:B------:R-:W-:Y:S02]  /*4540*/  UISETP.GT.U32.AND UP0, UPT, UR53, 0x1, UPT ;  /* 0x000000013500788c */ /* 0x000fe4000bf04070 */
[----:B------:R-:W-:-:S04]  /*4550*/  ULEA UR4, UR11, UR47, 0x3 ;  /* 0x0000002f0b047291 */ /* 0x000fc8000f8e183f */
[----:B------:R-:W-:Y:S01]  /*4560*/  UIADD3 UR4, UR4, 0x384a0, URZ ;  /* 0x000384a004047890 */ /* 0x000fe2000fffe03f */
[----:B------:R-:W-:-:S03]  /*4570*/  PLOP3.LUT P0, PT, PT, PT, UP0, 0x80, 0x0 ;  /* 0x000000000000781c */ /* 0x000fc60003f0f008 */
[----:B------:R-:W-:-:S09]  /*4580*/  UPRMT UR4, URZ, 0x654, UR4 ;  /* 0x000006543f047896 */ /* 0x000fd20008000004 */
[----:B------:R-:W-:Y:S01]  /*4590*/  SYNCS.ARRIVE.TRANS64.RED.A1T0 RZ, [UR4], RZ ;  /* 0x000000ffffff79a7 */ /* 0x000fe20008100404 */
[----:B------:R-:W-:Y:S05]  /*45a0*/  @P0 BRA `(.L_x_40) ;  /* 0x0000000000040947 */ /* 0x000fea0003800000 */
[----:B------:R-:W-:Y:S01]  /*45b0*/  BPT.TRAP 0x1 ;  /* 0x000000040000795c */ /* 0x000fe20000300000 */
.L_x_40:
[----:B------:R-:W-:Y:S01]  /*45c0*/  UIADD3 UR9, UR9, 0x1, URZ ;  /* 0x0000000109097890 */ /* 0x000fe2000fffe03f */
[C---:B------:R-:W-:Y:S01]  /*45d0*/  ISETP.GT.AND P0, PT, R2.reuse, 0x1, PT ;  /* 0x000000010200780c */ /* 0x040fe20003f04270 */
[----:B------:R-:W-:Y:S01]  /*45e0*/  UIADD3 UR11, UR11, 0x1, URZ ;  /* 0x000000010b0b7890 */ /* 0x000fe2000fffe03f */
[----:B------:R-:W-:Y:S01]  /*45f0*/  VIADD R2, R2, 0xffffffff ;  /* 0xffffffff02027836 */ /* 0x000fe20000000000 */
[----:B------:R-:W-:Y:S02]  /*4600*/  UISETP.NE.AND UP0, UPT, UR9, 0x4, UPT ;  /* 0x000000040900788c */ /* 0x000fe4000bf05270 */
[----:B------:R-:W-:Y:S02]  /*4610*/  UISETP.NE.AND UP1, UPT, UR11, 0x4, UPT ;  /* 0x000000040b00788c */ /* 0x000fe4000bf25270 */
[----:B------:R-:W-:Y:S02]  /*4620*/  USEL UR4, URZ, 0x1, UP0 ;  /* 0x000000013f047887 */ /* 0x000fe40008000000 */
[----:B------:R-:W-:-:S02]  /*4630*/  USEL UR9, UR9, URZ, UP0 ;  /* 0x0000003f09097287 */ /* 0x000fc40008000000 */
[----:B------:R-:W-:Y:S02]  /*4640*/  USEL UR11, UR11, URZ, UP1 ;  /* 0x0000003f0b0b7287 */ /* 0x000fe40008800000 */
[----:B------:R-:W-:Y:S01]  /*4650*/  LOP3.LUT R0, R0, UR4, RZ, 0x3c, !PT ;  /* 0x0000000400007c12 */ /* 0x000fe2000f8e3cff */
[----:B------:R-:W-:Y:S09]  /*4660*/  @P0 BRA `(.L_x_41) ;  /* 0xfffffff8009c0947 */ /* 0x000ff2000383ffff */
.L_x_34:
[----:B------:R-:W-:-:S13]  /*4670*/  ISETP.GE.AND P0, PT, R153, 0x1, PT ;  /* 0x000000019900780c */ /* 0x000fda0003f06270 */
[----:B------:R-:W-:Y:S05]  /*4680*/  @!P0 BRA `(.L_x_42) ;  /* 0x0000000000388947 */ /* 0x000fea0003800000 */
[----:B------:R-:W-:-:S06]  /*4690*/  UISETP.NE.AND UP0, UPT, UR51, 0x3, UPT ;  /* 0x000000033300788c */ /* 0x000fcc000bf05270 */
[----:B------:R-:W-:-:S13]  /*46a0*/  PLOP3.LUT P0, PT, PT, PT, UP0, 0x80, 0x0 ;  /* 0x000000000000781c */ /* 0x000fda0003f0f008 */
[----:B------:R-:W-:Y:S05]  /*46b0*/  @!P0 BRA `(.L_x_43) ;  /* 0x0000000000048947 */ /* 0x000fea0003800000 */
[----:B------:R-:W-:Y:S01]  /*46c0*/  BPT.TRAP 0x1 ;  /* 0x000000040000795c */ /* 0x000fe20000300000 */
.L_x_43:
[----:B------:R-:W-:Y:S02]  /*46d0*/  UIADD3 UR10, UR10, UR37, URZ ;  /* 0x000000250a0a7290 */ /* 0x000fe4000fffe03f */
[----:B------:R-:W-:Y:S02]  /*46e0*/  UISETP.GT.U32.AND UP0, UPT, UR53, 0x1, UPT ;  /* 0x000000013500788c */ /* 0x000fe4000bf04070 */
[----:B------:R-:W-:-:S04]  /*46f0*/  USHF.L.U32 UR10, UR10, 0x3, URZ ;  /* 0x000000030a0a7899 */ /* 0x000fc8000800063f */
[----:B------:R-:W-:Y:S01]  /*4700*/  ULOP3.LUT UR10, UR10, 0x18, URZ, 0xc0, !UPT ;  /* 0x000000180a0a7892 */ /* 0x000fe2000f8ec03f */
[----:B------:R-:W-:-:S03]  /*4710*/  PLOP3.LUT P0, PT, PT, PT, UP0, 0x80, 0x0 ;  /* 0x000000000000781c */ /* 0x000fc60003f0f008 */
[----:B------:R-:W-:-:S04]  /*4720*/  UIADD3 UR10, UR47, 0x384a0, UR10 ;  /* 0x000384a02f0a7890 */ /* 0x000fc8000fffe00a */
[----:B------:R-:W-:-:S09]  /*4730*/  UPRMT UR10, URZ, 0x654, UR10 ;  /* 0x000006543f0a7896 */ /* 0x000fd2000800000a */
[----:B------:R-:W-:Y:S01]  /*4740*/  SYNCS.ARRIVE.TRANS64.RED.A1T0 RZ, [UR10], RZ ;  /* 0x000000ffffff79a7 */ /* 0x000fe2000810040a */
[----:B------:R-:W-:Y:S05]  /*4750*/  @P0 BRA `(.L_x_42) ;  /* 0x0000000000040947 */ /* 0x000fea0003800000 */
[----:B------:R-:W-:Y:S01]  /*4760*/  BPT.TRAP 0x1 ;  /* 0x000000040000795c */ /* 0x000fe20000300000 */
.L_x_42:
[----:B------:R-:W-:Y:S01]  /*4770*/  R2UR UR45, R16 ;  /* 0x00000000102d72ca */ /* 0x000fe200000e0000 */
[----:B------:R-:W-:Y:S01]  /*4780*/  UIADD3 UR4, UR47, 0x30000, URZ ;  /* 0x000300002f047890 */ /* 0x000fe2000fffe03f */
[----:B------:R-:W-:Y:S02]  /*4790*/  R2UR UR46, R17 ;  /* 0x00000000112e72ca */ /* 0x000fe400000e0000 */
[----:B------:R-:W-:Y:S01]  /*47a0*/  LOP3.LUT P0, RZ, R4, 0xff, RZ, 0xc0, !PT ;  /* 0x000000ff04ff7812 */ /* 0x000fe2000780c0ff */
[----:B------:R-:W-:-:S06]  /*47b0*/  ULOP3.LUT UP0, URZ, UR4, 0x3ff, URZ, 0xc0, !UPT ;  /* 0x000003ff043f7892 */ /* 0x000fcc000f80c03f */
[----:B------:R-:W-:Y:S02]  /*47c0*/  PLOP3.LUT P1, PT, PT, PT, UP0, 0x80, 0x0 ;  /* 0x000000000000781c */ /* 0x000fe40003f2f008 */
[----:B------:R-:W-:Y:S02]  /*47d0*/  USHF.L.U32 UR45, UR45, 0x8, URZ ;  /* 0x000000082d2d7899 */ /* 0x000fe4000800063f */
[----:B------:R-:W-:Y:S02]  /*47e0*/  USHF.L.U32 UR46, UR46, 0x7, URZ ;  /* 0x000000072e2e7899 */ /* 0x000fe4000800063f */
[----:B------:R-:W-:Y:S10]  /*47f0*/  @!P0 BRA `(.L_x_44) ;  /* 0x00000000000c8947 */ /* 0x000ff40003800000 */
[----:B------:R-:W-:-:S04]  /*4800*/  DEPBAR {5,4,3,2,1,0} ;  /* 0x0000003f0000791a */ /* 0x000fc80000000000 */
[----:B------:R3:W-:Y:S02]  /*4810*/  UTMACCTL.IV [UR60] ;  /* 0x000000003c0079b9 */ /* 0x0007e40008000000 */
[----:B---3--:R-:W-:Y:S01]  /*4820*/  NOP ;  /* 0x0000000000007918 */ /* 0x008fe20000000000 */
.L_x_44:
[----:B------:R-:W-:Y:S05]  /*4830*/  @!P1 BRA `(.L_x_45) ;  /* 0x00000000007c9947 */ /* 0x000fea0003800000 */
[----:B------:R-:W-:Y:S01]  /*4840*/  MOV R2, 0x0 ;  /* 0x0000000000027802 */ /* 0x000fe20000000f00 */
[----:B------:R-:W-:Y:S01]  /*4850*/  ULDC.64 UR4, c[0x4][0x68] ;  /* 0x01001a0000047ab9 */ /* 0x000fe20000000a00 */
[----:B------:R-:W-:Y:S01]  /*4860*/  ULDC.64 UR6, c[0x4][0x8] ;  /* 0x0100020000067ab9 */ /* 0x000fe20000000a00 */
[----:B------:R-:W-:Y:S01]  /*4870*/  IMAD.U32 R4, RZ, RZ, UR4 ;  /* 0x00000004ff047e24 */ /* 0x000fe2000f8e00ff */
[----:B------:R3:W4:Y:S01]  /*4880*/  LDC.64 R14, c[0x4][R2] ;  /* 0x01000000020e7b82 */ /* 0x0007220000000a00 */
[----:B------:R-:W-:Y:S01]  /*4890*/  MOV R5, UR5 ;  /* 0x0000000500057c02 */ /* 0x000fe20008000f00 */
[----:B------:R-:W-:Y:S01]  /*48a0*/  ULDC.64 UR4, c[0x4][0x70] ;  /* 0x01001c0000047ab9 */ /* 0x000fe20000000a00 */
[----:B------:R-:W-:Y:S02]  /*48b0*/  IMAD.U32 R10, RZ, RZ, UR6 ;  /* 0x00000006ff0a7e24 */ /* 0x000fe4000f8e00ff */
[----:B--2---:R-:W-:Y:S02]  /*48c0*/  IMAD.U32 R6, RZ, RZ, UR4 ;  /* 0x00000004ff067e24 */ /* 0x004fe4000f8e00ff */
[----:B------:R-:W-:-:S02]  /*48d0*/  IMAD.U32 R7, RZ, RZ, UR5 ;  /* 0x00000005ff077e24 */ /* 0x000fc4000f8e00ff */
[----:B------:R-:W-:Y:S02]  /*48e0*/  IMAD.U32 R11, RZ, RZ, UR7 ;  /* 0x00000007ff0b7e24 */ /* 0x000fe4000f8e00ff */
[----:B------:R-:W-:Y:S02]  /*48f0*/  IMAD.MOV.U32 R8, RZ, RZ, 0x70 ;  /* 0x00000070ff087424 */ /* 0x000fe400078e00ff */
[----:B------:R-:W-:Y:S02]  /*4900*/  IMAD.MOV.U32 R12, RZ, RZ, 0x1 ;  /* 0x00000001ff0c7424 */ /* 0x000fe400078e00ff */
[----:B---3--:R-:W-:-:S07]  /*4910*/  IMAD.MOV.U32 R13, RZ, RZ, RZ ;  /* 0x000000ffff0d7224 */ /* 0x008fce00078e00ff */
[----:B------:R-:W-:-:S07]  /*4920*/  LEPC R20, `(.L_x_46) ;  /* 0x000000001014794e */ /* 0x000fce0000000000 */
[----:B-1--4-:R-:W-:Y:S05]  /*4930*/  CALL.ABS.NOINC R14 ;  /* 0x000000000e007343 */ /* 0x012fea0003c00000 */
.L_x_46:
[----:B------:R-:W1:Y:S01]  /*4940*/  LDC.64 R2, c[0x4][R2] ;  /* 0x0100000002027b82 */ /* 0x000e620000000a00 */
[----:B------:R-:W-:Y:S01]  /*4950*/  ULDC.64 UR4, c[0x4][0x68] ;  /* 0x01001a0000047ab9 */ /* 0x000fe20000000a00 */
[----:B------:R-:W-:Y:S01]  /*4960*/  ULDC.64 UR6, c[0x4][0x8] ;  /* 0x0100020000067ab9 */ /* 0x000fe20000000a00 */
[----:B------:R-:W-:Y:S02]  /*4970*/  IMAD.U32 R4, RZ, RZ, UR4 ;  /* 0x00000004ff047e24 */ /* 0x000fe4000f8e00ff */
[----:B------:R-:W-:Y:S01]  /*4980*/  IMAD.U32 R5, RZ, RZ, UR5 ;  /* 0x00000005ff057e24 */ /* 0x000fe2000f8e00ff */
[----:B------:R-:W-:Y:S01]  /*4990*/  ULDC.64 UR4, c[0x4][0x70] ;  /* 0x01001c0000047ab9 */ /* 0x000fe20000000a00 */
[----:B------:R-:W-:Y:S01]  /*49a0*/  IMAD.U32 R10, RZ, RZ, UR6 ;  /* 0x00000006ff0a7e24 */ /* 0x000fe2000f8e00ff */
[----:B------:R-:W-:Y:S01]  /*49b0*/  MOV R6, UR4 ;  /* 0x0000000400067c02 */ /* 0x000fe20008000f00 */
[----:B------:R-:W-:Y:S02]  /*49c0*/  IMAD.U32 R7, RZ, RZ, UR5 ;  /* 0x00000005ff077e24 */ /* 0x000fe4000f8e00ff */
[----:B------:R-:W-:-:S02]  /*49d0*/  IMAD.U32 R11, RZ, RZ, UR7 ;  /* 0x00000007ff0b7e24 */ /* 0x000fc4000f8e00ff */
[----:B------:R-:W-:Y:S02]  /*49e0*/  IMAD.MOV.U32 R8, RZ, RZ, 0x70 ;  /* 0x00000070ff087424 */ /* 0x000fe400078e00ff */
[----:B------:R-:W-:Y:S02]  /*49f0*/  IMAD.MOV.U32 R12, RZ, RZ, 0x1 ;  /* 0x00000001ff0c7424 */ /* 0x000fe400078e00ff */
[----:B------:R-:W-:-:S07]  /*4a00*/  IMAD.MOV.U32 R13, RZ, RZ, RZ ;  /* 0x000000ffff0d7224 */ /* 0x000fce00078e00ff */
[----:B------:R-:W-:-:S07]  /*4a10*/  LEPC R20, `(.L_x_45) ;  /* 0x000000001014794e */ /* 0x000fce0000000000 */
[----:B-1----:R-:W-:Y:S05]  /*4a20*/  CALL.ABS.NOINC R2 ;  /* 0x0000000002007343 */ /* 0x002fea0003c00000 */
.L_x_45:
[----:B------:R-:W-:Y:S02]  /*4a30*/  ULDC.64 UR4, c[0x0][0x590] ;  /* 0x0001640000047ab9 */ /* 0x000fe40000000a00 */
[----:B------:R-:W-:-:S04]  /*4a40*/  ISETP.NE.U32.AND P0, PT, RZ, UR4, PT ;  /* 0x00000004ff007c0c */ /* 0x000fc8000bf05070 */
[----:B------:R-:W-:-:S13]  /*4a50*/  ISETP.NE.AND.EX P0, PT, RZ, UR5, PT, P0 ;  /* 0x00000005ff007c0c */ /* 0x000fda000bf05300 */
[----:B------:R-:W-:Y:S05]  /*4a60*/  @!P0 BRA `(.L_x_47) ;  /* 0x0000000000148947 */ /* 0x000fea0003800000 */
[----:B------:R-:W-:-:S04]  /*4a70*/  LEA R2, P0, R18, UR4, 0x3 ;  /* 0x0000000412027c11 */ /* 0x000fc8000f8018ff */
[----:B-12---:R-:W-:-:S06]  /*4a80*/  LEA.HI.X R3, R18, UR5, R19, 0x3, P0 ;  /* 0x0000000512037c11 */ /* 0x006fcc00080f1c13 */
[----:B------:R-:W2:Y:S04]  /*4a90*/  LDG.E.64 R2, desc[UR58][R2.64] ;  /* 0x0000003a02027981 */ /* 0x000ea8000c1e1b00 */
[----:B--2---:R1:W5:Y:S01]  /*4aa0*/  LD.E R0, desc[UR58][R2.64] ;  /* 0x0000003a02007980 */ /* 0x004362000c101900 */
[----:B------:R-:W-:Y:S05]  /*4ab0*/  BRA `(.L_x_48) ;  /* 0x0000000000307947 */ /* 0x000fea0003800000 */
.L_x_47:
[----:B------:R-:W-:Y:S02]  /*4ac0*/  ULDC.64 UR4, c[0x0][0x588] ;  /* 0x0001620000047ab9 */ /* 0x000fe40000000a00 */
[----:B------:R-:W-:-:S04]  /*4ad0*/  ISETP.NE.U32.AND P0, PT, RZ, UR4, PT ;  /* 0x00000004ff007c0c */ /* 0x000fc8000bf05070 */
[----:B------:R-:W-:-:S13]  /*4ae0*/  ISETP.NE.AND.EX P0, PT, RZ, UR5, PT, P0 ;  /* 0x00000005ff007c0c */ /* 0x000fda000bf05300 */
[----:B------:R-:W-:Y:S05]  /*4af0*/  @!P0 BRA `(.L_x_49) ;  /* 0x0000000000188947 */ /* 0x000fea0003800000 */
[----:B-12---:R-:W1:Y:S01]  /*4b00*/  LDC.64 R2, c[0x0][0x588] ;  /* 0x00016200ff027b82 */ /* 0x006e620000000a00 */
[----:B------:R-:W-:Y:S02]  /*4b10*/  ULDC UR4, c[0x0][0x598] ;  /* 0x0001660000047ab9 */ /* 0x000fe40000000800 */
[----:B------:R-:W-:-:S04]  /*4b20*/  IMAD R5, R18, UR4, RZ ;  /* 0x0000000412057c24 */ /* 0x000fc8000f8e02ff */
[----:B-1----:R-:W-:-:S05]  /*4b30*/  IMAD.WIDE R2, R5, 0x4, R2 ;  /* 0x0000000405027825 */ /* 0x002fca00078e0202 */
[----:B------:R2:W5:Y:S01]  /*4b40*/  LDG.E R0, desc[UR58][R2.64] ;  /* 0x0000003a02007981 */ /* 0x000562000c1e1900 */
[----:B------:R-:W-:Y:S05]  /*4b50*/  BRA `(.L_x_48) ;  /* 0x0000000000087947 */ /* 0x000fea0003800000 */
.L_x_49:
[----:B------:R-:W-:Y:S02]  /*4b60*/  ULDC UR4, c[0x0][0x580] ;  /* 0x0001600000047ab9 */ /* 0x000fe40000000800 */
[----:B------:R-:W-:-:S07]  /*4b70*/  IMAD.U32 R0, RZ, RZ, UR4 ;  /* 0x00000004ff007e24 */ /* 0x000fce000f8e00ff */
.L_x_48:
[----:B------:R-:W-:Y:S02]  /*4b80*/  ULDC.64 UR4, c[0x0][0x5b8] ;  /* 0x00016e0000047ab9 */ /* 0x000fe40000000a00 */
[----:B------:R-:W-:-:S04]  /*4b90*/  ISETP.NE.U32.AND P0, PT, RZ, UR4, PT ;  /* 0x00000004ff007c0c */ /* 0x000fc8000bf05070 */
[----:B------:R-:W-:-:S13]  /*4ba0*/  ISETP.NE.AND.EX P0, PT, RZ, UR5, PT, P0 ;  /* 0x00000005ff007c0c */ /* 0x000fda000bf05300 */
[----:B------:R-:W-:Y:S05]  /*4bb0*/  @!P0 BRA `(.L_x_50) ;  /* 0x0000000000148947 */ /* 0x000fea0003800000 */
[----:B------:R-:W-:-:S04]  /*4bc0*/  LEA R4, P0, R18, UR4, 0x3 ;  /* 0x0000000412047c11 */ /* 0x000fc8000f8018ff */
[----:B------:R-:W-:-:S05]  /*4bd0*/  LEA.HI.X R5, R18, UR5, R19, 0x3, P0 ;  /* 0x0000000512057c11 */ /* 0x000fca00080f1c13 */
[----:B-12---:R-:W2:Y:S04]  /*4be0*/  LDG.E.64 R2, desc[UR58][R4.64] ;  /* 0x0000003a04027981 */ /* 0x006ea8000c1e1b00 */
[----:B--2---:R2:W5:Y:S01]  /*4bf0*/  LD.E R2, desc[UR58][R2.64] ;  /* 0x0000003a02027980 */ /* 0x004562000c101900 */
[----:B------:R-:W-:Y:S05]  /*4c00*/  BRA `(.L_x_51) ;  /* 0x0000000000307947 */ /* 0x000fea0003800000 */
.L_x_50:
[----:B------:R-:W-:Y:S02]  /*4c10*/  ULDC.64 UR4, c[0x0][0x5b0] ;  /* 0x00016c0000047ab9 */ /* 0x000fe40000000a00 */
[----:B------:R-:W-:-:S04]  /*4c20*/  ISETP.NE.U32.AND P0, PT, RZ, UR4, PT ;  /* 0x00000004ff007c0c */ /* 0x000fc8000bf05070 */
[----:B------:R-:W-:-:S13]  /*4c30*/  ISETP.NE.AND.EX P0, PT, RZ, UR5, PT, P0 ;  /* 0x00000005ff007c0c */ /* 0x000fda000bf05300 */
[----:B------:R-:W-:Y:S05]  /*4c40*/  @!P0 BRA `(.L_x_52) ;  /* 0x0000000000188947 */ /* 0x000fea0003800000 */
[----:B-12---:R-:W1:Y:S01]  /*4c50*/  LDC.64 R2, c[0x0][0x5b0] ;  /* 0x00016c00ff027b82 */ /* 0x006e620000000a00 */
[----:B------:R-:W-:Y:S02]  /*4c60*/  ULDC UR4, c[0x0][0x5c0] ;  /* 0x0001700000047ab9 */ /* 0x000fe40000000800 */
[----:B------:R-:W-:-:S04]  /*4c70*/  IMAD R5, R18, UR4, RZ ;  /* 0x0000000412057c24 */ /* 0x000fc8000f8e02ff */
[----:B-1----:R-:W-:-:S06]  /*4c80*/  IMAD.WIDE R2, R5, 0x4, R2 ;  /* 0x0000000405027825 */ /* 0x002fcc00078e0202 */
[----:B------:R1:W5:Y:S01]  /*4c90*/  LDG.E R2, desc[UR58][R2.64] ;  /* 0x0000003a02027981 */ /* 0x000362000c1e1900 */
[----:B------:R-:W-:Y:S05]  /*4ca0*/  BRA `(.L_x_51) ;  /* 0x0000000000087947 */ /* 0x000fea0003800000 */
.L_x_52:
[----:B------:R-:W-:Y:S02]  /*4cb0*/  ULDC UR4, c[0x0][0x5a8] ;  /* 0x00016a0000047ab9 */ /* 0x000fe40000000800 */
[----:B-12---:R-:W-:-:S07]  /*4cc0*/  IMAD.U32 R2, RZ, RZ, UR4 ;  /* 0x00000004ff027e24 */ /* 0x006fce000f8e00ff */
.L_x_51:
[----:B------:R-:W-:Y:S01]  /*4cd0*/  ISETP.GT.U32.AND P0, PT, R152, 0x3e, PT ;  /* 0x0000003e9800780c */ /* 0x000fe20003f04070 */
[----:B------:R-:W-:Y:S01]  /*4ce0*/  BSSY B0, `(.L_x_53) ;  /* 0x0000007000007945 */ /* 0x000fe20003800000 */
[----:B------:R-:W-:-:S11]  /*4cf0*/  PRMT R8, RZ, 0x7610, R8 ;  /* 0x00007610ff087816 */ /* 0x000fd60000000008 */
[----:B------:R-:W-:Y:S05]  /*4d00*/  @P0 BRA `(.L_x_54) ;  /* 0x0000000000100947 */ /* 0x000fea0003800000 */
[----:B------:R-:W-:-:S03]  /*4d10*/  UMOV UR4, 0xffffffff ;  /* 0xffffffff00047882 */ /* 0x000fc60000000000 */
[----:B------:R-:W-:Y:S05]  /*4d20*/  BRA.DIV UR4, `(.L_x_55) ;  /* 0x0000009604cc7947 */ /* 0x000fea000b800000 */
[----:B------:R-:W-:-:S13]  /*4d30*/  ELECT P6, URZ, PT ;  /* 0x00000000003f782f */ /* 0x000fda00038c0000 */
.L_x_265:
[----:B------:R-:W-:-:S07]  /*4d40*/  SEL R8, RZ, 0x1, !P6 ;  /* 0x00000001ff087807 */ /* 0x000fce0007000000 */
.L_x_54:
[----:B------:R-:W-:Y:S05]  /*4d50*/  BSYNC B0 ;  /* 0x0000000000007941 */ /* 0x000fea0003800000 */
.L_x_53:
[----:B-12---:R-:W-:-:S05]  /*4d60*/  IMAD.U32 R3, RZ, RZ, UR48 ;  /* 0x00000030ff037e24 */ /* 0x006fca000f8e00ff */
[----:B------:R-:W-:-:S13]  /*4d70*/  ISETP.NE.AND P1, PT, R3, 0x3, PT ;  /* 0x000000030300780c */ /* 0x000fda0003f25270 */
[----:B------:R-:W-:Y:S05]  /*4d80*/  @!P1 BRA `(.L_x_56) ;  /* 0x0000000000049947 */ /* 0x000fea0003800000 */
[----:B------:R-:W-:Y:S01]  /*4d90*/  BPT.TRAP 0x1 ;  /* 0x000000040000795c */ /* 0x000fe20000300000 */
.L_x_56:
[----:B------:R-:W-:Y:S02]  /*4da0*/  SHF.L.U32 R3, RZ, 0x1f, RZ ;  /* 0x0000001fff037819 */ /* 0x000fe400000006ff */
[----:B-----5:R-:W-:Y:S02]  /*4db0*/  FSETP.NEU.AND P0, PT, R0, RZ, PT ;  /* 0x000000ff0000720b */ /* 0x020fe40003f0d000 */
[----:B------:R-:W1:Y:S01]  /*4dc0*/  SYNCS.PHASECHK.TRANS64.TRYWAIT P2, [UR47+0x384c0], R3 ;  /* 0x0384c003ff0075a7 */ /* 0x000e62000804016f */
[----:B------:R-:W-:-:S10]  /*4dd0*/  MOV R4, RZ ;  /* 0x000000ff00047202 */ /* 0x000fd40000000f00 */
[----:B------:R-:W-:Y:S01]  /*4de0*/  @P0 LEA R12, R23, UR47, 0x1 ;  /* 0x0000002f170c0c11 */ /* 0x000fe2000f8e08ff */
[----:B-1----:R-:W-:Y:S06]  /*4df0*/  @!P2 BRA `(.L_x_57) ;  /* 0x0000009400b0a947 */ /* 0x002fec0003800000 */
.L_x_266:
[----:B------:R-:W-:Y:S05]  /*4e00*/  @P0 WARPSYNC.ALL ;  /* 0x0000000000000948 */ /* 0x000fea0003800000 */
[----:B-1----:R-:W1:Y:S01]  /*4e10*/  @P0 LDSM.16.MT88.4 R4, [R12+0x30000] ;  /* 0x030000000c04083b */ /* 0x002e620000004200 */
[----:B------:R-:W-:Y:S01]  /*4e20*/  PRMT R8, R8, 0x9910, RZ ;  /* 0x0000991008087816 */ /* 0x000fe200000000ff */
[----:B------:R-:W-:Y:S01]  /*4e30*/  BSSY B0, `(.L_x_58) ;  /* 0x000000d000007945 */ /* 0x000fe20003800000 */
[-C--:B------:R-:W-:Y:S01]  /*4e40*/  FMUL R88, R88, R2.reuse ;  /* 0x0000000258587220 */ /* 0x080fe20000400000 */
[-C--:B------:R-:W-:Y:S01]  /*4e50*/  FMUL R14, R89, R2.reuse ;  /* 0x00000002590e7220 */ /* 0x080fe20000400000 */
[----:B------:R-:W-:Y:S01]  /*4e60*/  ISETP.NE.AND P2, PT, R8, RZ, PT ;  /* 0x000000ff0800720c */ /* 0x000fe20003f45270 */
[----:B------:R-:W-:Y:S01]  /*4e70*/  FMUL R90, R90, R2 ;  /* 0x000000025a5a7220 */ /* 0x000fe20000400000 */
[----:B------:R2:W3:Y:S01]  /*4e80*/  @P0 LDSM.16.MT88.4 R8, [R12+0x30800] ;  /* 0x030800000c08083b */ /* 0x0004e20000004200 */
[----:B-1----:R-:W-:-:S02]  /*4e90*/  HADD2.F32 R13, -RZ, R4.H0_H0 ;  /* 0x20000004ff0d7230 */ /* 0x002fc40000004100 */
[----:B------:R-:W-:Y:S01]  /*4ea0*/  HADD2.F32 R15, -RZ, R4.H1_H1 ;  /* 0x30000004ff0f7230 */ /* 0x000fe20000004100 */
[----:B--2---:R-:W-:Y:S07]  /*4eb0*/  @P0 BRA `(.L_x_59) ;  /* 0x0000000000100947 */ /* 0x004fee0003800000 */
[----:B------:R-:W-:Y:S01]  /*4ec0*/  IMAD.MOV.U32 R5, RZ, RZ, RZ ;  /* 0x000000ffff057224 */ /* 0x000fe200078e00ff */
[----:B------:R-:W-:Y:S02]  /*4ed0*/  CS2R R6, SRZ ;  /* 0x0000000000067805 */ /* 0x000fe4000001ff00 */
[----:B---3--:R-:W-:Y:S02]  /*4ee0*/  CS2R R8, SRZ ;  /* 0x0000000000087805 */ /* 0x008fe4000001ff00 */
[----:B------:R-:W-:-:S07]  /*4ef0*/  CS2R R10, SRZ ;  /* 0x00000000000a7805 */ /* 0x000fce000001ff00 */
.L_x_59:
[----:B------:R-:W-:Y:S05]  /*4f00*/  BSYNC B0 ;  /* 0x0000000000007941 */ /* 0x000fea0003800000 */
.L_x_58:
[--C-:B------:R-:W-:Y:S02]  /*4f10*/  HADD2.F32 R19, -RZ, R5.reuse.H1_H1 ;  /* 0x30000005ff137230 */ /* 0x100fe40000004100 */
[----:B------:R-:W-:Y:S01]  /*4f20*/  FMUL R12, R91, R2 ;  /* 0x000000025b0c7220 */ /* 0x000fe20000400000 */
[----:B------:R-:W-:Y:S02]  /*4f30*/  HADD2.F32 R17, -RZ, R5.H0_H0 ;  /* 0x20000005ff117230 */ /* 0x000fe40000004100 */
[-C--:B------:R-:W-:Y:S01]  /*4f40*/  FFMA R88, R13, R0.reuse, R88 ;  /* 0x000000000d587223 */ /* 0x080fe20000000058 */
[-C--:B------:R-:W-:Y:S01]  /*4f50*/  FFMA R21, R15, R0.reuse, R14 ;  /* 0x000000000f157223 */ /* 0x080fe2000000000e */
[-C--:B------:R-:W-:Y:S01]  /*4f60*/  FFMA R89, R19, R0.reuse, R12 ;  /* 0x0000000013597223 */ /* 0x080fe2000000000c */
[--C-:B------:R-:W-:Y:S02]  /*4f70*/  HADD2.F32 R13, -RZ, R6.reuse.H0_H0 ;  /* 0x20000006ff0d7230 */ /* 0x100fe40000004100 */
[----:B------:R-:W-:Y:S01]  /*4f80*/  FFMA R90, R17, R0, R90 ;  /* 0x00000000115a7223 */ /* 0x000fe2000000005a */
[----:B------:R-:W-:-:S02]  /*4f90*/  HADD2.F32 R15, -RZ, R6.H1_H1 ;  /* 0x30000006ff0f7230 */ /* 0x000fc40000004100 */
[-C--:B------:R-:W-:Y:S01]  /*4fa0*/  FMUL R92, R92, R2.reuse ;  /* 0x000000025c5c7220 */ /* 0x080fe20000400000 */
[-C--:B------:R-:W-:Y:S01]  /*4fb0*/  FMUL R12, R93, R2.reuse ;  /* 0x000000025d0c7220 */ /* 0x080fe20000400000 */
[--C-:B------:R-:W-:Y:S02]  /*4fc0*/  HADD2.F32 R17, -RZ, R7.reuse.H0_H0 ;  /* 0x20000007ff117230 */ /* 0x100fe40000004100 */
[-C--:B------:R-:W-:Y:S01]  /*4fd0*/  FMUL R94, R94, R2.reuse ;  /* 0x000000025e5e7220 */ /* 0x080fe20000400000 */
[----:B------:R-:W-:Y:S02]  /*4fe0*/  HADD2.F32 R19, -RZ, R7.H1_H1 ;  /* 0x30000007ff137230 */ /* 0x000fe40000004100 */
[----:B------:R-:W-:Y:S01]  /*4ff0*/  FMUL R14, R95, R2 ;  /* 0x000000025f0e7220 */ /* 0x000fe20000400000 */
[-C--:B------:R-:W-:Y:S01]  /*5000*/  FFMA R92, R13, R0.reuse, R92 ;  /* 0x000000000d5c7223 */ /* 0x080fe2000000005c */
[----:B------:R-:W-:Y:S01]  /*5010*/  FFMA R91, R15, R0, R12 ;  /* 0x000000000f5b7223 */ /* 0x000fe2000000000c */
[----:B---3--:R-:W-:-:S02]  /*5020*/  HADD2.F32 R13, -RZ, R8.H0_H0 ;  /* 0x20000008ff0d7230 */ /* 0x008fc40000004100 */
[-C--:B------:R-:W-:Y:S01]  /*5030*/  FFMA R94, R17, R0.reuse, R94 ;  /* 0x00000000115e7223 */ /* 0x080fe2000000005e */
[----:B------:R-:W-:Y:S02]  /*5040*/  HADD2.F32 R15, -RZ, R8.H1_H1 ;  /* 0x30000008ff0f7230 */ /* 0x000fe40000004100 */
[----:B------:R-:W-:Y:S01]  /*5050*/  FFMA R93, R19, R0, R14 ;  /* 0x00000000135d7223 */ /* 0x000fe2000000000e */
        /* <DEDUP_REMOVED lines=8> */
[----:B------:R-:W-:-:S02]  /*50e0*/  HADD2.F32 R13, -RZ, R10.H0_H0 ;  /* 0x2000000aff0d7230 */ /* 0x000fc40000004100 */
        /* <DEDUP_REMOVED lines=10> */
[-C--:B------:R-:W-:Y:S01]  /*5190*/  FFMA R12, R15, R0.reuse, R12 ;  /* 0x000000000f0c7223 */ /* 0x080fe2000000000c */
[-C--:B------:R-:W-:Y:S01]  /*51a0*/  FFMA R17, R17, R0.reuse, R102 ;  /* 0x0000000011117223 */ /* 0x080fe20000000066 */
[----:B------:R-:W-:Y:S01]  /*51b0*/  FFMA R14, R19, R0, R14 ;  /* 0x00000000130e7223 */ /* 0x000fe2000000000e */
[----:B------:R-:W-:Y:S01]  /*51c0*/  F2FP.F16.F32.PACK_AB R89, R89, R90 ;  /* 0x0000005a5959723e */ /* 0x000fe200000000ff */
[----:B------:R-:W-:Y:S05]  /*51d0*/  WARPSYNC.ALL ;  /* 0x0000000000007948 */ /* 0x000fea0003800000 */
[----:B------:R-:W-:Y:S01]  /*51e0*/  F2FP.F16.F32.PACK_AB R97, R97, R98 ;  /* 0x000000626161723e */ /* 0x000fe200000000ff */
[----:B------:R-:W-:Y:S01]  /*51f0*/  BSSY B0, `(.L_x_60) ;  /* 0x000001a000007945 */ /* 0x000fe20003800000 */
[----:B------:R-:W-:-:S02]  /*5200*/  F2FP.F16.F32.PACK_AB R90, R91, R92 ;  /* 0x0000005c5b5a723e */ /* 0x000fc400000000ff */
[----:B------:R-:W-:Y:S02]  /*5210*/  F2FP.F16.F32.PACK_AB R98, R12, R13 ;  /* 0x0000000d0c62723e */ /* 0x000fe400000000ff */
[----:B------:R-:W-:Y:S02]  /*5220*/  F2FP.F16.F32.PACK_AB R88, R21, R88 ;  /* 0x000000581558723e */ /* 0x000fe400000000ff */
[----:B------:R-:W-:Y:S02]  /*5230*/  F2FP.F16.F32.PACK_AB R91, R93, R94 ;  /* 0x0000005e5d5b723e */ /* 0x000fe400000000ff */
[----:B------:R-:W-:Y:S02]  /*5240*/  LEA R12, R23, UR47, 0x1 ;  /* 0x0000002f170c7c11 */ /* 0x000fe4000f8e08ff */
[----:B------:R-:W-:Y:S02]  /*5250*/  F2FP.F16.F32.PACK_AB R96, R95, R96 ;  /* 0x000000605f60723e */ /* 0x000fe400000000ff */
[----:B------:R-:W-:Y:S01]  /*5260*/  F2FP.F16.F32.PACK_AB R99, R14, R17 ;  /* 0x000000110e63723e */ /* 0x000fe200000000ff */
[----:B------:R1:W-:Y:S04]  /*5270*/  STSM.16.MT88.4 [R12+0x30000], R88 ;  /* 0x030000580c007844 */ /* 0x0003e80000004200 */
[----:B------:R1:W-:Y:S01]  /*5280*/  STSM.16.MT88.4 [R12+0x30800], R96 ;  /* 0x030800600c007844 */ /* 0x0003e20000004200 */
[----:B------:R-:W-:Y:S01]  /*5290*/  @!PT LDS RZ, [RZ] ;  /* 0x00000000fffff984 */ /* 0x000fe20000000800 */
[----:B------:R-:W-:Y:S01]  /*52a0*/  @!PT LDS RZ, [RZ] ;  /* 0x00000000fffff984 */ /* 0x000fe20000000800 */
[----:B------:R-:W-:Y:S01]  /*52b0*/  @!PT LDS RZ, [RZ] ;  /* 0x00000000fffff984 */ /* 0x000fe20000000800 */
[----:B------:R-:W-:Y:S01]  /*52c0*/  @!PT LDS RZ, [RZ] ;  /* 0x00000000fffff984 */ /* 0x000fe20000000800 */
[----:B------:R2:W-:Y:S06]  /*52d0*/  MEMBAR.ALL.CTA ;  /* 0x0000000000007992 */ /* 0x0005ec0000008000 */
[----:B--2---:R-:W2:Y:S02]  /*52e0*/  FENCE.VIEW.ASYNC.S ;  /* 0x00000000000073c6 */ /* 0x004ea40000000000 */
[----:B--2---:R-:W-:Y:S06]  /*52f0*/  BAR.SYNC.DEFER_BLOCKING 0x1, 0x100 ;  /* 0x0044000000007b1d */ /* 0x004fec0000010000 */
[----:B------:R-:W-:Y:S05]  /*5300*/  @!P2 BRA `(.L_x_61) ;  /* 0x000000000020a947 */ /* 0x000fea0003800000 */
[----:B------:R-:W-:Y:S02]  /*5310*/  UIADD3 UR44, UR47, 0x30000, URZ ;  /* 0x000300002f2c7890 */ /* 0x000fe4000fffe03f */
[----:B------:R-:W-:Y:S02]  /*5320*/  UIADD3 UR5, UR45, 0x40, URZ ;  /* 0x000000402d057890 */ /* 0x000fe4000fffe03f */
[----:B------:R-:W-:Y:S01]  /*5330*/  UIADD3 UR4, UR47, 0x31000, URZ ;  /* 0x000310002f047890 */ /* 0x000fe2000fffe03f */
[----:B------:R-:W-:-:S04]  /*5340*/  UMOV UR6, UR46 ;  /* 0x0000002e00067c82 */ /* 0x000fc80008000000 */
[----:B------:R2:W-:Y:S04]  /*5350*/  UTMASTG.2D [UR44], [UR60] ;  /* 0x0000002c3c0073b5 */ /* 0x0005e80008008000 */
[----:B------:R2:W-:Y:S01]  /*5360*/  UTMASTG.2D [UR4], [UR60] ;  /* 0x000000043c0073b5 */ /* 0x0005e20008008000 */
[----:B------:R0:W-:Y:S01]  /*5370*/  UTMACMDFLUSH ;  /* 0x00000000000079b7 */ /* 0x0001e20000000000 */
[----:B--2---:R-:W-:-:S04]  /*5380*/  DEPBAR.LE SB0, 0x1 ;  /* 0x000080400000791a */ /* 0x004fc80000000000 */
.L_x_61:
[----:B------:R-:W-:Y:S05]  /*5390*/  BSYNC B0 ;  /* 0x0000000000007941 */ /* 0x000fea0003800000 */
.L_x_60:
[----:B------:R-:W-:Y:S01]  /*53a0*/  BAR.SYNC.DEFER_BLOCKING 0x1, 0x100 ;  /* 0x0044000000007b1d */ /* 0x000fe20000010000 */
[----:B------:R-:W-:-:S13]  /*53b0*/  ISETP.NE.AND P3, PT, RZ, UR36, PT ;  /* 0x00000024ff007c0c */ /* 0x000fda000bf65270 */
[----:B------:R-:W-:Y:S05]  /*53c0*/  @!P3 BRA `(.L_x_62) ;  /* 0x000000000024b947 */ /* 0x000fea0003800000 */
[----:B------:R-:W-:Y:S05]  /*53d0*/  @!P1 BRA `(.L_x_63) ;  /* 0x0000000000049947 */ /* 0x000fea0003800000 */
[----:B------:R-:W-:Y:S01]  /*53e0*/  BPT.TRAP 0x1 ;  /* 0x000000040000795c */ /* 0x000fe20000300000 */
.L_x_63:
[----:B------:R-:W-:Y:S02]  /*53f0*/  ULEA UR4, UR56, UR47, 0x3 ;  /* 0x0000002f38047291 */ /* 0x000fe4000f8e183f */
[----:B------:R-:W-:Y:S02]  /*5400*/  UIADD3 UR56, UR56, 0x1, URZ ;  /* 0x0000000138387890 */ /* 0x000fe4000fffe03f */
[----:B------:R-:W-:Y:S02]  /*5410*/  UIADD3 UR4, UR4, 0x384e0, URZ ;  /* 0x000384e004047890 */ /* 0x000fe4000fffe03f */
[----:B------:R-:W-:Y:S02]  /*5420*/  UISETP.NE.AND UP0, UPT, UR56, 0x4, UPT ;  /* 0x000000043800788c */ /* 0x000fe4000bf05270 */
[----:B------:R-:W-:Y:S02]  /*5430*/  UPRMT UR4, UR43, 0x654, UR4 ;  /* 0x000006542b047896 */ /* 0x000fe40008000004 */
[----:B------:R-:W-:-:S07]  /*5440*/  USEL UR56, UR56, URZ, UP0 ;  /* 0x0000003f38387287 */ /* 0x000fce0008000000 */
[----:B------:R-:W-:Y:S05]  /*5450*/  SYNCS.ARRIVE.TRANS64.RED.A1T0 RZ, [UR4], RZ ;  /* 0x000000ffffff79a7 */ /* 0x000fea0008100404 */
.L_x_62:
[----:B------:R-:W-:Y:S05]  /*5460*/  @!P1 BRA `(.L_x_64) ;  /* 0x0000000000049947 */ /* 0x000fea0003800000 */
[----:B------:R-:W-:Y:S01]  /*5470*/  BPT.TRAP 0x1 ;  /* 0x000000040000795c */ /* 0x000fe20000300000 */
.L_x_64:
[----:B------:R-:W2:Y:S02]  /*5480*/  SYNCS.PHASECHK.TRANS64.TRYWAIT P3, [UR47+0x384c8], R3 ;  /* 0x0384c803ff0075a7 */ /* 0x000ea4000806016f */
[----:B--2---:R-:W-:Y:S05]  /*5490*/  @!P3 BRA `(.L_x_65) ;  /* 0x000000900020b947 */ /* 0x004fea0003800000 */
.L_x_267:
[----:B------:R-:W-:Y:S05]  /*54a0*/  @P0 WARPSYNC.ALL ;  /* 0x0000000000000948 */ /* 0x000fea0003800000 */
[----:B------:R-:W2:Y:S01]  /*54b0*/  @P0 LDSM.16.MT88.4 R4, [R12+0x32000] ;  /* 0x032000000c04083b */ /* 0x000ea20000004200 */
[-C--:B------:R-:W-:Y:S01]  /*54c0*/  FMUL R13, R24, R2.reuse ;  /* 0x00000002180d7220 */ /* 0x080fe20000400000 */
[-C--:B------:R-:W-:Y:S01]  /*54d0*/  FMUL R25, R25, R2.reuse ;  /* 0x0000000219197220 */ /* 0x080fe20000400000 */
[-C--:B------:R-:W-:Y:S01]  /*54e0*/  FMUL R15, R26, R2.reuse ;  /* 0x000000021a0f7220 */ /* 0x080fe20000400000 */
[----:B------:R-:W3:Y:S01]  /*54f0*/  @P0 LDSM.16.MT88.4 R8, [R12+0x32800] ;  /* 0x032800000c08083b */ /* 0x000ee20000004200 */
[-C--:B------:R-:W-:Y:S01]  /*5500*/  FMUL R27, R27, R2.reuse ;  /* 0x000000021b1b7220 */ /* 0x080fe20000400000 */
        /* <DEDUP_REMOVED lines=8> */
[----:B------:R-:W-:Y:S01]  /*5590*/  FMUL R39, R39, R2 ;  /* 0x0000000227277220 */ /* 0x000fe20000400000 */
[----:B------:R-:W-:Y:S05]  /*55a0*/  WARPSYNC.ALL ;  /* 0x0000000000007948 */ /* 0x000fea0003800000 */
[----:B------:R-:W-:Y:S01]  /*55b0*/  BSSY B0, `(.L_x_66) ;  /* 0x0000040000007945 */ /* 0x000fe20003800000 */
[----:B--2---:R-:W-:-:S02]  /*55c0*/  HADD2.F32 R14, -RZ, R4.H0_H0 ;  /* 0x20000004ff0e7230 */ /* 0x004fc40000004100 */
[----:B------:R-:W-:Y:S02]  /*55d0*/  HADD2.F32 R16, -RZ, R4.H1_H1 ;  /* 0x30000004ff107230 */ /* 0x000fe40000004100 */
[--C-:B------:R-:W-:Y:S02]  /*55e0*/  HADD2.F32 R18, -RZ, R5.reuse.H0_H0 ;  /* 0x20000005ff127230 */ /* 0x100fe40000004100 */
[-C--:B------:R-:W-:Y:S01]  /*55f0*/  FFMA R13, R14, R0.reuse, R13 ;  /* 0x000000000e0d7223 */ /* 0x080fe2000000000d */
[----:B------:R-:W-:Y:S02]  /*5600*/  HADD2.F32 R20, -RZ, R5.H1_H1 ;  /* 0x30000005ff147230 */ /* 0x000fe40000004100 */
[-C--:B------:R-:W-:Y:S01]  /*5610*/  FFMA R14, R16, R0.reuse, R25 ;  /* 0x00000000100e7223 */ /* 0x080fe20000000019 */
[----:B------:R-:W-:Y:S02]  /*5620*/  HADD2.F32 R24, -RZ, R7.H0_H0 ;  /* 0x20000007ff187230 */ /* 0x000fe40000004100 */
[----:B------:R-:W-:Y:S01]  /*5630*/  FFMA R15, R18, R0, R15 ;  /* 0x00000000120f7223 */ /* 0x000fe2000000000f */
[----:B------:R-:W-:-:S02]  /*5640*/  HADD2.F32 R18, -RZ, R6.H0_H0 ;  /* 0x20000006ff127230 */ /* 0x000fc40000004100 */
[-C--:B------:R-:W-:Y:S01]  /*5650*/  FFMA R16, R20, R0.reuse, R27 ;  /* 0x0000000014107223 */ /* 0x080fe2000000001b */
[----:B------:R-:W-:Y:S02]  /*5660*/  HADD2.F32 R20, -RZ, R6.H1_H1 ;  /* 0x30000006ff147230 */ /* 0x000fe40000004100 */
[-C--:B------:R-:W-:Y:S01]  /*5670*/  FFMA R19, R24, R0.reuse, R19 ;  /* 0x0000000018137223 */ /* 0x080fe20000000013 */
[----:B------:R-:W-:Y:S02]  /*5680*/  HADD2.F32 R26, -RZ, R7.H1_H1 ;  /* 0x30000007ff1a7230 */ /* 0x000fe40000004100 */
[-C--:B------:R-:W-:Y:S01]  /*5690*/  FFMA R17, R18, R0.reuse, R17 ;  /* 0x0000000012117223 */ /* 0x080fe20000000011 */
[----:B---3--:R-:W-:Y:S02]  /*56a0*/  HADD2.F32 R24, -RZ, R8.H0_H0 ;  /* 0x20000008ff187230 */ /* 0x008fe40000004100 */
[----:B------:R-:W-:Y:S01]  /*56b0*/  FFMA R18, R20, R0, R29 ;  /* 0x0000000014127223 */ /* 0x000fe2000000001d */
[----:B------:R-:W-:-:S02]  /*56c0*/  HADD2.F32 R28, -RZ, R9.H0_H0 ;  /* 0x20000009ff1c7230 */ /* 0x000fc40000004100 */
[----:B------:R-:W-:Y:S01]  /*56d0*/  FFMA R20, R26, R0, R31 ;  /* 0x000000001a147223 */ /* 0x000fe2000000001f */
[----:B------:R-:W-:Y:S02]  /*56e0*/  HADD2.F32 R26, -RZ, R8.H1_H1 ;  /* 0x30000008ff1a7230 */ /* 0x000fe40000004100 */
[----:B------:R-:W-:Y:S01]  /*56f0*/  FMUL R25, R34, R2 ;  /* 0x0000000222197220 */ /* 0x000fe20000400000 */
[----:B------:R-:W-:Y:S02]  /*5700*/  HADD2.F32 R30, -RZ, R9.H1_H1 ;  /* 0x30000009ff1e7230 */ /* 0x000fe40000004100 */
[----:B------:R-:W-:Y:S01]  /*5710*/  FFMA R21, R24, R0, R21 ;  /* 0x0000000018157223 */ /* 0x000fe20000000015 */
[----:B------:R-:W-:Y:S01]  /*5720*/  FMUL R27, R36, R2 ;  /* 0x00000002241b7220 */ /* 0x000fe20000400000 */
[-C--:B------:R-:W-:Y:S01]  /*5730*/  FFMA R24, R26, R0.reuse, R33 ;  /* 0x000000001a187223 */ /* 0x080fe20000000021 */
[-C--:B------:R-:W-:Y:S01]  /*5740*/  FFMA R25, R28, R0.reuse, R25 ;  /* 0x000000001c197223 */ /* 0x080fe20000000019 */
[----:B------:R-:W-:Y:S01]  /*5750*/  FFMA R26, R30, R0, R35 ;  /* 0x000000001e1a7223 */ /* 0x000fe20000000023 */
[----:B------:R-:W-:-:S02]  /*5760*/  HADD2.F32 R28, -RZ, R10.H0_H0 ;  /* 0x2000000aff1c7230 */ /* 0x000fc40000004100 */
[----:B------:R-:W-:Y:S01]  /*5770*/  FMUL R29, R38, R2 ;  /* 0x00000002261d7220 */ /* 0x000fe20000400000 */
[----:B------:R-:W-:Y:S01]  /*5780*/  HADD2.F32 R30, -RZ, R10.H1_H1 ;  /* 0x3000000aff1e7230 */ /* 0x000fe20000004100 */
[----:B------:R-:W-:Y:S01]  /*5790*/  F2FP.F16.F32.PACK_AB R33, R16, R15 ;  /* 0x0000000f1021723e */ /* 0x000fe200000000ff */
[--C-:B------:R-:W-:Y:S02]  /*57a0*/  HADD2.F32 R32, -RZ, R11.reuse.H0_H0 ;  /* 0x2000000bff207230 */ /* 0x100fe40000004100 */
[-C--:B------:R-:W-:Y:S01]  /*57b0*/  FFMA R27, R28, R0.reuse, R27 ;  /* 0x000000001c1b7223 */ /* 0x080fe2000000001b */
[----:B------:R-:W-:Y:S02]  /*57c0*/  HADD2.F32 R34, -RZ, R11.H1_H1 ;  /* 0x3000000bff227230 */ /* 0x000fe40000004100 */
[-C--:B------:R-:W-:Y:S01]  /*57d0*/  FFMA R28, R30, R0.reuse, R37 ;  /* 0x000000001e1c7223 */ /* 0x080fe20000000025 */
[----:B------:R-:W-:Y:S01]  /*57e0*/  F2FP.F16.F32.PACK_AB R25, R26, R25 ;  /* 0x000000191a19723e */ /* 0x000fe200000000ff */
[-C--:B------:R-:W-:Y:S01]  /*57f0*/  FFMA R29, R32, R0.reuse, R29 ;  /* 0x00000000201d7223 */ /* 0x080fe2000000001d */
[----:B------:R-:W-:Y:S01]  /*5800*/  F2FP.F16.F32.PACK_AB R32, R14, R13 ;  /* 0x0000000d0e20723e */ /* 0x000fe200000000ff */
[----:B------:R-:W-:Y:S01]  /*5810*/  FFMA R30, R34, R0, R39 ;  /* 0x00000000221e7223 */ /* 0x000fe20000000027 */
[----:B------:R-:W-:-:S02]  /*5820*/  F2FP.F16.F32.PACK_AB R34, R18, R17 ;  /* 0x000000111222723e */ /* 0x000fc400000000ff */
[----:B------:R-:W-:Y:S02]  /*5830*/  F2FP.F16.F32.PACK_AB R35, R20, R19 ;  /* 0x000000131423723e */ /* 0x000fe400000000ff */
[----:B------:R-:W-:Y:S02]  /*5840*/  F2FP.F16.F32.PACK_AB R26, R28, R27 ;  /* 0x0000001b1c1a723e */ /* 0x000fe400000000ff */
[----:B------:R-:W-:Y:S01]  /*5850*/  F2FP.F16.F32.PACK_AB R24, R24, R21 ;  /* 0x000000151818723e */ /* 0x000fe200000000ff */
[----:B------:R2:W-:Y:S01]  /*5860*/  STSM.16.MT88.4 [R12+0x32000], R32 ;  /* 0x032000200c007844 */ /* 0x0005e20000004200 */
[----:B------:R-:W-:-:S05]  /*5870*/  F2FP.F16.F32.PACK_AB R27, R30, R29 ;  /* 0x0000001d1e1b723e */ /* 0x000fca00000000ff */
[----:B------:R2:W-:Y:S01]  /*5880*/  STSM.16.MT88.4 [R12+0x32800], R24 ;  /* 0x032800180c007844 */ /* 0x0005e20000004200 */
[----:B------:R-:W-:Y:S01]  /*5890*/  @!PT LDS RZ, [RZ] ;  /* 0x00000000fffff984 */ /* 0x000fe20000000800 */
[----:B------:R-:W-:Y:S01]  /*58a0*/  @!PT LDS RZ, [RZ] ;  /* 0x00000000fffff984 */ /* 0x000fe20000000800 */
[----:B------:R-:W-:Y:S01]  /*58b0*/  @!PT LDS RZ, [RZ] ;  /* 0x00000000fffff984 */ /* 0x000fe20000000800 */
[----:B------:R-:W-:Y:S01]  /*58c0*/  @!PT LDS RZ, [RZ] ;  /* 0x00000000fffff984 */ /* 0x000fe20000000800 */
[----:B------:R3:W-:Y:S06]  /*58d0*/  MEMBAR.ALL.CTA ;  /* 0x0000000000007992 */ /* 0x0007ec0000008000 */
[----:B---3--:R-:W3:Y:S02]  /*58e0*/  FENCE.VIEW.ASYNC.S ;  /* 0x00000000000073c6 */ /* 0x008ee40000000000 */
[----:B---3--:R-:W-:Y:S06]  /*58f0*/  BAR.SYNC.DEFER_BLOCKING 0x1, 0x100 ;  /* 0x0044000000007b1d */ /* 0x008fec0000010000 */
[----:B------:R-:W-:Y:S05]  /*5900*/  @!P2 BRA `(.L_x_67) ;  /* 0x000000000028a947 */ /* 0x000fea0003800000 */
[----:B------:R-:W-:Y:S02]  /*5910*/  UIADD3 UR5, UR45, 0x80, URZ ;  /* 0x000000802d057890 */ /* 0x000fe4000fffe03f */
[----:B------:R-:W-:Y:S02]  /*5920*/  UIADD3 UR4, UR47, 0x32000, URZ ;  /* 0x000320002f047890 */ /* 0x000fe4000fffe03f */
[----:B------:R-:W-:Y:S02]  /*5930*/  UIADD3 UR9, UR45, 0xc0, URZ ;  /* 0x000000c02d097890 */ /* 0x000fe4000fffe03f */
[----:B------:R-:W-:Y:S01]  /*5940*/  UIADD3 UR8, UR47, 0x33000, URZ ;  /* 0x000330002f087890 */ /* 0x000fe2000fffe03f */
[----:B------:R-:W-:Y:S01]  /*5950*/  UMOV UR6, UR46 ;  /* 0x0000002e00067c82 */ /* 0x000fe20008000000 */
[----:B------:R-:W-:-:S03]  /*5960*/  UMOV UR10, UR46 ;  /* 0x0000002e000a7c82 */ /* 0x000fc60008000000 */
[----:B------:R3:W-:Y:S04]  /*5970*/  UTMASTG.2D [UR4], [UR60] ;  /* 0x000000043c0073b5 */ /* 0x0007e80008008000 */
[----:B------:R3:W-:Y:S01]  /*5980*/  UTMASTG.2D [UR8], [UR60] ;  /* 0x000000083c0073b5 */ /* 0x0007e20008008000 */
[----:B------:R0:W-:Y:S01]  /*5990*/  UTMACMDFLUSH ;  /* 0x00000000000079b7 */ /* 0x0001e20000000000 */
[----:B---3--:R-:W-:-:S04]  /*59a0*/  DEPBAR.LE SB0, 0x1 ;  /* 0x000080400000791a */ /* 0x008fc80000000000 */
.L_x_67:
[----:B------:R-:W-:Y:S05]  /*59b0*/  BSYNC B0 ;  /* 0x0000000000007941 */ /* 0x000fea0003800000 */
.L_x_66:
[----:B------:R-:W-:Y:S06]  /*59c0*/  BAR.SYNC.DEFER_BLOCKING 0x1, 0x100 ;  /* 0x0044000000007b1d */ /* 0x000fec0000010000 */
[----:B------:R-:W-:Y:S05]  /*59d0*/  @!P1 BRA `(.L_x_68) ;  /* 0x0000000000049947 */ /* 0x000fea0003800000 */
[----:B------:R-:W-:Y:S01]  /*59e0*/  BPT.TRAP 0x1 ;  /* 0x000000040000795c */ /* 0x000fe20000300000 */
.L_x_68:
[----:B------:R-:W-:-:S04]  /*59f0*/  ULEA UR4, UR56, UR47, 0x3 ;  /* 0x0000002f38047291 */ /* 0x000fc8000f8e183f */
[----:B------:R-:W-:-:S04]  /*5a00*/  UIADD3 UR4, UR4, 0x384e0, URZ ;  /* 0x000384e004047890 */ /* 0x000fc8000fffe03f */
[----:B------:R-:W-:-:S09]  /*5a10*/  UPRMT UR4, UR43, 0x654, UR4 ;  /* 0x000006542b047896 */ /* 0x000fd20008000004 */
[----:B------:R-:W-:Y:S01]  /*5a20*/  SYNCS.ARRIVE.TRANS64.RED.A1T0 RZ, [UR4], RZ ;  /* 0x000000ffffff79a7 */ /* 0x000fe20008100404 */
[----:B------:R-:W-:Y:S05]  /*5a30*/  @!P1 BRA `(.L_x_69) ;  /* 0x0000000000049947 */ /* 0x000fea0003800000 */
[----:B------:R-:W-:Y:S01]  /*5a40*/  BPT.TRAP 0x1 ;  /* 0x000000040000795c */ /* 0x000fe20000300000 */
.L_x_69:
[----:B------:R-:W3:Y:S02]  /*5a50*/  SYNCS.PHASECHK.TRANS64.TRYWAIT P3, [UR47+0x384d0], R3 ;  /* 0x0384d003ff0075a7 */ /* 0x000ee4000806016f */
[----:B---3--:R-:W-:Y:S05]  /*5a60*/  @!P3 BRA `(.L_x_70) ;  /* 0x0000008800c4b947 */ /* 0x008fea0003800000 */
.L_x_268:
[----:B------:R-:W-:Y:S05]  /*5a70*/  @P0 WARPSYNC.ALL ;  /* 0x0000000000000948 */ /* 0x000fea0003800000 */
[----:B------:R-:W3:Y:S01]  /*5a80*/  @P0 LDSM.16.MT88.4 R4, [R12+0x34000] ;  /* 0x034000000c04083b */ /* 0x000ee20000004200 */
[-C--:B------:R-:W-:Y:S01]  /*5a90*/  FMUL R13, R104, R2.reuse ;  /* 0x00000002680d7220 */ /* 0x080fe20000400000 */
[-C--:B------:R-:W-:Y:S01]  /*5aa0*/  FMUL R105, R105, R2.reuse ;  /* 0x0000000269697220 */ /* 0x080fe20000400000 */
[-C--:B------:R-:W-:Y:S01]  /*5ab0*/  FMUL R15, R106, R2.reuse ;  /* 0x000000026a0f7220 */ /* 0x080fe20000400000 */
[----:B------:R-:W4:Y:S01]  /*5ac0*/  @P0 LDSM.16.MT88.4 R8, [R12+0x34800] ;  /* 0x034800000c08083b */ /* 0x000f220000004200 */
[-C--:B------:R-:W-:Y:S01]  /*5ad0*/  FMUL R107, R107, R2.reuse ;  /* 0x000000026b6b7220 */ /* 0x080fe20000400000 */
[-C--:B------:R-:W-:Y:S01]  /*5ae0*/  FMUL R17, R108, R2.reuse ;  /* 0x000000026c117220 */ /* 0x080fe20000400000 */
[-C--:B------:R-:W-:Y:S01]  /*5af0*/  FMUL R109, R109, R2.reuse ;  /* 0x000000026d6d7220 */ /* 0x080fe20000400000 */
[-C--:B------:R-:W-:Y:S01]  /*5b00*/  FMUL R19, R110, R2.reuse ;  /* 0x000000026e137220 */ /* 0x080fe20000400000 */
[-C--:B------:R-:W-:Y:S01]  /*5b10*/  FMUL R111, R111, R2.reuse ;  /* 0x000000026f6f7220 */ /* 0x080fe20000400000 */
[-C--:B------:R-:W-:Y:S01]  /*5b20*/  FMUL R21, R112, R2.reuse ;  /* 0x0000000270157220 */ /* 0x080fe20000400000 */
[-C--:B------:R-:W-:Y:S01]  /*5b30*/  FMUL R113, R113, R2.reuse ;  /* 0x0000000271717220 */ /* 0x080fe20000400000 */
[-C--:B--2---:R-:W-:Y:S01]  /*5b40*/  FMUL R25, R114, R2.reuse ;  /* 0x0000000272197220 */ /* 0x084fe20000400000 */
[-C--:B------:R-:W-:Y:S01]  /*5b50*/  FMUL R115, R115, R2.reuse ;  /* 0x0000000273737220 */ /* 0x080fe20000400000 */
[-C--:B------:R-:W-:Y:S01]  /*5b60*/  FMUL R27, R116, R2.reuse ;  /* 0x00000002741b7220 */ /* 0x080fe20000400000 */
[-C--:B------:R-:W-:Y:S01]  /*5b70*/  FMUL R117, R117, R2.reuse ;  /* 0x0000000275757220 */ /* 0x080fe20000400000 */
[-C--:B------:R-:W-:Y:S01]  /*5b80*/  FMUL R29, R118, R2.reuse ;  /* 0x00000002761d7220 */ /* 0x080fe20000400000 */
[----:B------:R-:W-:Y:S01]  /*5b90*/  FMUL R119, R119, R2 ;  /* 0x0000000277777220 */ /* 0x000fe20000400000 */
[----:B------:R-:W-:Y:S05]  /*5ba0*/  WARPSYNC.ALL ;  /* 0x0000000000007948 */ /* 0x000fea0003800000 */
[----:B------:R-:W-:Y:S01]  /*5bb0*/  BSSY B0, `(.L_x_71) ;  /* 0x000003d000007945 */ /* 0x000fe20003800000 */
[----:B---3--:R-:W-:-:S02]  /*5bc0*/  HADD2.F32 R14, -RZ, R4.H0_H0 ;  /* 0x20000004ff0e7230 */ /* 0x008fc40000004100 */
        /* <DEDUP_REMOVED lines=13> */
[----:B----4-:R-:W-:Y:S02]  /*5ca0*/  HADD2.F32 R24, -RZ, R8.H0_H0 ;  /* 0x20000008ff187230 */ /* 0x010fe40000004100 */
[----:B------:R-:W-:Y:S01]  /*5cb0*/  FFMA R18, R20, R0, R109 ;  /* 0x0000000014127223 */ /* 0x000fe2000000006d */
[----:B------:R-:W-:-:S02]  /*5cc0*/  HADD2.F32 R28, -RZ, R9.H0_H0 ;  /* 0x20000009ff1c7230 */ /* 0x000fc40000004100 */
[-C--:B------:R-:W-:Y:S01]  /*5cd0*/  FFMA R20, R26, R0.reuse, R111 ;  /* 0x000000001a147223 */ /* 0x080fe2000000006f */
[----:B------:R-:W-:Y:S02]  /*5ce0*/  HADD2.F32 R26, -RZ, R8.H1_H1 ;  /* 0x30000008ff1a7230 */ /* 0x000fe40000004100 */
        /* <DEDUP_REMOVED lines=41> */
.L_x_72:
[----:B------:R-:W-:Y:S05]  /*5f80*/  BSYNC B0 ;  /* 0x0000000000007941 */ /* 0x000fea0003800000 */
.L_x_71:
[----:B------:R-:W-:Y:S06]  /*5f90*/  BAR.SYNC.DEFER_BLOCKING 0x1, 0x100 ;  /* 0x0044000000007b1d */ /* 0x000fec0000010000 */
[----:B------:R-:W-:Y:S05]  /*5fa0*/  @!P1 BRA `(.L_x_73) ;  /* 0x0000000000049947 */ /* 0x000fea0003800000 */
[----:B------:R-:W-:Y:S01]  /*5fb0*/  BPT.TRAP 0x1 ;  /* 0x000000040000795c */ /* 0x000fe20000300000 */
.L_x_73:
[----:B------:R-:W-:-:S04]  /*5fc0*/  UIADD3 UR56, UR56, 0x1, URZ ;  /* 0x0000000138387890 */ /* 0x000fc8000fffe03f */
[----:B------:R-:W-:-:S04]  /*5fd0*/  UISETP.NE.AND UP0, UPT, UR56, 0x4, UPT ;  /* 0x000000043800788c */ /* 0x000fc8000bf05270 */
[----:B------:R-:W-:-:S04]  /*5fe0*/  USEL UR56, UR56, URZ, UP0 ;  /* 0x0000003f38387287 */ /* 0x000fc80008000000 */
[----:B------:R-:W-:-:S04]  /*5ff0*/  ULEA UR4, UR56, UR47, 0x3 ;  /* 0x0000002f38047291 */ /* 0x000fc8000f8e183f */
[----:B------:R-:W-:-:S04]  /*6000*/  UIADD3 UR4, UR4, 0x384e0, URZ ;  /* 0x000384e004047890 */ /* 0x000fc8000fffe03f */
[----:B------:R-:W-:-:S09]  /*6010*/  UPRMT UR4, UR43, 0x654, UR4 ;  /* 0x000006542b047896 */ /* 0x000fd20008000004 */
[----:B------:R-:W-:Y:S01]  /*6020*/  SYNCS.ARRIVE.TRANS64.RED.A1T0 RZ, [UR4], RZ ;  /* 0x000000ffffff79a7 */ /* 0x000fe20008100404 */
[----:B------:R-:W-:Y:S05]  /*6030*/  @!P1 BRA `(.L_x_74) ;  /* 0x0000000000049947 */ /* 0x000fea0003800000 */
[----:B------:R-:W-:Y:S01]  /*6040*/  BPT.TRAP 0x1 ;  /* 0x000000040000795c */ /* 0x000fe20000300000 */
.L_x_74:
[----:B------:R-:W3:Y:S02]  /*6050*/  SYNCS.PHASECHK.TRANS64.TRYWAIT P3, [UR47+0x384d8], R3 ;  /* 0x0384d803ff0075a7 */ /* 0x000ee4000806016f */
[----:B---3--:R-:W-:Y:S05]  /*6060*/  @!P3 BRA `(.L_x_75) ;  /* 0x00000084005cb947 */ /* 0x008fea0003800000 */
.L_x_269:
[----:B------:R-:W-:Y:S05]  /*6070*/  @P0 WARPSYNC.ALL ;  /* 0x0000000000000948 */ /* 0x000fea0003800000 */
[----:B------:R-:W4:Y:S01]  /*6080*/  @P0 LDSM.16.MT88.4 R4, [R12+0x36000] ;  /* 0x036000000c04083b */ /* 0x000f220000004200 */
[-C--:B---3--:R-:W-:Y:S01]  /*6090*/  FMUL R3, R40, R2.reuse ;  /* 0x0000000228037220 */ /* 0x088fe20000400000 */
        /* <DEDUP_REMOVED lines=15> */
[----:B------:R-:W-:Y:S01]  /*6190*/  FMUL R55, R55, R2 ;  /* 0x0000000237377220 */ /* 0x000fe20000400000 */
[----:B------:R-:W-:Y:S05]  /*61a0*/  WARPSYNC.ALL ;  /* 0x0000000000007948 */ /* 0x000fea0003800000 */
[----:B------:R-:W-:Y:S01]  /*61b0*/  BSSY B0, `(.L_x_76) ;  /* 0x000003d000007945 */ /* 0x000fe20003800000 */
[----:B----4-:R-:W-:-:S02]  /*61c0*/  HADD2.F32 R14, -RZ, R4.H0_H0 ;  /* 0x20000004ff0e7230 */ /* 0x010fc40000004100 */
        /* <DEDUP_REMOVED lines=38> */
[----:B------:R-:W-:Y:S02]  /*6430*/  F2FP.F16.F32.PACK_AB R18, R28, R25 ;  /* 0x000000191c12723e */ /* 0x000fe400000000ff */
        /* <DEDUP_REMOVED lines=13> */
[----:B------:R-:W-:Y:S02]  /*6510*/  UIADD3 UR9, UR45, 0xc0, URZ ;  /* 0x000000c02d097890 */ /* 0x000fe4000fffe03f */
[----:B------:R-:W-:Y:S01]  /*6520*/  UIADD3 UR8, UR47, 0x37000, URZ ;  /* 0x000370002f087890 */ /* 0x000fe2000fffe03f */
[----:B------:R-:W-:-:S04]  /*6530*/  UMOV UR10, UR6 ;  /* 0x00000006000a7c82 */ /* 0x000fc80008000000 */
[----:B------:R3:W-:Y:S04]  /*6540*/  UTMASTG.2D [UR4], [UR60] ;  /* 0x000000043c0073b5 */ /* 0x0007e80008008000 */
[----:B------:R3:W-:Y:S01]  /*6550*/  UTMASTG.2D [UR8], [UR60] ;  /* 0x000000083c0073b5 */ /* 0x0007e20008008000 */
[----:B------:R0:W-:Y:S01]  /*6560*/  UTMACMDFLUSH ;  /* 0x00000000000079b7 */ /* 0x0001e20000000000 */
[----:B---3--:R-:W-:-:S04]  /*6570*/  DEPBAR.LE SB0, 0x1 ;  /* 0x000080400000791a */ /* 0x008fc80000000000 */
.L_x_77:
[----:B------:R-:W-:Y:S05]  /*6580*/  BSYNC B0 ;  /* 0x0000000000007941 */ /* 0x000fea0003800000 */
.L_x_76:
[----:B------:R-:W-:Y:S06]  /*6590*/  BAR.SYNC.DEFER_BLOCKING 0x1, 0x100 ;  /* 0x0044000000007b1d */ /* 0x000fec0000010000 */
[----:B------:R-:W-:Y:S05]  /*65a0*/  @!P1 BRA `(.L_x_78) ;  /* 0x0000000000049947 */ /* 0x000fea0003800000 */
[----:B------:R-:W-:Y:S01]  /*65b0*/  BPT.TRAP 0x1 ;  /* 0x000000040000795c */ /* 0x000fe20000300000 */
.L_x_78:
        /* <DEDUP_REMOVED lines=9> */
.L_x_79:
[----:B------:R-:W-:-:S05]  /*6650*/  IMAD.MOV.U32 R3, RZ, RZ, 0x1 ;  /* 0x00000001ff037424 */ /* 0x000fca00078e00ff */
[----:B------:R-:W-:-:S04]  /*6660*/  SHF.L.U32 R3, R3, 0x1f, RZ ;  /* 0x0000001f03037819 */ /* 0x000fc800000006ff */
[----:B------:R-:W3:Y:S02]  /*6670*/  SYNCS.PHASECHK.TRANS64.TRYWAIT P3, [UR47+0x384c0], R3 ;  /* 0x0384c003ff0075a7 */ /* 0x000ee4000806016f */
[----:B---3--:R-:W-:Y:S05]  /*6680*/  @!P3 BRA `(.L_x_80) ;  /* 0x0000007c00ecb947 */ /* 0x008fea0003800000 */
.L_x_270:
[----:B------:R-:W-:Y:S05]  /*6690*/  @P0 WARPSYNC.ALL ;  /* 0x0000000000000948 */ /* 0x000fea0003800000 */
[----:B------:R-:W3:Y:S01]  /*66a0*/  @P0 LDSM.16.MT88.4 R4, [R12+0x30000] ;  /* 0x030000000c04083b */ /* 0x000ee20000004200 */
[-C--:B------:R-:W-:Y:S01]  /*66b0*/  FMUL R13, R120, R2.reuse ;  /* 0x00000002780d7220 */ /* 0x080fe20000400000 */
[-C--:B------:R-:W-:Y:S01]  /*66c0*/  FMUL R121, R121, R2.reuse ;  /* 0x0000000279797220 */ /* 0x080fe20000400000 */
[-C--:B------:R-:W-:Y:S01]  /*66d0*/  FMUL R15, R122, R2.reuse ;  /* 0x000000027a0f7220 */ /* 0x080fe20000400000 */
[----:B------:R-:W4:Y:S01]  /*66e0*/  @P0 LDSM.16.MT88.4 R8, [R12+0x30800] ;  /* 0x030800000c08083b */ /* 0x000f220000004200 */
[-C--:B------:R-:W-:Y:S01]  /*66f0*/  FMUL R123, R123, R2.reuse ;  /* 0x000000027b7b7220 */ /* 0x080fe20000400000 */
[-C--:B--2---:R-:W-:Y:S01]  /*6700*/  FMUL R17, R124, R2.reuse ;  /* 0x000000027c117220 */ /* 0x084fe20000400000 */
        /* <DEDUP_REMOVED lines=73> */
.L_x_82:
[----:B------:R-:W-:Y:S05]  /*6ba0*/  BSYNC B0 ;  /* 0x0000000000007941 */ /* 0x000fea0003800000 */
.L_x_81:
[----:B------:R-:W-:Y:S06]  /*6bb0*/  BAR.SYNC.DEFER_BLOCKING 0x1, 0x100 ;  /* 0x0044000000007b1d */ /* 0x000fec0000010000 */
[----:B------:R-:W-:Y:S05]  /*6bc0*/  @!P1 BRA `(.L_x_83) ;  /* 0x0000000000049947 */ /* 0x000fea0003800000 */
[----:B------:R-:W-:Y:S01]  /*6bd0*/  BPT.TRAP 0x1 ;  /* 0x000000040000795c */ /* 0x000fe20000300000 */
.L_x_83:
        /* <DEDUP_REMOVED lines=9> */
.L_x_84:
[----:B------:R-:W3:Y:S02]  /*6c70*/  SYNCS.PHASECHK.TRANS64.TRYWAIT P3, [UR47+0x384c8], R3 ;  /* 0x0384c803ff0075a7 */ /* 0x000ee4000806016f */
[----:B---3--:R-:W-:Y:S05]  /*6c80*/  @!P3 BRA `(.L_x_85) ;  /* 0x000000780084b947 */ /* 0x008fea0003800000 */
.L_x_271:
        /* <DEDUP_REMOVED lines=81> */
.L_x_87:
[----:B------:R-:W-:Y:S05]  /*71a0*/  BSYNC B0 ;  /* 0x0000000000007941 */ /* 0x000fea0003800000 */
.L_x_86:
[----:B------:R-:W-:Y:S06]  /*71b0*/  BAR.SYNC.DEFER_BLOCKING 0x1, 0x100 ;  /* 0x0044000000007b1d */ /* 0x000fec0000010000 */
[----:B------:R-:W-:Y:S05]  /*71c0*/  @!P1 BRA `(.L_x_88) ;  /* 0x0000000000049947 */ /* 0x000fea0003800000 */
[----:B------:R-:W-:Y:S01]  /*71d0*/  BPT.TRAP 0x1 ;  /* 0x000000040000795c */ /* 0x000fe20000300000 */
.L_x_88:
        /* <DEDUP_REMOVED lines=9> */
.L_x_89:
[----:B------:R-:W3:Y:S02]  /*7270*/  SYNCS.PHASECHK.TRANS64.TRYWAIT P3, [UR47+0x384d0], R3 ;  /* 0x0384d003ff0075a7 */ /* 0x000ee4000806016f */
[----:B---3--:R-:W-:Y:S05]  /*7280*/  @!P3 BRA `(.L_x_90) ;  /* 0x00000074001cb947 */ /* 0x008fea0003800000 */
.L_x_272:
[----:B------:R-:W-:Y:S05]  /*7290*/  @P0 WARPSYNC.ALL ;  /* 0x0000000000000948 */ /* 0x000fea0003800000 */
[----:B------:R-:W4:Y:S01]  /*72a0*/  @P0 LDSM.16.MT88.4 R4, [R12+0x34000] ;  /* 0x034000000c04083b */ /* 0x000f220000004200 */
[-C--:B------:R-:W-:Y:S01]  /*72b0*/  FMUL R15, R138, R2.reuse ;  /* 0x000000028a0f7220 */ /* 0x080fe20000400000 */
[-C--:B------:R-:W-:Y:S01]  /*72c0*/  FMUL R139, R139, R2.reuse ;  /* 0x000000028b8b7220 */ /* 0x080fe20000400000 */
[-C--:B------:R-:W-:Y:S01]  /*72d0*/  FMUL R17, R140, R2.reuse ;  /* 0x000000028c117220 */ /* 0x080fe20000400000 */
[----:B------:R-:W5:Y:S01]  /*72e0*/  @P0 LDSM.16.MT88.4 R8, [R12+0x34800] ;  /* 0x034800000c08083b */ /* 0x000f620000004200 */
        /* <DEDUP_REMOVED lines=21> */
[----:B-----5:R-:W-:Y:S02]  /*7440*/  HADD2.F32 R26, -RZ, R8.H0_H0 ;  /* 0x20000008ff1a7230 */ /* 0x020fe40000004100 */
        /* <DEDUP_REMOVED lines=13> */
[----:B------:R-:W-:Y:S02]  /*7520*/  HADD2.F32 R28, -RZ, R10.H0_H0 ;  /* 0x2000000aff1c7230 */ /* 0x000fe40000004100 */
[-C--:B------:R-:W-:Y:S01]  /*7530*/  FFMA R25, R30, R0.reuse, R25 ;  /* 0x000000001e197223 */ /* 0x080fe20000000019 */
[----:B------:R-:W-:Y:S02]  /*7540*/  HADD2.F32 R14, -RZ, R4.H1_H1 ;  /* 0x30000004ff0e7230 */ /* 0x000fe40000004100 */
[----:B------:R-:W-:Y:S01]  /*7550*/  FFMA R26, R26, R0, R147 ;  /* 0x000000001a1a7223 */ /* 0x000fe20000000093 */
[----:B------:R-:W-:-:S02]  /*7560*/  HADD2.F32 R30, -RZ, R10.H1_H1 ;  /* 0x3000000aff1e7230 */ /* 0x000fc40000004100 */
[-C--:B------:R-:W-:Y:S01]  /*7570*/  FFMA R27, R28, R0.reuse, R27 ;  /* 0x000000001c1b7223 */ /* 0x080fe2000000001b */
        /* <DEDUP_REMOVED lines=34> */
.L_x_92:
[----:B------:R-:W-:Y:S05]  /*77a0*/  BSYNC B0 ;  /* 0x0000000000007941 */ /* 0x000fea0003800000 */
.L_x_91:
[----:B------:R-:W-:Y:S06]  /*77b0*/  BAR.SYNC.DEFER_BLOCKING 0x1, 0x100 ;  /* 0x0044000000007b1d */ /* 0x000fec0000010000 */
[----:B------:R-:W-:Y:S05]  /*77c0*/  @!P1 BRA `(.L_x_93) ;  /* 0x0000000000049947 */ /* 0x000fea0003800000 */
[----:B------:R-:W-:Y:S01]  /*77d0*/  BPT.TRAP 0x1 ;  /* 0x000000040000795c */ /* 0x000fe20000300000 */
.L_x_93:
        /* <DEDUP_REMOVED lines=9> */
.L_x_94:
[----:B------:R-:W3:Y:S02]  /*7870*/  SYNCS.PHASECHK.TRANS64.TRYWAIT P3, [UR47+0x384d8], R3 ;  /* 0x0384d803ff0075a7 */ /* 0x000ee4000806016f */
[----:B---3--:R-:W-:Y:S05]  /*7880*/  @!P3 BRA `(.L_x_95) ;  /* 0x0000006c00b4b947 */ /* 0x008fea0003800000 */
.L_x_273:
[----:B------:R-:W-:Y:S05]  /*7890*/  @P0 WARPSYNC.ALL ;  /* 0x0000000000000948 */ /* 0x000fea0003800000 */
[----:B------:R-:W4:Y:S01]  /*78a0*/  @P0 LDSM.16.MT88.4 R4, [R12+0x36000] ;  /* 0x036000000c04083b */ /* 0x000f220000004200 */
[-C--:B------:R-:W-:Y:S01]  /*78b0*/  FMUL R80, R80, R2.reuse ;  /* 0x0000000250507220 */ /* 0x080fe20000400000 */
[-C--:B--2---:R-:W-:Y:S01]  /*78c0*/  FMUL R24, R81, R2.reuse ;  /* 0x0000000251187220 */ /* 0x084fe20000400000 */
[-C--:B------:R-:W-:Y:S01]  /*78d0*/  FMUL R72, R72, R2.reuse ;  /* 0x0000000248487220 */ /* 0x080fe20000400000 */
[----:B------:R-:W2:Y:S01]  /*78e0*/  @P0 LDSM.16.MT88.4 R8, [R12+0x36800] ;  /* 0x036800000c08083b */ /* 0x000ea20000004200 */
[-C--:B---3--:R-:W-:Y:S01]  /*78f0*/  FMUL R14, R73, R2.reuse ;  /* 0x00000002490e7220 */ /* 0x088fe20000400000 */
        /* <DEDUP_REMOVED lines=15> */
[----:B------:R-:W-:Y:S02]  /*79f0*/  HADD2.F32 R21, -RZ, R7.H0_H0 ;  /* 0x20000007ff157230 */ /* 0x000fe40000004100 */
[--C-:B--2---:R-:W-:Y:S02]  /*7a00*/  HADD2.F32 R25, -RZ, R8.reuse.H0_H0 ;  /* 0x20000008ff197230 */ /* 0x104fe40000004100 */
        /* <DEDUP_REMOVED lines=11> */
[--C-:B------:R-:W-:Y:S02]  /*7ac0*/  HADD2.F32 R17, -RZ, R6.reuse.H0_H0 ;  /* 0x20000006ff117230 */ /* 0x100fe40000004100 */
[----:B------:R-:W-:Y:S01]  /*7ad0*/  FFMA R14, R13, R0, R14 ;  /* 0x000000000d0e7223 */ /* 0x000fe2000000000e */
[----:B------:R-:W-:-:S02]  /*7ae0*/  HADD2.F32 R19, -RZ, R6.H1_H1 ;  /* 0x30000006ff137230 */ /* 0x000fc40000004100 */
        /* <DEDUP_REMOVED lines=40> */
[----:B------:R3:W-:Y:S02]  /*7d70*/  UTMASTG.2D [UR8], [UR60] ;  /* 0x000000083c0073b5 */ /* 0x0007e40008008000 */
[----:B---3--:R0:W-:Y:S02]  /*7d80*/  UTMACMDFLUSH ;  /* 0x00000000000079b7 */ /* 0x0081e40000000000 */
.L_x_97:
[----:B------:R-:W-:Y:S05]  /*7d90*/  BSYNC B0 ;  /* 0x0000000000007941 */ /* 0x000fea0003800000 */
.L_x_96:
[----:B------:R-:W-:Y:S04]  /*7da0*/  BSSY B0, `(.L_x_98) ;  /* 0x0000003000007945 */ /* 0x000fe80003800000 */
[----:B------:R-:W-:Y:S05]  /*7db0*/  @!P2 BRA `(.L_x_99) ;  /* 0x000000000004a947 */ /* 0x000fea0003800000 */
[----:B------:R-:W-:-:S04]  /*7dc0*/  DEPBAR.LE SB0, 0x1 ;  /* 0x000080400000791a */ /* 0x000fc80000000000 */
.L_x_99:
[----:B------:R-:W-:Y:S05]  /*7dd0*/  BSYNC B0 ;  /* 0x0000000000007941 */ /* 0x000fea0003800000 */
.L_x_98:
[----:B------:R-:W-:Y:S06]  /*7de0*/  BAR.SYNC.DEFER_BLOCKING 0x1, 0x100 ;  /* 0x0044000000007b1d */ /* 0x000fec0000010000 */
[----:B------:R-:W-:Y:S05]  /*7df0*/  @!P1 BRA `(.L_x_100) ;  /* 0x0000000000049947 */ /* 0x000fea0003800000 */
[----:B------:R-:W-:Y:S01]  /*7e00*/  BPT.TRAP 0x1 ;  /* 0x000000040000795c */ /* 0x000fe20000300000 */
.L_x_100:
[----:B------:R-:W-:Y:S02]  /*7e10*/  UIADD3 UR4, UR7, 0x1, URZ ;  /* 0x0000000107047890 */ /* 0x000fe4000fffe03f */
[----:B------:R-:W-:Y:S02]  /*7e20*/  UISETP.NE.AND UP1, UPT, UR50, 0x3, UPT ;  /* 0x000000033200788c */ /* 0x000fe4000bf25270 */
[----:B------:R-:W-:-:S04]  /*7e30*/  UISETP.NE.AND UP0, UPT, UR4, 0x4, UPT ;  /* 0x000000040400788c */ /* 0x000fc8000bf05270 */
[----:B------:R-:W-:Y:S01]  /*7e40*/  USEL UR4, UR4, URZ, UP0 ;  /* 0x0000003f04047287 */ /* 0x000fe20008000000 */
[----:B------:R-:W-:-:S03]  /*7e50*/  PLOP3.LUT P2, PT, PT, PT, UP1, 0x80, 0x0 ;  /* 0x000000000000781c */ /* 0x000fc60003f4f018 */
[----:B------:R-:W-:Y:S02]  /*7e60*/  ULEA UR5, UR4, UR47, 0x3 ;  /* 0x0000002f04057291 */ /* 0x000fe4000f8e183f */
[----:B------:R-:W-:Y:S02]  /*7e70*/  UIADD3 UR4, UR4, 0x1, URZ ;  /* 0x0000000104047890 */ /* 0x000fe4000fffe03f */
[----:B------:R-:W-:Y:S02]  /*7e80*/  UIADD3 UR5, UR5, 0x384e0, URZ ;  /* 0x000384e005057890 */ /* 0x000fe4000fffe03f */
[----:B------:R-:W-:Y:S02]  /*7e90*/  UISETP.NE.AND UP0, UPT, UR4, 0x4, UPT ;  /* 0x000000040400788c */ /* 0x000fe4000bf05270 */
[----:B------:R-:W-:Y:S02]  /*7ea0*/  UPRMT UR5, UR43, 0x654, UR5 ;  /* 0x000006542b057896 */ /* 0x000fe40008000005 */
[----:B------:R-:W-:-:S07]  /*7eb0*/  USEL UR56, UR4, URZ, UP0 ;  /* 0x0000003f04387287 */ /* 0x000fce0008000000 */
[----:B------:R-:W-:Y:S01]  /*7ec0*/  SYNCS.ARRIVE.TRANS64.RED.A1T0 RZ, [UR5], RZ ;  /* 0x000000ffffff79a7 */ /* 0x000fe20008100405 */
[----:B------:R-:W-:Y:S05]  /*7ed0*/  @!P2 BRA `(.L_x_101) ;  /* 0x000000000004a947 */ /* 0x000fea0003800000 */
[----:B------:R-:W-:Y:S01]  /*7ee0*/  BPT.TRAP 0x1 ;  /* 0x000000040000795c */ /* 0x000fe20000300000 */
.L_x_101:
[----:B------:R-:W-:Y:S01]  /*7ef0*/  ULEA UR4, UR39, UR47, 0x3 ;  /* 0x0000002f27047291 */ /* 0x000fe2000f8e183f */
[----:B------:R-:W-:-:S08]  /*7f00*/  SHF.L.U32 R0, R154, 0x1f, RZ ;  /* 0x0000001f9a007819 */ /* 0x000fd000000006ff */
[----:B------:R-:W3:Y:S02]  /*7f10*/  SYNCS.PHASECHK.TRANS64.TRYWAIT P0, [UR4+0x38400], R0 ;  /* 0x03840000ff0075a7 */ /* 0x000ee40008000144 */
[----:B---3--:R-:W-:Y:S05]  /*7f20*/  @!P0 BRA `(.L_x_102) ;  /* 0x0000006800248947 */ /* 0x008fea0003800000 */
.L_x_274:
[----:B------:R-:W-:-:S09]  /*7f30*/  ULEA UR5, UR39, UR47, 0x4 ;  /* 0x0000002f27057291 */ /* 0x000fd2000f8e203f */
[----:B------:R-:W4:Y:S01]  /*7f40*/  LDS.128 R16, [UR5+0x38510] ;  /* 0x03851005ff107984 */ /* 0x000f220008000c00 */
[----:B------:R-:W-:Y:S01]  /*7f50*/  @!PT LDS RZ, [RZ] ;  /* 0x00000000fffff984 */ /* 0x000fe20000000800 */
[----:B------:R-:W-:Y:S01]  /*7f60*/  @!PT LDS RZ, [RZ] ;  /* 0x00000000fffff984 */ /* 0x000fe20000000800 */
[----:B------:R-:W-:Y:S01]  /*7f70*/  @!PT LDS RZ, [RZ] ;  /* 0x00000000fffff984 */ /* 0x000fe20000000800 */
[----:B------:R-:W-:Y:S01]  /*7f80*/  @!PT LDS RZ, [RZ] ;  /* 0x00000000fffff984 */ /* 0x000fe20000000800 */
[----:B------:R5:W-:Y:S06]  /*7f90*/  MEMBAR.ALL.CTA ;  /* 0x0000000000007992 */ /* 0x000bec0000008000 */
[----:B-----5:R-:W1:Y:S01]  /*7fa0*/  FENCE.VIEW.ASYNC.S ;  /* 0x00000000000073c6 */ /* 0x020e620000000000 */
[----:B------:R-:W-:Y:S05]  /*7fb0*/  @!P2 BRA `(.L_x_103) ;  /* 0x000000000004a947 */ /* 0x000fea0003800000 */
[----:B------:R-:W-:Y:S01]  /*7fc0*/  BPT.TRAP 0x1 ;  /* 0x000000040000795c */ /* 0x000fe20000300000 */
.L_x_103:
[----:B----4-:R-:W-:Y:S01]  /*7fd0*/  ISETP.NE.AND P0, PT, R19, RZ, PT ;  /* 0x000000ff1300720c */ /* 0x010fe20003f05270 */
[----:B------:R-:W-:Y:S01]  /*7fe0*/  UIADD3 UR4, UR4, 0x38440, URZ ;  /* 0x0003844004047890 */ /* 0x000fe2000fffe03f */
[CC--:B------:R-:W-:Y:S02]  /*7ff0*/  ISETP.NE.AND P2, PT, R155.reuse, R18.reuse, PT ;  /* 0x000000129b00720c */ /* 0x0c0fe40003f45270 */
[----:B------:R-:W-:Y:S01]  /*8000*/  ISETP.EQ.OR P0, PT, R155, R18, !P0 ;  /* 0x000000129b00720c */ /* 0x000fe20004702670 */
[----:B------:R-:W-:-:S09]  /*8010*/  UPRMT UR4, UR43, 0x654, UR4 ;  /* 0x000006542b047896 */ /* 0x000fd20008000004 */
[----:B-1----:R-:W-:Y:S03]  /*8020*/  SYNCS.ARRIVE.TRANS64.RED.A1T0 RZ, [UR4], RZ ;  /* 0x000000ffffff79a7 */ /* 0x002fe60008100404 */
[----:B------:R-:W-:Y:S05]  /*8030*/  @P0 BRA `(.L_x_104) ;  /* 0x0000000000fc0947 */ /* 0x000fea0003800000 */
[----:B------:R-:W-:-:S13]  /*8040*/  ISETP.NE.AND P0, PT, RZ, UR55, PT ;  /* 0x00000037ff007c0c */ /* 0x000fda000bf05270 */
[----:B------:R-:W-:Y:S05]  /*8050*/  @P0 BRA `(.L_x_104) ;  /* 0x0000000000f40947 */ /* 0x000fea0003800000 */
[----:B---3--:R-:W1:Y:S01]  /*8060*/  S2R R0, SR_LANEID ;  /* 0x0000000000007919 */ /* 0x008e620000000000 */
[----:B------:R-:W-:Y:S01]  /*8070*/  ELECT P0, URZ, PT ;  /* 0x00000000003f782f */ /* 0x000fe20003800000 */
[----:B------:R-:W-:Y:S01]  /*8080*/  BSSY B0, `(.L_x_105) ;  /* 0x000002f000007945 */ /* 0x000fe20003800000 */
[----:B-1----:R-:W-:-:S11]  /*8090*/  IMAD.SHL.U32 R15, R0, 0x4, RZ ;  /* 0x00000004000f7824 */ /* 0x002fd600078e00ff */
[----:B------:R-:W-:Y:S05]  /*80a0*/  @!P0 BRA `(.L_x_106) ;  /* 0x0000000000b08947 */ /* 0x000fea0003800000 */
[----:B------:R-:W-:Y:S01]  /*80b0*/  IMAD.SHL.U32 R0, R18, 0x8, RZ ;  /* 0x0000000812007824 */ /* 0x000fe200078e00ff */
[----:B------:R-:W-:Y:S01]  /*80c0*/  SHF.R.S32.HI R3, RZ, 0x1f, R18 ;  /* 0x0000001fff037819 */ /* 0x000fe20000011412 */
[----:B------:R-:W-:-:S03]  /*80d0*/  ULDC.64 UR4, c[0x0][0x820] ;  /* 0x0002080000047ab9 */ /* 0x000fc60000000a00 */
[----:B------:R-:W-:Y:S02]  /*80e0*/  SHF.L.U64.HI R8, R18, 0x3, R3 ;  /* 0x0000000312087819 */ /* 0x000fe40000010203 */
[----:B--2---:R-:W-:Y:S01]  /*80f0*/  IADD3 R4, P0, R0, UR4, RZ ;  /* 0x0000000400047c10 */ /* 0x004fe2000ff1e0ff */
[----:B------:R-:W1:Y:S03]  /*8100*/  LDC.64 R2, c[0x0][0x290] ;  /* 0x0000a400ff027b82 */ /* 0x000e660000000a00 */
[----:B------:R-:W-:Y:S01]  /*8110*/  IADD3.X R5, R8, UR5, RZ, P0, !PT ;  /* 0x0000000508057c10 */ /* 0x000fe200087fe4ff */
[----:B------:R-:W-:-:S05]  /*8120*/  ULDC.64 UR4, c[0x0][0x818] ;  /* 0x0002060000047ab9 */ /* 0x000fca0000000a00 */
[----:B------:R-:W2:Y:S01]  /*8130*/  LDG.E.64 R4, desc[UR58][R4.64] ;  /* 0x0000003a04047981 */ /* 0x000ea2000c1e1b00 */
[----:B-1----:R-:W-:Y:S01]  /*8140*/  IMAD.WIDE R6, R18, 0xc, R2 ;  /* 0x0000000c12067825 */ /* 0x002fe200078e0202 */
[----:B------:R-:W-:Y:S02]  /*8150*/  IADD3 R2, P0, R0, UR4, RZ ;  /* 0x0000000400027c10 */ /* 0x000fe4000ff1e0ff */
[----:B------:R-:W1:Y:S02]  /*8160*/  LDS R0, [UR49+0x1c] ;  /* 0x00001c31ff007984 */ /* 0x000e640008000800 */
[----:B------:R-:W-:Y:S02]  /*8170*/  IADD3.X R3, R8, UR5, RZ, P0, !PT ;  /* 0x0000000508037c10 */ /* 0x000fe400087fe4ff */
[----:B------:R-:W3:Y:S04]  /*8180*/  LDG.E R12, desc[UR58][R6.64] ;  /* 0x0000003a060c7981 */ /* 0x000ee8000c1e1900 */
[----:B------:R4:W5:Y:S04]  /*8190*/  LDG.E R13, desc[UR58][R6.64+0x4] ;  /* 0x0000043a060d7981 */ /* 0x000968000c1e1900 */
[----:B------:R-:W5:Y:S01]  /*81a0*/  LDG.E.64 R2, desc[UR58][R2.64] ;  /* 0x0000003a02027981 */ /* 0x000f62000c1e1b00 */
[----:B------:R-:W-:-:S03]  /*81b0*/  IMAD.U32 R8, RZ, RZ, UR49 ;  /* 0x00000031ff087e24 */ /* 0x000fc6000f8e00ff */
[----:B------:R-:W-:Y:S02]  /*81c0*/  STS [UR49+0x30], RZ ;  /* 0x000030ffff007988 */ /* 0x000fe40008000831 */
[----:B------:R-:W-:Y:S02]  /*81d0*/  SHF.R.U64 R8, R8, 0x4, RZ ;  /* 0x0000000408087819 */ /* 0x000fe400000012ff */
[----:B----4-:R-:W-:-:S03]  /*81e0*/  CS2R R6, SRZ ;  /* 0x0000000000067805 */ /* 0x010fc6000001ff00 */
[----:B------:R-:W-:Y:S04]  /*81f0*/  STS [UR49+0x10], R8 ;  /* 0x00001008ff007988 */ /* 0x000fe80008000831 */
[----:B------:R-:W-:Y:S01]  /*8200*/  STS [UR49+0x14], R8 ;  /* 0x00001408ff007988 */ /* 0x000fe20008000831 */
[C---:B--2---:R-:W-:Y:S01]  /*8210*/  SHF.L.U64.HI R11, R4.reuse, 0x1, R5 ;  /* 0x00000001040b7819 */ /* 0x044fe20000010205 */
[----:B------:R-:W-:-:S03]  /*8220*/  IMAD.SHL.U32 R10, R4, 0x2, RZ ;  /* 0x00000002040a7824 */ /* 0x000fc600078e00ff */
[----:B------:R-:W-:Y:S02]  /*8230*/  LOP3.LUT R11, R11, 0x1fffffff, RZ, 0xc0, !PT ;  /* 0x1fffffff0b0b7812 */ /* 0x000fe400078ec0ff */
[----:B------:R-:W-:Y:S02]  /*8240*/  LOP3.LUT R10, R10, 0xfffffffe, RZ, 0xc0, !PT ;  /* 0xfffffffe0a0a7812 */ /* 0x000fe400078ec0ff */
[--C-:B------:R-:W-:Y:S02]  /*8250*/  SHF.R.U32.HI R5, RZ, 0x4, R11.reuse ;  /* 0x00000004ff057819 */ /* 0x100fe4000001160b */
[----:B------:R-:W-:Y:S02]  /*8260*/  SHF.R.U64 R10, R10, 0x4, R11 ;  /* 0x000000040a0a7819 */ /* 0x000fe4000000120b */
[----:B-1----:R-:W-:-:S03]  /*8270*/  LOP3.LUT R0, R0, 0xf, R5, 0xb8, !PT ;  /* 0x0000000f00007812 */ /* 0x002fc600078eb805 */
[----:B------:R-:W-:Y:S04]  /*8280*/  STS [UR49+0xc], R10 ;  /* 0x00000c0aff007988 */ /* 0x000fe80008000831 */
[----:B------:R-:W-:Y:S01]  /*8290*/  STS [UR49+0x1c], R0 ;  /* 0x00001c00ff007988 */ /* 0x000fe20008000831 */
[----:B---3--:R-:W-:-:S03]  /*82a0*/  VIADD R4, R12, 0xffffffff ;  /* 0xffffffff0c047836 */ /* 0x008fc60000000000 */
[----:B------:R-:W1:Y:S04]  /*82b0*/  LDS R5, [UR49+0x1c] ;  /* 0x00001c31ff057984 */ /* 0x000e680008000800 */
[----:B-----5:R-:W-:Y:S01]  /*82c0*/  STS.64 [UR49], R2 ;  /* 0x00000002ff007988 */ /* 0x020fe20008000a31 */
[----:B-1----:R-:W-:-:S05]  /*82d0*/  LOP3.LUT R5, R5, 0xf0, RZ, 0xb8, !PT ;  /* 0x000000f005057812 */ /* 0x002fca00078eb8ff */
[----:B------:R1:W-:Y:S04]  /*82e0*/  STS [UR49+0x1c], R5 ;  /* 0x00001c05ff007988 */ /* 0x0003e80008000831 */
[----:B------:R-:W2:Y:S01]  /*82f0*/  LDS R9, [UR49+0x1c] ;  /* 0x00001c31ff097984 */ /* 0x000ea20008000800 */
[----:B-1----:R-:W-:-:S05]  /*8300*/  VIADD R5, R13, 0xffffffff ;  /* 0xffffffff0d057836 */ /* 0x002fca0000000000 */
[----:B------:R-:W-:Y:S01]  /*8310*/  STS.128 [UR49+0x20], R4 ;  /* 0x00002004ff007988 */ /* 0x000fe20008000c31 */
[----:B--2---:R-:W-:-:S05]  /*8320*/  LOP3.LUT R9, R9, 0xf00, RZ, 0xb8, !PT ;  /* 0x00000f0009097812 */ /* 0x004fca00078eb8ff */
[----:B------:R-:W-:Y:S04]  /*8330*/  STS.64 [UR49+0x18], R8 ;  /* 0x00001808ff007988 */ /* 0x000fe80008000a31 */
[----:B------:R-:W1:Y:S02]  /*8340*/  LDS R14, [UR49+0x1c] ;  /* 0x00001c31ff0e7984 */ /* 0x000e640008000800 */
[----:B-1----:R-:W-:-:S05]  /*8350*/  LOP3.LUT R0, R14, 0xf000, RZ, 0xb8, !PT ;  /* 0x0000f0000e007812 */ /* 0x002fca00078eb8ff */
[----:B------:R1:W-:Y:S02]  /*8360*/  STS [UR49+0x1c], R0 ;  /* 0x00001c00ff007988 */ /* 0x0003e40008000831 */
.L_x_106:
[----:B------:R-:W-:Y:S05]  /*8370*/  BSYNC B0 ;  /* 0x0000000000007941 */ /* 0x000fea0003800000 */
.L_x_105:
[----:B------:R-:W-:Y:S01]  /*8380*/  NOP ;  /* 0x0000000000007918 */ /* 0x000fe20000000000 */
[----:B--2---:R2:W3:Y:S01]  /*8390*/  LDS R5, [R15+UR49] ;  /* 0x000000310f057984 */ /* 0x0044e20008000800 */
[----:B------:R-:W-:Y:S02]  /*83a0*/  ELECT P0, URZ, PT ;  /* 0x00000000003f782f */ /* 0x000fe40003800000 */
[----:B------:R-:W-:Y:S01]  /*83b0*/  IADD3 R2, P3, R15, UR60, RZ ;  /* 0x0000003c0f027c10 */ /* 0x000fe2000ff7e0ff */
[----:B------:R-:W-:Y:S04]  /*83c0*/  BSSY B0, `(.L_x_107) ;  /* 0x0000005000007945 */ /* 0x000fe80003800000 */
[----:B------:R-:W-:-:S06]  /*83d0*/  IMAD.X R3, RZ, RZ, UR61, P3 ;  /* 0x0000003dff037e24 */ /* 0x000fcc00098e06ff */
[----:B--2---:R-:W-:Y:S05]  /*83e0*/  @!P0 BRA `(.L_x_108) ;  /* 0x0000000000088947 */ /* 0x004fea0003800000 */
[----:B------:R0:W-:Y:S01]  /*83f0*/  UTMACMDFLUSH ;  /* 0x00000000000079b7 */ /* 0x0001e20000000000 */
[----:B------:R-:W-:-:S04]  /*8400*/  DEPBAR.LE SB0, 0x0 ;  /* 0x000080000000791a */ /* 0x000fc80000000000 */
.L_x_108:
[----:B------:R-:W-:Y:S05]  /*8410*/  BSYNC B0 ;  /* 0x0000000000007941 */ /* 0x000fea0003800000 */
.L_x_107:
[----:B---3--:R4:W5:Y:S02]  /*8420*/  ATOMG.E.EXCH.STRONG.GPU PT, RZ, [R2], R5 ;  /* 0x0000000502ff73a8 */ /* 0x00896400041ee100 */
.L_x_104:
[----:B------:R-:W-:Y:S01]  /*8430*/  R2UR UR4, R153 ;  /* 0x00000000990472ca */ /* 0x000fe200000e0000 */
[----:B------:R-:W-:Y:S01]  /*8440*/  UIADD3 UR39, UR39, 0x1, URZ ;  /* 0x0000000127277890 */ /* 0x000fe2000fffe03f */
[----:B------:R-:W-:Y:S01]  /*8450*/  ISETP.NE.AND P0, PT, R19, RZ, PT ;  /* 0x000000ff1300720c */ /* 0x000fe20003f05270 */
[----:B------:R-:W-:Y:S01]  /*8460*/  UIADD3 UR36, UR36, 0x8, URZ ;  /* 0x0000000824247890 */ /* 0x000fe2000fffe03f */
[----:B--2---:R-:W-:Y:S01]  /*8470*/  SEL R4, RZ, 0x1, !P2 ;  /* 0x00000001ff047807 */ /* 0x004fe20005000000 */
[----:B------:R-:W-:-:S04]  /*8480*/  UISETP.NE.AND UP3, UPT, UR39, 0x8, UPT ;  /* 0x000000082700788c */ /* 0x000fc8000bf65270 */
[----:B------:R-:W-:Y:S02]  /*8490*/  USEL UR6, URZ, 0x1, UP3 ;  /* 0x000000013f067887 */ /* 0x000fe40009800000 */
[----:B------:R-:W-:Y:S02]  /*84a0*/  USEL UR39, UR39, URZ, UP3 ;  /* 0x0000003f27277287 */ /* 0x000fe40009800000 */
[----:B------:R-:W-:Y:S02]  /*84b0*/  UIADD3 UR4, UR4, 0x7f, URZ ;  /* 0x0000007f04047890 */ /* 0x000fe4000fffe03f */
[----:B------:R-:W-:Y:S02]  /*84c0*/  LOP3.LUT R154, R154, UR6, RZ, 0x3c, !PT ;  /* 0x000000069a9a7c12 */ /* 0x000fe4000f8e3cff */
[----:B------:R-:W-:-:S04]  /*84d0*/  USHF.R.S32.HI UR5, URZ, 0x1f, UR4 ;  /* 0x0000001f3f057899 */ /* 0x000fc80008011404 */
[----:B------:R-:W-:-:S04]  /*84e0*/  ULEA.HI UR5, UR5, UR4, URZ, 0x7 ;  /* 0x0000000405057291 */ /* 0x000fc8000f8f383f */
[----:B------:R-:W-:-:S04]  /*84f0*/  USHF.R.S32.HI UR5, URZ, 0x7, UR5 ;  /* 0x000000073f057899 */ /* 0x000fc80008011405 */
[----:B------:R-:W-:-:S04]  /*8500*/  UIADD3 UR37, UR37, UR5, URZ ;  /* 0x0000000525257290 */ /* 0x000fc8000fffe03f */
[----:B------:R-:W-:Y:S02]  /*8510*/  USHF.R.U32.HI UR4, URZ, 0x2, UR37 ;  /* 0x000000023f047899 */ /* 0x000fe40008011625 */
[----:B------:R-:W-:Y:S02]  /*8520*/  UISETP.GT.U32.AND UP0, UPT, UR37, 0x3, UPT ;  /* 0x000000032500788c */ /* 0x000fe4000bf04070 */
[----:B------:R-:W-:Y:S02]  /*8530*/  ULOP3.LUT UR4, UR4, 0x1, URZ, 0xc0, !UPT ;  /* 0x0000000104047892 */ /* 0x000fe4000f8ec03f */
[----:B------:R-:W-:Y:S02]  /*8540*/  UISETP.LT.U32.AND UP1, UPT, UR5, 0x4, UP0 ;  /* 0x000000040500788c */ /* 0x000fe40008721070 */
[----:B------:R-:W-:Y:S02]  /*8550*/  UISETP.NE.U32.AND UP2, UPT, UR4, 0x1, UPT ;  /* 0x000000010400788c */ /* 0x000fe4000bf45070 */
[----:B------:R-:W-:-:S02]  /*8560*/  ULOP3.LUT UR37, UR37, 0x3, URZ, 0xc0, !UPT ;  /* 0x0000000325257892 */ /* 0x000fc4000f8ec03f */
[----:B------:R-:W-:Y:S02]  /*8570*/  UISETP.GT.U32.AND UP0, UPT, UR5, 0x3, !UP2 ;  /* 0x000000030500788c */ /* 0x000fe4000d704070 */
[----:B------:R-:W-:Y:S02]  /*8580*/  USEL UR5, URZ, 0x1, !UP1 ;  /* 0x000000013f057887 */ /* 0x000fe4000c800000 */
[----:B------:R-:W-:-:S04]  /*8590*/  USEL UR4, URZ, 0x1, !UP0 ;  /* 0x000000013f047887 */ /* 0x000fc8000c000000 */
[----:B------:R-:W-:Y:S01]  /*85a0*/  ULOP3.LUT UR38, UR4, UR38, UR5, 0x96, !UPT ;  /* 0x0000002604267292 */ /* 0x000fe2000f8e9605 */
[----:B------:R-:W-:Y:S11]  /*85b0*/  @P0 BRA `(.L_x_109) ;  /* 0xffffffb000200947 */ /* 0x000ff6000383ffff */
[----:B------:R-:W-:-:S04]  /*85c0*/  DEPBAR.LE SB0, 0x0 ;  /* 0x000080000000791a */ /* 0x000fc80000000000 */
[----:B------:R-:W-:Y:S05]  /*85d0*/  @!P1 BRA `(.L_x_110) ;  /* 0x0000000000049947 */ /* 0x000fea0003800000 */
[----:B------:R-:W-:Y:S01]  /*85e0*/  BPT.TRAP 0x1 ;  /* 0x000000040000795c */ /* 0x000fe20000300000 */
.L_x_110:
[----:B------:R-:W-:-:S04]  /*85f0*/  ULEA UR47, UR56, UR47, 0x3 ;  /* 0x0000002f382f7291 */ /* 0x000fc8000f8e183f */
[----:B------:R-:W-:-:S04]  /*8600*/  UIADD3 UR47, UR47, 0x384e0, URZ ;  /* 0x000384e02f2f7890 */ /* 0x000fc8000fffe03f */
[----:B------:R-:W-:-:S09]  /*8610*/  UPRMT UR47, UR43, 0x654, UR47 ;  /* 0x000006542b2f7896 */ /* 0x000fd2000800002f */
[----:B-----5:R-:W-:Y:S01]  /*8620*/  SYNCS.ARRIVE.TRANS64.RED.A1T0 RZ, [UR47], RZ ;  /* 0x000000ffffff79a7 */ /* 0x020fe2000810042f */
[----:B------:R-:W-:Y:S05]  /*8630*/  EXIT ;  /* 0x000000000000794d */ /* 0x000fea0003800000 */
.L_x_19:
[----:B------:R-:W-:-:S08]  /*8640*/  NOP ;  /* 0x0000000000007918 */ /* 0x000fd00000000000 */
[----:B----45:R-:W1:-:S00]  /*8650*/  USETMAXREG.DEALLOC.CTAPOOL 0x28 ;  /* 0x00000028000079c8 */ /* 0x030e4000080e0500 */
[----:B------:R-:W-:-:S06]  /*8660*/  UISETP.NE.AND UP1, UPT, UR55, 0x3, UPT ;  /* 0x000000033700788c */ /* 0x000fcc000bf25270 */
[----:B------:R-:W-:-:S13]  /*8670*/  PLOP3.LUT P1, PT, PT, PT, UP1, 0x80, 0x0 ;  /* 0x000000000000781c */ /* 0x000fda0003f2f018 */
[----:B-1----:R-:W-:Y:S05]  /*8680*/  @!P1 BRA `(.L_x_111) ;  /* 0x0000003800789947 */ /* 0x002fea0003800000 */
[----:B------:R-:W-:-:S13]  /*8690*/  ISETP.NE.AND P0, PT, RZ, UR55, PT ;  /* 0x00000037ff007c0c */ /* 0x000fda000bf05270 */
[----:B------:R-:W-:Y:S05]  /*86a0*/  @!P0 BRA `(.L_x_112) ;  /* 0x0000001c00a48947 */ /* 0x000fea0003800000 */
[----:B------:R-:W-:-:S06]  /*86b0*/  UISETP.NE.AND UP0, UPT, UR55, 0x2, UPT ;  /* 0x000000023700788c */ /* 0x000fcc000bf05270 */
[----:B------:R-:W-:-:S13]  /*86c0*/  PLOP3.LUT P0, PT, PT, PT, UP0, 0x80, 0x0 ;  /* 0x000000000000781c */ /* 0x000fda0003f0f008 */
[----:B--2---:R-:W-:Y:S05]  /*86d0*/  @P0 EXIT ;  /* 0x000000000000094d */ /* 0x004fea0003800000 */
[----:B------:R-:W1:Y:S01]  /*86e0*/  S2UR UR4, SR_CTAID.Y ;  /* 0x00000000000479c3 */ /* 0x000e620000002600 */
[----:B------:R-:W-:Y:S01]  /*86f0*/  ELECT P0, URZ, PT ;  /* 0x00000000003f782f */ /* 0x000fe20003800000 */
[----:B------:R-:W-:Y:S01]  /*8700*/  BSSY B0, `(.L_x_113) ;  /* 0x000001d000007945 */ /* 0x000fe20003800000 */
[----:B-1----:R-:W-:-:S11]  /*8710*/  UIMAD UR4, UR4, UR41, UR40 ;  /* 0x00000029040472a4 */ /* 0x002fd6000f8e0228 */
[----:B------:R-:W-:Y:S05]  /*8720*/  @!P0 BRA `(.L_x_114) ;  /* 0x0000000000688947 */ /* 0x000fea0003800000 */
[----:B------:R-:W1:Y:S01]  /*8730*/  LDC.64 R4, c[0x0][0x600] ;  /* 0x00018000ff047b82 */ /* 0x000e620000000a00 */
[----:B------:R-:W-:Y:S02]  /*8740*/  UMOV UR5, 0x400 ;  /* 0x0000040000057882 */ /* 0x000fe40000000000 */
[----:B------:R-:W-:-:S05]  /*8750*/  ULEA UR5, UR42, UR5, 0x18 ;  /* 0x000000052a057291 */ /* 0x000fca000f8ec03f */
[----:B------:R-:W1:Y:S08]  /*8760*/  LDC.64 R6, c[0x0][0x608] ;  /* 0x00018200ff067b82 */ /* 0x000e700000000a00 */
[----:B------:R-:W2:Y:S08]  /*8770*/  LDC.64 R32, c[0x0][0x610] ;  /* 0x00018400ff207b82 */ /* 0x000eb00000000a00 */
[----:B------:R-:W2:Y:S01]  /*8780*/  LDC.64 R34, c[0x0][0x618] ;  /* 0x00018600ff227b82 */ /* 0x000ea20000000a00 */
[----:B-1----:R1:W-:Y:S07]  /*8790*/  STS.128 [UR5+0x38700], R4 ;  /* 0x03870004ff007988 */ /* 0x0023ee0008000c05 */
[----:B------:R-:W3:Y:S08]  /*87a0*/  LDC.64 R28, c[0x0][0x620] ;  /* 0x00018800ff1c7b82 */ /* 0x000ef00000000a00 */
[----:B------:R-:W3:Y:S01]  /*87b0*/  LDC.64 R30, c[0x0][0x628] ;  /* 0x00018a00ff1e7b82 */ /* 0x000ee20000000a00 */
[----:B--2---:R2:W-:Y:S07]  /*87c0*/  STS.128 [UR5+0x38710], R32 ;  /* 0x03871020ff007988 */ /* 0x0045ee0008000c05 */
[----:B------:R-:W4:Y:S08]  /*87d0*/  LDC.64 R24, c[0x0][0x630] ;  /* 0x00018c00ff187b82 */ /* 0x000f300000000a00 */
[----:B------:R-:W4:Y:S08]  /*87e0*/  LDC.64 R26, c[0x0][0x638] ;  /* 0x00018e00ff1a7b82 */ /* 0x000f300000000a00 */
[----:B------:R-:W5:Y:S01]  /*87f0*/  LDC.64 R20, c[0x0][0x640] ;  /* 0x00019000ff147b82 */ /* 0x000f620000000a00 */
[----:B---3--:R2:W-:Y:S07]  /*8800*/  STS.128 [UR5+0x38720], R28 ;  /* 0x0387201cff007988 */ /* 0x0085ee0008000c05 */
[----:B------:R-:W5:Y:S08]  /*8810*/  LDC.64 R22, c[0x0][0x648] ;  /* 0x00019200ff167b82 */ /* 0x000f700000000a00 */
[----:B------:R-:W3:Y:S01]  /*8820*/  LDC.64 R12, c[0x0][0x650] ;  /* 0x00019400ff0c7b82 */ /* 0x000ee20000000a00 */
[----:B----4-:R2:W-:Y:S07]  /*8830*/  STS.128 [UR5+0x38730], R24 ;  /* 0x03873018ff007988 */ /* 0x0105ee0008000c05 */
[----:B------:R-:W3:Y:S08]  /*8840*/  LDC.64 R14, c[0x0][0x658] ;  /* 0x00019600ff0e7b82 */ /* 0x000ef00000000a00 */
[----:B------:R-:W4:Y:S01]  /*8850*/  LDC.64 R8, c[0x0][0x660] ;  /* 0x00019800ff087b82 */ /* 0x000f220000000a00 */
[----:B-----5:R2:W-:Y:S07]  /*8860*/  STS.128 [UR5+0x38740], R20 ;  /* 0x03874014ff007988 */ /* 0x0205ee0008000c05 */
[----:B------:R-:W4:Y:S08]  /*8870*/  LDC.64 R10, c[0x0][0x668] ;  /* 0x00019a00ff0a7b82 */ /* 0x000f300000000a00 */
[----:B-1----:R-:W1:Y:S01]  /*8880*/  LDC.64 R4, c[0x0][0x670] ;  /* 0x00019c00ff047b82 */ /* 0x002e620000000a00 */
[----:B---3--:R2:W-:Y:S07]  /*8890*/  STS.128 [UR5+0x38750], R12 ;  /* 0x0387500cff007988 */ /* 0x0085ee0008000c05 */
[----:B------:R-:W1:Y:S01]  /*88a0*/  LDC.64 R6, c[0x0][0x678] ;  /* 0x00019e00ff067b82 */ /* 0x000e620000000a00 */
[----:B----4-:R2:W-:Y:S04]  /*88b0*/  STS.128 [UR5+0x38760], R8 ;  /* 0x03876008ff007988 */ /* 0x0105e80008000c05 */
[----:B-1----:R2:W-:Y:S02]  /*88c0*/  STS.128 [UR5+0x38770], R4 ;  /* 0x03877004ff007988 */ /* 0x0025e40008000c05 */
.L_x_114:
[----:B------:R-:W-:Y:S05]  /*88d0*/  BSYNC B0 ;  /* 0x0000000000007941 */ /* 0x000fea0003800000 */
.L_x_113:
[----:B------:R-:W-:Y:S01]  /*88e0*/  ELECT P0, URZ, PT ;  /* 0x00000000003f782f */ /* 0x000fe20003800000 */
[----:B------:R-:W-:Y:S01]  /*88f0*/  NOP ;  /* 0x0000000000007918 */ /* 0x000fe20000000000 */
[----:B------:R-:W-:Y:S01]  /*8900*/  ULDC UR5, c[0x0][0x884] ;  /* 0x0002210000057ab9 */ /* 0x000fe20000000800 */
[----:B------:R-:W-:Y:S01]  /*8910*/  ULDC.64 UR38, c[0x0][0x800] ;  /* 0x0002000000267ab9 */ /* 0x000fe20000000a00 */
[----:B------:R-:W-:Y:S01]  /*8920*/  ULEA UR4, UR5, UR4, 0x1 ;  /* 0x0000000405047291 */ /* 0x000fe2000f8e083f */
[----:B------:R-:W-:Y:S03]  /*8930*/  BSSY B0, `(.L_x_115) ;  /* 0x0000033000007945 */ /* 0x000fe60003800000 */
[----:B------:R-:W-:-:S05]  /*8940*/  UIMAD.WIDE UR38, UR4, 0x80, UR38 ;  /* 0x00000080042678a5 */ /* 0x000fca000f8e0226 */
[----:B------:R-:W-:Y:S07]  /*8950*/  @!P0 BRA `(.L_x_116) ;  /* 0x0000000000c08947 */ /* 0x000fee0003800000 */
[----:B------:R-:W-:Y:S01]  /*8960*/  ULDC.64 UR4, c[0x0][0x808] ;  /* 0x0002020000047ab9 */ /* 0x000fe20000000a00 */
[----:B------:R-:W-:Y:S01]  /*8970*/  ULDC.64 UR6, c[0x0][0x810] ;  /* 0x0002040000067ab9 */ /* 0x000fe20000000a00 */
[----:B------:R-:W-:Y:S02]  /*8980*/  ISETP.NE.U32.AND P0, PT, RZ, UR4, PT ;  /* 0x00000004ff007c0c */ /* 0x000fe4000bf05070 */
[----:B------:R-:W-:Y:S02]  /*8990*/  ISETP.NE.U32.AND P1, PT, RZ, UR6, PT ;  /* 0x00000006ff007c0c */ /* 0x000fe4000bf25070 */
[----:B------:R-:W-:Y:S02]  /*89a0*/  ISETP.NE.AND.EX P0, PT, RZ, UR5, PT, P0 ;  /* 0x00000005ff007c0c */ /* 0x000fe4000bf05300 */
[----:B------:R-:W-:-:S11]  /*89b0*/  ISETP.NE.AND.EX P1, PT, RZ, UR7, PT, P1 ;  /* 0x00000007ff007c0c */ /* 0x000fd6000bf25310 */
[----:B------:R-:W-:Y:S05]  /*89c0*/  @!P0 BRA `(.L_x_117) ;  /* 0x0000000000188947 */ /* 0x000fea0003800000 */
[----:B--2---:R-:W-:-:S04]  /*89d0*/  LEA R4, P0, R18, UR4, 0x3 ;  /* 0x0000000412047c11 */ /* 0x004fc8000f8018ff */
[----:B------:R-:W-:-:S06]  /*89e0*/  LEA.HI.X R5, R18, UR5, R3, 0x3, P0 ;  /* 0x0000000512057c11 */ /* 0x000fcc00080f1c03 */
[----:B------:R-:W2:Y:S01]  /*89f0*/  LDG.E.64 R4, desc[UR58][R4.64] ;  /* 0x0000003a04047981 */ /* 0x000ea2000c1e1b00 */
[----:B------:R-:W-:Y:S02]  /*8a00*/  UMOV UR4, 0x400 ;  /* 0x0000040000047882 */ /* 0x000fe40000000000 */
[----:B------:R-:W-:-:S09]  /*8a10*/  ULEA UR4, UR42, UR4, 0x18 ;  /* 0x000000042a047291 */ /* 0x000fd2000f8ec03f */
[----:B--2---:R1:W-:Y:S03]  /*8a20*/  STS.64 [UR4+0x38700], R4 ;  /* 0x03870004ff007988 */ /* 0x0043e60008000a04 */
.L_x_117:
[----:B------:R-:W-:Y:S05]  /*8a30*/  @!P1 BRA `(.L_x_116) ;  /* 0x0000000000889947 */ /* 0x000fea0003800000 */
[----:B-12---:R-:W-:-:S04]  /*8a40*/  LEA R4, P0, R18, UR6, 0x3 ;  /* 0x0000000612047c11 */ /* 0x006fc8000f8018ff */
[----:B------:R-:W-:-:S06]  /*8a50*/  LEA.HI.X R5, R18, UR7, R3, 0x3, P0 ;  /* 0x0000000712057c11 */ /* 0x000fcc00080f1c03 */
[----:B------:R-:W2:Y:S01]  /*8a60*/  LDG.E.64 R4, desc[UR58][R4.64] ;  /* 0x0000003a04047981 */ /* 0x000ea2000c1e1b00 */
[----:B------:R-:W-:Y:S02]  /*8a70*/  UMOV UR4, 0x400 ;  /* 0x0000040000047882 */ /* 0x000fe40000000000 */
[----:B------:R-:W-:-:S04]  /*8a80*/  ULEA UR4, UR42, UR4, 0x18 ;  /* 0x000000042a047291 */ /* 0x000fc8000f8ec03f */
[----:B------:R-:W-:-:S05]  /*8a90*/  UIADD3 UR5, UR4, 0x38700, URZ ;  /* 0x0003870004057890 */ /* 0x000fca000fffe03f */
[----:B------:R-:W1:Y:S01]  /*8aa0*/  LDS R3, [UR4+0x3871c] ;  /* 0x03871c04ff037984 */ /* 0x000e620008000800 */
[----:B------:R-:W-:-:S03]  /*8ab0*/  MOV R8, UR5 ;  /* 0x0000000500087c02 */ /* 0x000fc60008000f00 */
[----:B------:R-:W-:Y:S01]  /*8ac0*/  STS [UR4+0x38730], RZ ;  /* 0x038730ffff007988 */ /* 0x000fe20008000804 */
[----:B------:R-:W-:-:S05]  /*8ad0*/  SHF.R.U64 R8, R8, 0x4, RZ ;  /* 0x0000000408087819 */ /* 0x000fca00000012ff */
[----:B------:R-:W-:Y:S04]  /*8ae0*/  STS [UR4+0x38710], R8 ;  /* 0x03871008ff007988 */ /* 0x000fe80008000804 */
[----:B------:R-:W-:Y:S01]  /*8af0*/  STS [UR4+0x38714], R8 ;  /* 0x03871408ff007988 */ /* 0x000fe20008000804 */
[----:B--2---:R-:W-:Y:S01]  /*8b00*/  SHF.L.U64.HI R11, R4, 0x1, R5 ;  /* 0x00000001040b7819 */ /* 0x004fe20000010205 */
[----:B------:R-:W-:-:S03]  /*8b10*/  VIADD R5, R0, 0xffffffff ;  /* 0xffffffff00057836 */ /* 0x000fc60000000000 */
[----:B------:R-:W-:-:S04]  /*8b20*/  LOP3.LUT R11, R11, 0x1fffffff, RZ, 0xc0, !PT ;  /* 0x1fffffff0b0b7812 */ /* 0x000fc800078ec0ff */
[----:B------:R-:W-:-:S04]  /*8b30*/  SHF.R.U32.HI R6, RZ, 0x4, R11 ;  /* 0x00000004ff067819 */ /* 0x000fc8000001160b */
[----:B-1----:R-:W-:-:S05]  /*8b40*/  LOP3.LUT R3, R3, 0xf, R6, 0xb8, !PT ;  /* 0x0000000f03037812 */ /* 0x002fca00078eb806 */
[----:B------:R1:W-:Y:S04]  /*8b50*/  STS [UR4+0x3871c], R3 ;  /* 0x03871c03ff007988 */ /* 0x0003e80008000804 */
[----:B------:R-:W2:Y:S01]  /*8b60*/  LDS R6, [UR4+0x3871c] ;  /* 0x03871c04ff067984 */ /* 0x000ea20008000800 */
[----:B-1----:R-:W-:Y:S02]  /*8b70*/  IMAD.SHL.U32 R3, R4, 0x2, RZ ;  /* 0x0000000204037824 */ /* 0x002fe400078e00ff */
[----:B------:R-:W-:-:S03]  /*8b80*/  VIADD R4, R2, 0xffffffff ;  /* 0xffffffff02047836 */ /* 0x000fc60000000000 */
[----:B------:R-:W-:-:S04]  /*8b90*/  LOP3.LUT R2, R3, 0xfffffffe, RZ, 0xc0, !PT ;  /* 0xfffffffe03027812 */ /* 0x000fc800078ec0ff */
[----:B------:R-:W-:-:S05]  /*8ba0*/  SHF.R.U64 R2, R2, 0x4, R11 ;  /* 0x0000000402027819 */ /* 0x000fca000000120b */
[----:B------:R-:W-:Y:S01]  /*8bb0*/  STS [UR4+0x3870c], R2 ;  /* 0x03870c02ff007988 */ /* 0x000fe20008000804 */
[----:B--2---:R-:W-:-:S05]  /*8bc0*/  LOP3.LUT R6, R6, 0xf0, RZ, 0xb8, !PT ;  /* 0x000000f006067812 */ /* 0x004fca00078eb8ff */
[----:B------:R1:W-:Y:S04]  /*8bd0*/  STS [UR4+0x3871c], R6 ;  /* 0x03871c06ff007988 */ /* 0x0003e80008000804 */
[----:B------:R-:W2:Y:S01]  /*8be0*/  LDS R9, [UR4+0x3871c] ;  /* 0x03871c04ff097984 */ /* 0x000ea20008000800 */
[----:B-1----:R-:W-:-:S05]  /*8bf0*/  CS2R R6, SRZ ;  /* 0x0000000000067805 */ /* 0x002fca000001ff00 */
[----:B------:R-:W-:Y:S01]  /*8c00*/  STS.128 [UR4+0x38720], R4 ;  /* 0x03872004ff007988 */ /* 0x000fe20008000c04 */
[----:B--2---:R-:W-:-:S05]  /*8c10*/  LOP3.LUT R9, R9, 0xf00, RZ, 0xb8, !PT ;  /* 0x00000f0009097812 */ /* 0x004fca00078eb8ff */
[----:B------:R-:W-:Y:S04]  /*8c20*/  STS.64 [UR4+0x38718], R8 ;  /* 0x03871808ff007988 */ /* 0x000fe80008000a04 */
[----:B------:R-:W1:Y:S02]  /*8c30*/  LDS R10, [UR4+0x3871c] ;  /* 0x03871c04ff0a7984 */ /* 0x000e640008000800 */
[----:B-1----:R-:W-:-:S05]  /*8c40*/  LOP3.LUT R0, R10, 0xf000, RZ, 0xb8, !PT ;  /* 0x0000f0000a007812 */ /* 0x002fca00078eb8ff */
[----:B------:R3:W-:Y:S02]  /*8c50*/  STS [UR4+0x3871c], R0 ;  /* 0x03871c00ff007988 */ /* 0x0007e40008000804 */
.L_x_116:
[----:B------:R-:W-:Y:S05]  /*8c60*/  BSYNC B0 ;  /* 0x0000000000007941 */ /* 0x000fea0003800000 */
.L_x_115:
[----:B---3--:R-:W3:Y:S01]  /*8c70*/  S2R R0, SR_LANEID ;  /* 0x0000000000007919 */ /* 0x008ee20000000000 */
[----:B------:R-:W-:Y:S01]  /*8c80*/  ELECT P0, URZ, PT ;  /* 0x00000000003f782f */ /* 0x000fe20003800000 */
[----:B------:R-:W-:Y:S01]  /*8c90*/  NOP ;  /* 0x0000000000007918 */ /* 0x000fe20000000000 */
[----:B------:R-:W-:Y:S01]  /*8ca0*/  UMOV UR34, URZ ;  /* 0x0000003f00227c82 */ /* 0x000fe20008000000 */
[----:B------:R-:W-:Y:S10]  /*8cb0*/  BSSY B0, `(.L_x_118) ;  /* 0x0000004000007945 */ /* 0x000ff40003800000 */
[----:B------:R-:W-:Y:S05]  /*8cc0*/  @!P0 BRA `(.L_x_119) ;  /* 0x0000000000088947 */ /* 0x000fea0003800000 */
[----:B------:R0:W-:Y:S01]  /*8cd0*/  UTMACMDFLUSH ;  /* 0x00000000000079b7 */ /* 0x0001e20000000000 */
[----:B------:R-:W-:-:S04]  /*8ce0*/  DEPBAR.LE SB0, 0x0 ;  /* 0x000080000000791a */ /* 0x000fc80000000000 */
.L_x_119:
[----:B------:R-:W-:Y:S05]  /*8cf0*/  BSYNC B0 ;  /* 0x0000000000007941 */ /* 0x000fea0003800000 */
.L_x_118:
[----:B------:R-:W-:Y:S01]  /*8d00*/  UMOV UR31, 0x400 ;  /* 0x00000400001f7882 */ /* 0x000fe20000000000 */
[----:B-123--:R-:W-:Y:S01]  /*8d10*/  IMAD.SHL.U32 R4, R0, 0x4, RZ ;  /* 0x0000000400047824 */ /* 0x00efe200078e00ff */
[----:B------:R-:W-:-:S04]  /*8d20*/  ULEA UR31, UR42, UR31, 0x18 ;  /* 0x0000001f2a1f7291 */ /* 0x000fc8000f8ec03f */
[----:B------:R-:W-:Y:S01]  /*8d30*/  UIADD3 UR30, UR31, 0x38700, URZ ;  /* 0x000387001f1e7890 */ /* 0x000fe2000fffe03f */
[----:B------:R-:W-:Y:S01]  /*8d40*/  IADD3 R2, P0, R4, UR38, RZ ;  /* 0x0000002604027c10 */ /* 0x000fe2000ff1e0ff */
[----:B------:R-:W-:-:S04]  /*8d50*/  IMAD.MOV.U32 R0, RZ, RZ, RZ ;  /* 0x000000ffff007224 */ /* 0x000fc800078e00ff */
[----:B------:R-:W-:-:S03]  /*8d60*/  IMAD.X R3, RZ, RZ, UR39, P0 ;  /* 0x00000027ff037e24 */ /* 0x000fc600080e06ff */
[----:B------:R-:W1:Y:S01]  /*8d70*/  LDS R5, [R4+UR30] ;  /* 0x0000001e04057984 */ /* 0x000e620008000800 */
[----:B------:R-:W-:-:S03]  /*8d80*/  SHF.L.U32 R0, R0, 0x1f, RZ ;  /* 0x0000001f00007819 */ /* 0x000fc600000006ff */
[----:B-1----:R1:W2:Y:S02]  /*8d90*/  ATOMG.E.EXCH.STRONG.GPU PT, RZ, [R2], R5 ;  /* 0x0000000502ff73a8 */ /* 0x0022a400041ee100 */
[----:B--2---:R-:W2:Y:S01]  /*8da0*/  SYNCS.PHASECHK.TRANS64.TRYWAIT P0, [UR31+0x38508], R0 ;  /* 0x03850800ff0075a7 */ /* 0x004ea2000800015f */
[----:B------:R-:W-:Y:S02]  /*8db0*/  ULOP3.LUT UR29, UR54, 0x1, URZ, 0xfc, !UPT ;  /* 0x00000001361d7892 */ /* 0x000fe4000f8efc3f */
[----:B------:R-:W-:Y:S01]  /*8dc0*/  ULOP3.LUT UR33, UR52, 0x2, URZ, 0xfc, !UPT ;  /* 0x0000000234217892 */ /* 0x000fe2000f8efc3f */
[----:B-12---:R-:W-:Y:S11]  /*8dd0*/  @!P0 BRA `(.L_x_120) ;  /* 0x0000005800908947 */ /* 0x006ff60003800000 */
.L_x_275:
[----:B------:R-:W-:Y:S01]  /*8de0*/  IMAD.MOV.U32 R2, RZ, RZ, 0x1 ;  /* 0x00000001ff027424 */ /* 0x000fe200078e00ff */
[----:B------:R-:W-:Y:S01]  /*8df0*/  ULDC UR28, c[0x0][0x598] ;  /* 0x00016600001c7ab9 */ /* 0x000fe20000000800 */
[----:B------:R-:W-:Y:S01]  /*8e00*/  IMAD.MOV.U32 R12, RZ, RZ, RZ ;  /* 0x000000ffff0c7224 */ /* 0x000fe200078e00ff */
[----:B------:R-:W-:Y:S01]  /*8e10*/  ULDC UR32, c[0x0][0x580] ;  /* 0x0001600000207ab9 */ /* 0x000fe20000000800 */
[----:B------:R-:W-:Y:S01]  /*8e20*/  ULDC.64 UR4, c[0x0][0x590] ;  /* 0x0001640000047ab9 */ /* 0x000fe20000000a00 */
[----:B------:R-:W-:-:S05]  /*8e30*/  ULDC.64 UR6, c[0x0][0x588] ;  /* 0x0001620000067ab9 */ /* 0x000fca0000000a00 */
.L_x_181:
[----:B------:R-:W-:-:S06]  /*8e40*/  UISETP.NE.AND UP0, UPT, UR29, 0x3, UPT ;  /* 0x000000031d00788c */ /* 0x000fcc000bf05270 */
[----:B------:R-:W-:-:S13]  /*8e50*/  PLOP3.LUT P1, PT, PT, PT, UP0, 0x80, 0x0 ;  /* 0x000000000000781c */ /* 0x000fda0003f2f008 */
[----:B---345:R-:W-:Y:S05]  /*8e60*/  @!P1 BRA `(.L_x_121) ;  /* 0x0000000000049947 */ /* 0x038fea0003800000 */
[----:B------:R-:W-:Y:S01]  /*8e70*/  BPT.TRAP 0x1 ;  /* 0x000000040000795c */ /* 0x000fe20000300000 */
.L_x_121:
[----:B------:R-:W-:Y:S01]  /*8e80*/  ULEA UR8, UR34, UR31, 0x3 ;  /* 0x0000001f22087291 */ /* 0x000fe2000f8e183f */
[----:B-1----:R-:W-:-:S08]  /*8e90*/  SHF.L.U32 R0, R12, 0x1f, RZ ;  /* 0x0000001f0c007819 */ /* 0x002fd000000006ff */
[----:B------:R-:W1:Y:S02]  /*8ea0*/  SYNCS.PHASECHK.TRANS64.TRYWAIT P0, [UR8+0x38400], R0 ;  /* 0x03840000ff0075a7 */ /* 0x000e640008000148 */
[----:B-1----:R-:W-:Y:S05]  /*8eb0*/  @!P0 BRA `(.L_x_122) ;  /* 0x0000005800708947 */ /* 0x002fea0003800000 */
.L_x_276:
[----:B------:R-:W-:-:S09]  /*8ec0*/  ULEA UR9, UR34, UR31, 0x4 ;  /* 0x0000001f22097291 */ /* 0x000fd2000f8e203f */
[----:B------:R-:W2:Y:S01]  /*8ed0*/  LDS.128 R4, [UR9+0x38510] ;  /* 0x03851009ff047984 */ /* 0x000ea20008000c00 */
[----:B------:R-:W-:Y:S01]  /*8ee0*/  @!PT LDS RZ, [RZ] ;  /* 0x00000000fffff984 */ /* 0x000fe20000000800 */
[----:B------:R-:W-:Y:S01]  /*8ef0*/  @!PT LDS RZ, [RZ] ;  /* 0x00000000fffff984 */ /* 0x000fe20000000800 */
[----:B------:R-:W-:Y:S01]  /*8f00*/  @!PT LDS RZ, [RZ] ;  /* 0x00000000fffff984 */ /* 0x000fe20000000800 */
[----:B------:R-:W-:Y:S01]  /*8f10*/  @!PT LDS RZ, [RZ] ;  /* 0x00000000fffff984 */ /* 0x000fe20000000800 */
[----:B------:R3:W-:Y:S06]  /*8f20*/  MEMBAR.ALL.CTA ;  /* 0x0000000000007992 */ /* 0x0007ec0000008000 */
[----:B---3--:R-:W3:Y:S01]  /*8f30*/  FENCE.VIEW.ASYNC.S ;  /* 0x00000000000073c6 */ /* 0x008ee20000000000 */
[----:B------:R-:W-:Y:S05]  /*8f40*/  @!P1 BRA `(.L_x_123) ;  /* 0x0000000000049947 */ /* 0x000fea0003800000 */
[----:B------:R-:W-:Y:S01]  /*8f50*/  BPT.TRAP 0x1 ;  /* 0x000000040000795c */ /* 0x000fe20000300000 */
.L_x_123:
[----:B------:R-:W-:Y:S01]  /*8f60*/  UIADD3 UR8, UR8, 0x38440, URZ ;  /* 0x0003844008087890 */ /* 0x000fe2000fffe03f */
[----:B------:R-:W-:Y:S02]  /*8f70*/  R2UR UR18, R16 ;  /* 0x00000000101272ca */ /* 0x000fe400000e0000 */
[----:B------:R-:W-:Y:S01]  /*8f80*/  R2UR UR19, R17 ;  /* 0x00000000111372ca */ /* 0x000fe200000e0000 */
[----:B------:R-:W-:Y:S01]  /*8f90*/  UPRMT UR8, UR42, 0x654, UR8 ;  /* 0x000006542a087896 */ /* 0x000fe20008000008 */
[----:B------:R-:W-:Y:S02]  /*8fa0*/  LOP3.LUT P1, RZ, R2, 0xff, RZ, 0xc0, !PT ;  /* 0x000000ff02ff7812 */ /* 0x000fe4000782c0ff */
[----:B------:R-:W-:-:S04]  /*8fb0*/  ISETP.NE.U32.AND P0, PT, RZ, UR4, PT ;  /* 0x00000004ff007c0c */ /* 0x000fc8000bf05070 */
[----:B------:R-:W-:Y:S02]  /*8fc0*/  ISETP.NE.AND.EX P0, PT, RZ, UR5, PT, P0 ;  /* 0x00000005ff007c0c */ /* 0x000fe4000bf05300 */
[----:B---3--:R-:W-:Y:S01]  /*8fd0*/  SYNCS.ARRIVE.TRANS64.RED.A1T0 RZ, [UR8], RZ ;  /* 0x000000ffffff79a7 */ /* 0x008fe20008100408 */
[----:B------:R-:W-:Y:S02]  /*8fe0*/  USHF.L.U32 UR18, UR18, 0x8, URZ ;  /* 0x0000000812127899 */ /* 0x000fe4000800063f */
[----:B------:R-:W-:Y:S02]  /*8ff0*/  USHF.L.U32 UR19, UR19, 0x7, URZ ;  /* 0x0000000713137899 */ /* 0x000fe4000800063f */
[----:B------:R-:W-:Y:S10]  /*9000*/  @!P1 BRA `(.L_x_124) ;  /* 0x00000000000c9947 */ /* 0x000ff40003800000 */
[----:B------:R-:W-:-:S04]  /*9010*/  DEPBAR {5,4,3,2,1,0} ;  /* 0x0000003f0000791a */ /* 0x000fc80000000000 */
[----:B------:R3:W-:Y:S02]  /*9020*/  UTMACCTL.IV [UR38] ;  /* 0x00000000260079b9 */ /* 0x0007e40008000000 */
[----:B---3--:R-:W-:Y:S01]  /*9030*/  NOP ;  /* 0x0000000000007918 */ /* 0x008fe20000000000 */
.L_x_124:
[----:B------:R-:W-:Y:S05]  /*9040*/  @!P0 BRA `(.L_x_125) ;  /* 0x0000000000188947 */ /* 0x000fea0003800000 */
[----:B-1----:R-:W1:Y:S02]  /*9050*/  LDC.64 R2, c[0x0][0x590] ;  /* 0x00016400ff027b82 */ /* 0x002e640000000a00 */
[----:B-1----:R-:W-:-:S06]  /*9060*/  IMAD.WIDE R2, R18, 0x8, R2 ;  /* 0x0000000812027825 */ /* 0x002fcc00078e0202 */
[----:B------:R-:W3:Y:S04]  /*9070*/  LDG.E.64 R2, desc[UR58][R2.64] ;  /* 0x0000003a02027981 */ /* 0x000ee8000c1e1b00 */
[----:B---3--:R-:W3:Y:S02]  /*9080*/  LD.E R0, desc[UR58][R2.64] ;  /* 0x0000003a02007980 */ /* 0x008ee4000c101900 */
[----:B---3--:R-:W-:Y:S01]  /*9090*/  FSETP.NEU.AND P0, PT, R0, RZ, PT ;  /* 0x000000ff0000720b */ /* 0x008fe20003f0d000 */
[----:B------:R-:W-:-:S12]  /*90a0*/  BRA `(.L_x_126) ;  /* 0x0000000000247947 */ /* 0x000fd80003800000 */
.L_x_125:
[----:B------:R-:W-:Y:S02]  /*90b0*/  ISETP.NE.U32.AND P1, PT, RZ, UR6, PT ;  /* 0x00000006ff007c0c */ /* 0x000fe4000bf25070 */
[----:B------:R-:W-:Y:S02]  /*90c0*/  FSETP.NEU.AND P0, PT, RZ, UR32, PT ;  /* 0x00000020ff007c0b */ /* 0x000fe4000bf0d000 */
[----:B------:R-:W-:-:S13]  /*90d0*/  ISETP.NE.AND.EX P1, PT, RZ, UR7, PT, P1 ;  /* 0x00000007ff007c0c */ /* 0x000fda000bf25310 */
[----:B------:R-:W-:Y:S05]  /*90e0*/  @!P1 BRA `(.L_x_126) ;  /* 0x0000000000149947 */ /* 0x000fea0003800000 */
[----:B-1----:R-:W1:Y:S01]  /*90f0*/  LDC.64 R2, c[0x0][0x588] ;  /* 0x00016200ff027b82 */ /* 0x002e620000000a00 */
[----:B------:R-:W-:-:S04]  /*9100*/  IMAD R9, R18, UR28, RZ ;  /* 0x0000001c12097c24 */ /* 0x000fc8000f8e02ff */
[----:B-1----:R-:W-:-:S06]  /*9110*/  IMAD.WIDE R2, R9, 0x4, R2 ;  /* 0x0000000409027825 */ /* 0x002fcc00078e0202 */
[----:B------:R-:W3:Y:S02]  /*9120*/  LDG.E R2, desc[UR58][R2.64] ;  /* 0x0000003a02027981 */ /* 0x000ee4000c1e1900 */
[----:B---3--:R-:W-:-:S13]  /*9130*/  FSETP.NEU.AND P0, PT, R2, RZ, PT ;  /* 0x000000ff0200720b */ /* 0x008fda0003f0d000 */
.L_x_126:
[----:B------:R-:W-:Y:S01]  /*9140*/  UISETP.NE.AND UP0, UPT, UR33, 0x3, UPT ;  /* 0x000000032100788c */ /* 0x000fe2000bf05270 */
[----:B------:R-:W-:-:S05]  /*9150*/  ELECT P1, URZ, PT ;  /* 0x00000000003f782f */ /* 0x000fca0003820000 */
[----:B------:R-:W-:Y:S02]  /*9160*/  PLOP3.LUT P2, PT, PT, PT, UP0, 0x80, 0x0 ;  /* 0x000000000000781c */ /* 0x000fe40003f4f008 */
[----:B------:R-:W-:-:S11]  /*9170*/  PLOP3.LUT P0, PT, P0, P1, PT, 0x2a, 0x0 ;  /* 0x000000000000781c */ /* 0x000fd60000702572 */
[----:B------:R-:W-:Y:S05]  /*9180*/  @!P2 BRA `(.L_x_127) ;  /* 0x000000000004a947 */ /* 0x000fea0003800000 */
[----:B------:R-:W-:Y:S01]  /*9190*/  BPT.TRAP 0x1 ;  /* 0x000000040000795c */ /* 0x000fe20000300000 */
.L_x_127:
[----:B-1----:R-:W-:-:S05]  /*91a0*/  IMAD.MOV.U32 R0, RZ, RZ, 0x1 ;  /* 0x00000001ff007424 */ /* 0x002fca00078e00ff */
[----:B------:R-:W-:-:S04]  /*91b0*/  SHF.L.U32 R0, R0, 0x1f, RZ ;  /* 0x0000001f00007819 */ /* 0x000fc800000006ff */
[----:B------:R-:W1:Y:S02]  /*91c0*/  SYNCS.PHASECHK.TRANS64.TRYWAIT P1, [UR31+0x384e0], R0 ;  /* 0x0384e000ff0075a7 */ /* 0x000e64000802015f */
[----:B-1----:R-:W-:Y:S05]  /*91d0*/  @!P1 BRA `(.L_x_128) ;  /* 0x0000005400c09947 */ /* 0x002fea0003800000 */
.L_x_277:
[----:B------:R-:W-:Y:S04]  /*91e0*/  BSSY B0, `(.L_x_129) ;  /* 0x0000010000007945 */ /* 0x000fe80003800000 */
[----:B------:R-:W-:Y:S05]  /*91f0*/  @P0 BRA `(.L_x_130) ;  /* 0x0000000000380947 */ /* 0x000fea0003800000 */
[----:B------:R-:W-:Y:S02]  /*9200*/  UIADD3 UR16, UR31, 0x30000, URZ ;  /* 0x000300001f107890 */ /* 0x000fe4000fffe03f */
[----:B------:R-:W-:Y:S02]  /*9210*/  UIADD3 UR17, UR31, 0x384c0, URZ ;  /* 0x000384c01f117890 */ /* 0x000fe4000fffe03f */
[----:B------:R-:W-:Y:S02]  /*9220*/  UIADD3 UR10, UR18, 0x40, URZ ;  /* 0x00000040120a7890 */ /* 0x000fe4000fffe03f */
[----:B------:R-:W-:Y:S01]  /*9230*/  UIADD3 UR8, UR31, 0x31000, URZ ;  /* 0x000310001f087890 */ /* 0x000fe2000fffe03f */
[----:B------:R-:W-:Y:S01]  /*9240*/  UMOV UR12, 0x0 ;  /* 0x00000000000c7882 */ /* 0x000fe20000000000 */
[----:B------:R-:W-:Y:S01]  /*9250*/  UMOV UR13, 0x10000000 ;  /* 0x10000000000d7882 */ /* 0x000fe20000000000 */
[----:B------:R-:W-:Y:S01]  /*9260*/  UMOV UR11, UR19 ;  /* 0x00000013000b7c82 */ /* 0x000fe20008000000 */
[----:B------:R-:W-:Y:S01]  /*9270*/  UMOV UR9, UR17 ;  /* 0x0000001100097c82 */ /* 0x000fe20008000000 */
[----:B------:R3:W-:Y:S04]  /*9280*/  UTMALDG.2D [UR16], [UR38], desc[UR12] ;  /* 0x00000c10260075b4 */ /* 0x0007e80008009000 */
[----:B------:R3:W-:Y:S02]  /*9290*/  UTMALDG.2D [UR8], [UR38], desc[UR12] ;  /* 0x00000c08260075b4 */ /* 0x0007e40008009000 */
[----:B---3--:R-:W-:Y:S05]  /*92a0*/  @!P2 BRA `(.L_x_131) ;  /* 0x000000000004a947 */ /* 0x008fea0003800000 */
[----:B------:R-:W-:Y:S01]  /*92b0*/  BPT.TRAP 0x1 ;  /* 0x000000040000795c */ /* 0x000fe20000300000 */
.L_x_131:
[----:B------:R-:W3:Y:S02]  /*92c0*/  LDC R2, c[0x0][0x828] ;  /* 0x00020a00ff027b82 */ /* 0x000ee40000000800 */
[----:B---3--:R3:W-:Y:S02]  /*92d0*/  SYNCS.ARRIVE.TRANS64.RED.A0TR RZ, [UR31+0x384c0], R2 ;  /* 0x0384c002ffff79a7 */ /* 0x0087e4000830041f */
.L_x_130:
[----:B------:R-:W-:Y:S05]  /*92e0*/  BSYNC B0 ;  /* 0x0000000000007941 */ /* 0x000fea0003800000 */
.L_x_129:
[----:B------:R-:W-:Y:S05]  /*92f0*/  @!P2 BRA `(.L_x_132) ;  /* 0x000000000004a947 */ /* 0x000fea0003800000 */
[----:B------:R-:W-:Y:S01]  /*9300*/  BPT.TRAP 0x1 ;  /* 0x000000040000795c */ /* 0x000fe20000300000 */
.L_x_132:
[----:B------:R-:W-:-:S04]  /*9310*/  UIADD3 UR13, UR31, 0x384c0, URZ ;  /* 0x000384c01f0d7890 */ /* 0x000fc8000fffe03f */
[----:B------:R-:W-:-:S09]  /*9320*/  UPRMT UR16, UR42, 0x654, UR13 ;  /* 0x000006542a107896 */ /* 0x000fd2000800000d */
[----:B------:R-:W-:Y:S01]  /*9330*/  SYNCS.ARRIVE.TRANS64.RED.A1T0 RZ, [UR16], RZ ;  /* 0x000000ffffff79a7 */ /* 0x000fe20008100410 */
[----:B------:R-:W-:Y:S05]  /*9340*/  @!P2 BRA `(.L_x_133) ;  /* 0x000000000004a947 */ /* 0x000fea0003800000 */
[----:B------:R-:W-:Y:S01]  /*9350*/  BPT.TRAP 0x1 ;  /* 0x000000040000795c */ /* 0x000fe20000300000 */
.L_x_133:
[----:B------:R-:W4:Y:S02]  /*9360*/  SYNCS.PHASECHK.TRANS64.TRYWAIT P1, [UR31+0x384e8], R0 ;  /* 0x0384e800ff0075a7 */ /* 0x000f24000802015f */
[----:B----4-:R-:W-:Y:S05]  /*9370*/  @!P1 BRA `(.L_x_134) ;  /* 0x0000005400709947 */ /* 0x010fea0003800000 */
.L_x_278:
[----:B------:R-:W-:Y:S04]  /*9380*/  BSSY B0, `(.L_x_135) ;  /* 0x0000012000007945 */ /* 0x000fe80003800000 */
[----:B------:R-:W-:Y:S05]  /*9390*/  @P0 BRA `(.L_x_136) ;  /* 0x0000000000400947 */ /* 0x000fea0003800000 */
[----:B------:R-:W-:Y:S02]  /*93a0*/  UIADD3 UR10, UR18, 0x80, URZ ;  /* 0x00000080120a7890 */ /* 0x000fe4000fffe03f */
        /* <DEDUP_REMOVED lines=8> */
[----:B------:R-:W-:Y:S01]  /*9430*/  UMOV UR21, UR9 ;  /* 0x0000000900157c82 */ /* 0x000fe20008000000 */
[----:B------:R4:W-:Y:S03]  /*9440*/  UTMALDG.2D [UR8], [UR38], desc[UR14] ;  /* 0x00000e08260075b4 */ /* 0x0009e60008009000 */
[----:B------:R4:W-:Y:S02]  /*9450*/  UTMALDG.2D [UR20], [UR38], desc[UR14] ;  /* 0x00000e14260075b4 */ /* 0x0009e40008009000 */
[----:B----4-:R-:W-:Y:S05]  /*9460*/  @!P2 BRA `(.L_x_137) ;  /* 0x000000000004a947 */ /* 0x010fea0003800000 */
[----:B------:R-:W-:Y:S01]  /*9470*/  BPT.TRAP 0x1 ;  /* 0x000000040000795c */ /* 0x000fe20000300000 */
.L_x_137:
[----:B---3--:R-:W3:Y:S02]  /*9480*/  LDC R2, c[0x0][0x828] ;  /* 0x00020a00ff027b82 */ /* 0x008ee40000000800 */
[----:B---3--:R4:W-:Y:S02]  /*9490*/  SYNCS.ARRIVE.TRANS64.RED.A0TR RZ, [UR31+0x384c8], R2 ;  /* 0x0384c802ffff79a7 */ /* 0x0089e4000830041f */
.L_x_136:
[----:B------:R-:W-:Y:S05]  /*94a0*/  BSYNC B0 ;  /* 0x0000000000007941 */ /* 0x000fea0003800000 */
.L_x_135:
[----:B------:R-:W-:Y:S05]  /*94b0*/  @!P2 BRA `(.L_x_138) ;  /* 0x000000000004a947 */ /* 0x000fea0003800000 */
[----:B------:R-:W-:Y:S01]  /*94c0*/  BPT.TRAP 0x1 ;  /* 0x000000040000795c */ /* 0x000fe20000300000 */
.L_x_138:
[----:B------:R-:W-:Y:S02]  /*94d0*/  UIADD3 UR9, UR31, 0x384c8, URZ ;  /* 0x000384c81f097890 */ /* 0x000fe4000fffe03f */
[----:B------:R-:W-:Y:S02]  /*94e0*/  UIADD3 UR23, UR19, 0x20, URZ ;  /* 0x0000002013177890 */ /* 0x000fe4000fffe03f */
[----:B------:R-:W-:-:S09]  /*94f0*/  UPRMT UR36, UR42, 0x654, UR9 ;  /* 0x000006542a247896 */ /* 0x000fd20008000009 */
[----:B------:R-:W-:Y:S01]  /*9500*/  SYNCS.ARRIVE.TRANS64.RED.A1T0 RZ, [UR36], RZ ;  /* 0x000000ffffff79a7 */ /* 0x000fe20008100424 */
[----:B------:R-:W-:Y:S05]  /*9510*/  @!P2 BRA `(.L_x_139) ;  /* 0x000000000004a947 */ /* 0x000fea0003800000 */
[----:B------:R-:W-:Y:S01]  /*9520*/  BPT.TRAP 0x1 ;  /* 0x000000040000795c */ /* 0x000fe20000300000 */
.L_x_139:
[----:B------:R-:W5:Y:S02]  /*9530*/  SYNCS.PHASECHK.TRANS64.TRYWAIT P1, [UR31+0x384f0], R0 ;  /* 0x0384f000ff0075a7 */ /* 0x000f64000802015f */
[----:B-----5:R-:W-:Y:S05]  /*9540*/  @!P1 BRA `(.L_x_140) ;  /* 0x0000005400149947 */ /* 0x020fea0003800000 */
.L_x_279:
        /* <DEDUP_REMOVED lines=13> */
[----:B-1----:R-:W-:Y:S05]  /*9620*/  @!P2 BRA `(.L_x_143) ;  /* 0x000000000004a947 */ /* 0x002fea0003800000 */
[----:B------:R-:W-:Y:S01]  /*9630*/  BPT.TRAP 0x1 ;  /* 0x000000040000795c */ /* 0x000fe20000300000 */
.L_x_143:
[----:B---34-:R-:W1:Y:S02]  /*9640*/  LDC R2, c[0x0][0x828] ;  /* 0x00020a00ff027b82 */ /* 0x018e640000000800 */
[----:B-1----:R1:W-:Y:S02]  /*9650*/  SYNCS.ARRIVE.TRANS64.RED.A0TR RZ, [UR31+0x384d0], R2 ;  /* 0x0384d002ffff79a7 */ /* 0x0023e4000830041f */
.L_x_142:
[----:B------:R-:W-:Y:S05]  /*9660*/  BSYNC B0 ;  /* 0x0000000000007941 */ /* 0x000fea0003800000 */
.L_x_141:
[----:B------:R-:W-:Y:S05]  /*9670*/  @!P2 BRA `(.L_x_144) ;  /* 0x000000000004a947 */ /* 0x000fea0003800000 */
[----:B------:R-:W-:Y:S01]  /*9680*/  BPT.TRAP 0x1 ;  /* 0x000000040000795c */ /* 0x000fe20000300000 */
.L_x_144:
[----:B------:R-:W-:-:S04]  /*9690*/  UIADD3 UR17, UR31, 0x384d0, URZ ;  /* 0x000384d01f117890 */ /* 0x000fc8000fffe03f */
[----:B------:R-:W-:-:S09]  /*96a0*/  UPRMT UR35, UR42, 0x654, UR17 ;  /* 0x000006542a237896 */ /* 0x000fd20008000011 */
[----:B------:R-:W-:Y:S01]  /*96b0*/  SYNCS.ARRIVE.TRANS64.RED.A1T0 RZ, [UR35], RZ ;  /* 0x000000ffffff79a7 */ /* 0x000fe20008100423 */
[----:B------:R-:W-:Y:S05]  /*96c0*/  @!P2 BRA `(.L_x_145) ;  /* 0x000000000004a947 */ /* 0x000fea0003800000 */
[----:B------:R-:W-:Y:S01]  /*96d0*/  BPT.TRAP 0x1 ;  /* 0x000000040000795c */ /* 0x000fe20000300000 */
.L_x_145:
[----:B------:R-:W5:Y:S02]  /*96e0*/  SYNCS.PHASECHK.TRANS64.TRYWAIT P1, [UR31+0x384f8], R0 ;  /* 0x0384f800ff0075a7 */ /* 0x000f64000802015f */
[----:B-----5:R-:W-:Y:S05]  /*96f0*/  @!P1 BRA `(.L_x_146) ;  /* 0x0000005000c09947 */ /* 0x020fea0003800000 */
.L_x_280:
        /* <DEDUP_REMOVED lines=13> */
[----:B-1----:R-:W-:Y:S05]  /*97d0*/  @!P2 BRA `(.L_x_149) ;  /* 0x000000000004a947 */ /* 0x002fea0003800000 */
[----:B------:R-:W-:Y:S01]  /*97e0*/  BPT.TRAP 0x1 ;  /* 0x000000040000795c */ /* 0x000fe20000300000 */
.L_x_149:
[----:B---34-:R-:W1:Y:S02]  /*97f0*/  LDC R2, c[0x0][0x828] ;  /* 0x00020a00ff027b82 */ /* 0x018e640000000800 */
[----:B-1----:R1:W-:Y:S02]  /*9800*/  SYNCS.ARRIVE.TRANS64.RED.A0TR RZ, [UR31+0x384d8], R2 ;  /* 0x0384d802ffff79a7 */ /* 0x0023e4000830041f */
.L_x_148:
[----:B------:R-:W-:Y:S05]  /*9810*/  BSYNC B0 ;  /* 0x0000000000007941 */ /* 0x000fea0003800000 */
.L_x_147:
[----:B------:R-:W-:Y:S05]  /*9820*/  @!P2 BRA `(.L_x_150) ;  /* 0x000000000004a947 */ /* 0x000fea0003800000 */
[----:B------:R-:W-:Y:S01]  /*9830*/  BPT.TRAP 0x1 ;  /* 0x000000040000795c */ /* 0x000fe20000300000 */
.L_x_150:
[----:B------:R-:W-:Y:S02]  /*9840*/  UIADD3 UR25, UR31, 0x384d8, URZ ;  /* 0x000384d81f197890 */ /* 0x000fe4000fffe03f */
[----:B------:R-:W-:Y:S02]  /*9850*/  UIADD3 UR15, UR19, 0x40, URZ ;  /* 0x00000040130f7890 */ /* 0x000fe4000fffe03f */
[----:B------:R-:W-:-:S09]  /*9860*/  UPRMT UR37, UR42, 0x654, UR25 ;  /* 0x000006542a257896 */ /* 0x000fd20008000019 */
[----:B------:R-:W-:Y:S01]  /*9870*/  SYNCS.ARRIVE.TRANS64.RED.A1T0 RZ, [UR37], RZ ;  /* 0x000000ffffff79a7 */ /* 0x000fe20008100425 */
[----:B------:R-:W-:Y:S05]  /*9880*/  @!P2 BRA `(.L_x_151) ;  /* 0x000000000004a947 */ /* 0x000fea0003800000 */
[----:B------:R-:W-:Y:S01]  /*9890*/  BPT.TRAP 0x1 ;  /* 0x000000040000795c */ /* 0x000fe20000300000 */
.L_x_151:
[----:B-1-34-:R-:W-:-:S04]  /*98a0*/  SHF.L.U32 R2, RZ, 0x1f, RZ ;  /* 0x0000001fff027819 */ /* 0x01afc800000006ff */
[----:B------:R-:W1:Y:S02]  /*98b0*/  SYNCS.PHASECHK.TRANS64.TRYWAIT P1, [UR31+0x384e0], R2 ;  /* 0x0384e002ff0075a7 */ /* 0x000e64000802015f */
[----:B-1----:R-:W-:Y:S05]  /*98c0*/  @!P1 BRA `(.L_x_152) ;  /* 0x0000005000649947 */ /* 0x002fea0003800000 */
.L_x_281:
[----:B------:R-:W-:Y:S04]  /*98d0*/  BSSY B0, `(.L_x_153) ;  /* 0x0000010000007945 */ /* 0x000fe80003800000 */
[----:B------:R-:W-:Y:S05]  /*98e0*/  @P0 BRA `(.L_x_154) ;  /* 0x0000000000380947 */ /* 0x000fea0003800000 */
        /* <DEDUP_REMOVED lines=10> */
[----:B---3--:R-:W-:Y:S05]  /*9990*/  @!P2 BRA `(.L_x_155) ;  /* 0x000000000004a947 */ /* 0x008fea0003800000 */
[----:B------:R-:W-:Y:S01]  /*99a0*/  BPT.TRAP 0x1 ;  /* 0x000000040000795c */ /* 0x000fe20000300000 */
.L_x_155:
[----:B-1----:R-:W1:Y:S02]  /*99b0*/  LDC R3, c[0x0][0x828] ;  /* 0x00020a00ff037b82 */ /* 0x002e640000000800 */
[----:B-1----:R3:W-:Y:S02]  /*99c0*/  SYNCS.ARRIVE.TRANS64.RED.A0TR RZ, [UR31+0x384c0], R3 ;  /* 0x0384c003ffff79a7 */ /* 0x0027e4000830041f */
.L_x_154:
[----:B------:R-:W-:Y:S05]  /*99d0*/  BSYNC B0 ;  /* 0x0000000000007941 */ /* 0x000fea0003800000 */
.L_x_153:
[----:B------:R-:W-:Y:S05]  /*99e0*/  @!P2 BRA `(.L_x_156) ;  /* 0x000000000004a947 */ /* 0x000fea0003800000 */
[----:B------:R-:W-:Y:S01]  /*99f0*/  BPT.TRAP 0x1 ;  /* 0x000000040000795c */ /* 0x000fe20000300000 */
.L_x_156:
[----:B------:R-:W-:Y:S01]  /*9a00*/  SYNCS.ARRIVE.TRANS64.RED.A1T0 RZ, [UR16], RZ ;  /* 0x000000ffffff79a7 */ /* 0x000fe20008100410 */
[----:B------:R-:W-:Y:S05]  /*9a10*/  @!P2 BRA `(.L_x_157) ;  /* 0x000000000004a947 */ /* 0x000fea0003800000 */
[----:B------:R-:W-:Y:S01]  /*9a20*/  BPT.TRAP 0x1 ;  /* 0x000000040000795c */ /* 0x000fe20000300000 */
.L_x_157:
[----:B------:R-:W4:Y:S02]  /*9a30*/  SYNCS.PHASECHK.TRANS64.TRYWAIT P1, [UR31+0x384e8], R2 ;  /* 0x0384e802ff0075a7 */ /* 0x000f24000802015f */
[----:B----4-:R-:W-:Y:S05]  /*9a40*/  @!P1 BRA `(.L_x_158) ;  /* 0x00000050001c9947 */ /* 0x010fea0003800000 */
.L_x_282:
        /* <DEDUP_REMOVED lines=12> */
[----:B----4-:R-:W-:Y:S05]  /*9b10*/  @!P2 BRA `(.L_x_161) ;  /* 0x000000000004a947 */ /* 0x010fea0003800000 */
[----:B------:R-:W-:Y:S01]  /*9b20*/  BPT.TRAP 0x1 ;  /* 0x000000040000795c */ /* 0x000fe20000300000 */
.L_x_161:
[----:B-1-3--:R-:W1:Y:S02]  /*9b30*/  LDC R3, c[0x0][0x828] ;  /* 0x00020a00ff037b82 */ /* 0x00ae640000000800 */
[----:B-1----:R4:W-:Y:S02]  /*9b40*/  SYNCS.ARRIVE.TRANS64.RED.A0TR RZ, [UR31+0x384c8], R3 ;  /* 0x0384c803ffff79a7 */ /* 0x0029e4000830041f */
.L_x_160:
[----:B------:R-:W-:Y:S05]  /*9b50*/  BSYNC B0 ;  /* 0x0000000000007941 */ /* 0x000fea0003800000 */
.L_x_159:
[----:B------:R-:W-:Y:S05]  /*9b60*/  @!P2 BRA `(.L_x_162) ;  /* 0x000000000004a947 */ /* 0x000fea0003800000 */
[----:B------:R-:W-:Y:S01]  /*9b70*/  BPT.TRAP 0x1 ;  /* 0x000000040000795c */ /* 0x000fe20000300000 */
.L_x_162:
[----:B------:R-:W-:Y:S01]  /*9b80*/  SYNCS.ARRIVE.TRANS64.RED.A1T0 RZ, [UR36], RZ ;  /* 0x000000ffffff79a7 */ /* 0x000fe20008100424 */
[----:B------:R-:W-:Y:S01]  /*9b90*/  UIADD3 UR19, UR19, 0x60, URZ ;  /* 0x0000006013137890 */ /* 0x000fe2000fffe03f */
[----:B------:R-:W-:Y:S11]  /*9ba0*/  @!P2 BRA `(.L_x_163) ;  /* 0x000000000004a947 */ /* 0x000ff60003800000 */
[----:B------:R-:W-:Y:S01]  /*9bb0*/  BPT.TRAP 0x1 ;  /* 0x000000040000795c */ /* 0x000fe20000300000 */
.L_x_163:
[----:B------:R-:W5:Y:S02]  /*9bc0*/  SYNCS.PHASECHK.TRANS64.TRYWAIT P1, [UR31+0x384f0], R2 ;  /* 0x0384f002ff0075a7 */ /* 0x000f64000802015f */
[----:B-----5:R-:W-:Y:S05]  /*9bd0*/  @!P1 BRA `(.L_x_164) ;  /* 0x0000004c00d09947 */ /* 0x020fea0003800000 */
.L_x_283:
        /* <DEDUP_REMOVED lines=13> */
.L_x_167:
[----:B---34-:R-:W1:Y:S02]  /*9cb0*/  LDC R3, c[0x0][0x828] ;  /* 0x00020a00ff037b82 */ /* 0x018e640000000800 */
[----:B-1----:R1:W-:Y:S02]  /*9cc0*/  SYNCS.ARRIVE.TRANS64.RED.A0TR RZ, [UR31+0x384d0], R3 ;  /* 0x0384d003ffff79a7 */ /* 0x0023e4000830041f */
.L_x_166:
[----:B------:R-:W-:Y:S05]  /*9cd0*/  BSYNC B0 ;  /* 0x0000000000007941 */ /* 0x000fea0003800000 */
.L_x_165:
[----:B------:R-:W-:Y:S05]  /*9ce0*/  @!P2 BRA `(.L_x_168) ;  /* 0x000000000004a947 */ /* 0x000fea0003800000 */
[----:B------:R-:W-:Y:S01]  /*9cf0*/  BPT.TRAP 0x1 ;  /* 0x000000040000795c */ /* 0x000fe20000300000 */
.L_x_168:
[----:B------:R-:W-:Y:S01]  /*9d00*/  SYNCS.ARRIVE.TRANS64.RED.A1T0 RZ, [UR35], RZ ;  /* 0x000000ffffff79a7 */ /* 0x000fe20008100423 */
[----:B------:R-:W-:Y:S05]  /*9d10*/  @!P2 BRA `(.L_x_169) ;  /* 0x000000000004a947 */ /* 0x000fea0003800000 */
[----:B------:R-:W-:Y:S01]  /*9d20*/  BPT.TRAP 0x1 ;  /* 0x000000040000795c */ /* 0x000fe20000300000 */
.L_x_169:
[----:B------:R-:W5:Y:S02]  /*9d30*/  SYNCS.PHASECHK.TRANS64.TRYWAIT P1, [UR31+0x384f8], R2 ;  /* 0x0384f802ff0075a7 */ /* 0x000f64000802015f */
[----:B-----5:R-:W-:Y:S05]  /*9d40*/  @!P1 BRA `(.L_x_170) ;  /* 0x0000004c008c9947 */ /* 0x020fea0003800000 */
.L_x_284:
        /* <DEDUP_REMOVED lines=15> */
.L_x_173:
[----:B------:R-:W1:Y:S02]  /*9e40*/  LDC R2, c[0x0][0x828] ;  /* 0x00020a00ff027b82 */ /* 0x000e640000000800 */
[----:B-1----:R1:W-:Y:S02]  /*9e50*/  SYNCS.ARRIVE.TRANS64.RED.A0TR RZ, [UR31+0x384d8], R2 ;  /* 0x0384d802ffff79a7 */ /* 0x0023e4000830041f */
.L_x_172:
[----:B------:R-:W-:Y:S05]  /*9e60*/  BSYNC B0 ;  /* 0x0000000000007941 */ /* 0x000fea0003800000 */
.L_x_171:
[----:B------:R-:W-:Y:S05]  /*9e70*/  @!P2 BRA `(.L_x_174) ;  /* 0x000000000004a947 */ /* 0x000fea0003800000 */
[----:B------:R-:W-:Y:S01]  /*9e80*/  BPT.TRAP 0x1 ;  /* 0x000000040000795c */ /* 0x000fe20000300000 */
.L_x_174:
[----:B--2---:R-:W-:Y:S01]  /*9e90*/  ISETP.NE.AND P0, PT, R7, RZ, PT ;  /* 0x000000ff0700720c */ /* 0x004fe20003f05270 */
[----:B------:R-:W-:Y:S01]  /*9ea0*/  SYNCS.ARRIVE.TRANS64.RED.A1T0 RZ, [UR37], RZ ;  /* 0x000000ffffff79a7 */ /* 0x000fe20008100425 */
[CC--:B------:R-:W-:Y:S02]  /*9eb0*/  ISETP.NE.AND P3, PT, R18.reuse, R6.reuse, PT ;  /* 0x000000061200720c */ /* 0x0c0fe40003f65270 */
[----:B------:R-:W-:-:S13]  /*9ec0*/  ISETP.EQ.OR P0, PT, R18, R6, !P0 ;  /* 0x000000061200720c */ /* 0x000fda0004702670 */
[----:B------:R-:W-:Y:S05]  /*9ed0*/  @P0 BRA `(.L_x_175) ;  /* 0x0000000400040947 */ /* 0x000fea0003800000 */
[----:B------:R-:W-:Y:S01]  /*9ee0*/  ELECT P0, URZ, PT ;  /* 0x00000000003f782f */ /* 0x000fe20003800000 */
[----:B------:R-:W-:-:S12]  /*9ef0*/  BSSY B0, `(.L_x_176) ;  /* 0x0000032000007945 */ /* 0x000fd80003800000 */
[----:B------:R-:W-:Y:S05]  /*9f00*/  @!P0 BRA `(.L_x_177) ;  /* 0x0000000000c08947 */ /* 0x000fea0003800000 */
[----:B-1-34-:R-:W1:Y:S08]  /*9f10*/  LDC.64 R2, c[0x0][0x290] ;  /* 0x0000a400ff027b82 */ /* 0x01ae700000000a00 */
[----:B------:R-:W2:Y:S08]  /*9f20*/  LDC.64 R14, c[0x0][0x808] ;  /* 0x00020200ff0e7b82 */ /* 0x000eb00000000a00 */
[----:B------:R-:W3:Y:S01]  /*9f30*/  LDC.64 R16, c[0x0][0x810] ;  /* 0x00020400ff107b82 */ /* 0x000ee20000000a00 */
[----:B-1----:R-:W-:-:S05]  /*9f40*/  IMAD.WIDE R2, R6, 0xc, R2 ;  /* 0x0000000c06027825 */ /* 0x002fca00078e0202 */
[----:B------:R1:W5:Y:S04]  /*9f50*/  LDG.E R10, desc[UR58][R2.64] ;  /* 0x0000003a020a7981 */ /* 0x000368000c1e1900 */
[----:B------:R1:W5:Y:S01]  /*9f60*/  LDG.E R13, desc[UR58][R2.64+0x4] ;  /* 0x0000043a020d7981 */ /* 0x000362000c1e1900 */
[----:B--2---:R-:W-:Y:S02]  /*9f70*/  ISETP.NE.U32.AND P0, PT, R14, RZ, PT ;  /* 0x000000ff0e00720c */ /* 0x004fe40003f05070 */
[----:B------:R-:W-:Y:S02]  /*9f80*/  SHF.R.S32.HI R8, RZ, 0x1f, R6 ;  /* 0x0000001fff087819 */ /* 0x000fe40000011406 */
[----:B------:R-:W-:Y:S02]  /*9f90*/  ISETP.NE.AND.EX P0, PT, R15, RZ, PT, P0 ;  /* 0x000000ff0f00720c */ /* 0x000fe40003f05300 */
[----:B---3--:R-:W-:-:S04]  /*9fa0*/  ISETP.NE.U32.AND P1, PT, R16, RZ, PT ;  /* 0x000000ff1000720c */ /* 0x008fc80003f25070 */
[----:B------:R-:W-:-:S07]  /*9fb0*/  ISETP.NE.AND.EX P1, PT, R17, RZ, PT, P1 ;  /* 0x000000ff1100720c */ /* 0x000fce0003f25310 */
[----:B-1----:R-:W-:Y:S06]  /*9fc0*/  @!P0 BRA `(.L_x_178) ;  /* 0x0000000000108947 */ /* 0x002fec0003800000 */
[----:B------:R-:W-:-:S04]  /*9fd0*/  LEA R2, P0, R6, R14, 0x3 ;  /* 0x0000000e06027211 */ /* 0x000fc800078018ff */
[----:B------:R-:W-:-:S06]  /*9fe0*/  LEA.HI.X R3, R6, R15, R8, 0x3, P0 ;  /* 0x0000000f06037211 */ /* 0x000fcc00000f1c08 */
[----:B------:R-:W2:Y:S04]  /*9ff0*/  LDG.E.64 R2, desc[UR58][R2.64] ;  /* 0x0000003a02027981 */ /* 0x000ea8000c1e1b00 */
[----:B--2---:R1:W-:Y:S02]  /*a000*/  STS.64 [UR30], R2 ;  /* 0x00000002ff007988 */ /* 0x0043e40008000a1e */
.L_x_178:
[----:B------:R-:W-:Y:S05]  /*a010*/  @!P1 BRA `(.L_x_177) ;  /* 0x00000000007c9947 */ /* 0x000fea0003800000 */
[----:B-1----:R-:W-:-:S04]  /*a020*/  LEA R2, P0, R6, R16, 0x3 ;  /* 0x0000001006027211 */ /* 0x002fc800078018ff */
[----:B------:R-:W-:Y:S02]  /*a030*/  LEA.HI.X R3, R6, R17, R8, 0x3, P0 ;  /* 0x0000001106037211 */ /* 0x000fe400000f1c08 */
[----:B------:R-:W1:Y:S04]  /*a040*/  LDS R8, [UR30+0x1c] ;  /* 0x00001c1eff087984 */ /* 0x000e680008000800 */
[----:B------:R-:W2:Y:S01]  /*a050*/  LDG.E.64 R2, desc[UR58][R2.64] ;  /* 0x0000003a02027981 */ /* 0x000ea2000c1e1b00 */
[----:B------:R-:W-:-:S03]  /*a060*/  MOV R16, UR30 ;  /* 0x0000001e00107c02 */ /* 0x000fc60008000f00 */
[----:B------:R-:W-:Y:S01]  /*a070*/  STS [UR30+0x30], RZ ;  /* 0x000030ffff007988 */ /* 0x000fe2000800081e */
        /* <DEDUP_REMOVED lines=11> */
[----:B------:R1:W-:Y:S04]  /*a130*/  STS [UR30+0x1c], R8 ;  /* 0x00001c08ff007988 */ /* 0x0003e8000800081e */
[----:B------:R-:W2:Y:S01]  /*a140*/  LDS R11, [UR30+0x1c] ;  /* 0x00001c1eff0b7984 */ /* 0x000ea20008000800 */
[----:B-1---5:R-:W-:Y:S01]  /*a150*/  VIADD R8, R10, 0xffffffff ;  /* 0xffffffff0a087836 */ /* 0x022fe20000000000 */
[----:B--2---:R-:W-:-:S05]  /*a160*/  LOP3.LUT R11, R11, 0xf0, RZ, 0xb8, !PT ;  /* 0x000000f00b0b7812 */ /* 0x004fca00078eb8ff */
[----:B------:R1:W-:Y:S04]  /*a170*/  STS [UR30+0x1c], R11 ;  /* 0x00001c0bff007988 */ /* 0x0003e8000800081e */
[----:B------:R-:W2:Y:S01]  /*a180*/  LDS R9, [UR30+0x1c] ;  /* 0x00001c1eff097984 */ /* 0x000ea20008000800 */
[----:B-1----:R-:W-:Y:S02]  /*a190*/  CS2R R10, SRZ ;  /* 0x00000000000a7805 */ /* 0x002fe4000001ff00 */
[----:B--2---:R-:W-:Y:S01]  /*a1a0*/  LOP3.LUT R17, R9, 0xf00, RZ, 0xb8, !PT ;  /* 0x00000f0009117812 */ /* 0x004fe200078eb8ff */
[----:B------:R-:W-:-:S04]  /*a1b0*/  VIADD R9, R13, 0xffffffff ;  /* 0xffffffff0d097836 */ /* 0x000fc80000000000 */
[----:B------:R-:W-:Y:S04]  /*a1c0*/  STS.64 [UR30+0x18], R16 ;  /* 0x00001810ff007988 */ /* 0x000fe80008000a1e */
[----:B------:R-:W1:Y:S04]  /*a1d0*/  LDS R15, [UR30+0x1c] ;  /* 0x00001c1eff0f7984 */ /* 0x000e680008000800 */
[----:B------:R2:W-:Y:S01]  /*a1e0*/  STS.128 [UR30+0x20], R8 ;  /* 0x00002008ff007988 */ /* 0x0005e20008000c1e */
[----:B-1----:R-:W-:-:S05]  /*a1f0*/  LOP3.LUT R2, R15, 0xf000, RZ, 0xb8, !PT ;  /* 0x0000f0000f027812 */ /* 0x002fca00078eb8ff */
[----:B------:R2:W-:Y:S02]  /*a200*/  STS [UR30+0x1c], R2 ;  /* 0x00001c02ff007988 */ /* 0x0005e4000800081e */
.L_x_177:
[----:B------:R-:W-:Y:S05]  /*a210*/  BSYNC B0 ;  /* 0x0000000000007941 */ /* 0x000fea0003800000 */
.L_x_176:
[----:B-12---:R-:W1:Y:S01]  /*a220*/  S2R R2, SR_LANEID ;  /* 0x0000000000027919 */ /* 0x006e620000000000 */
[----:B------:R-:W-:Y:S01]  /*a230*/  NOP ;  /* 0x0000000000007918 */ /* 0x000fe20000000000 */
[----:B------:R-:W-:Y:S01]  /*a240*/  ELECT P0, URZ, PT ;  /* 0x00000000003f782f */ /* 0x000fe20003800000 */
[----:B------:R-:W-:Y:S01]  /*a250*/  BSSY B0, `(.L_x_179) ;  /* 0x0000008000007945 */ /* 0x000fe20003800000 */
[----:B-1----:R-:W-:-:S05]  /*a260*/  IMAD.SHL.U32 R8, R2, 0x4, RZ ;  /* 0x0000000402087824 */ /* 0x002fca00078e00ff */
[----:B------:R1:W2:Y:S01]  /*a270*/  LDS R9, [R8+UR30] ;  /* 0x0000001e08097984 */ /* 0x0002a20008000800 */
[----:B------:R-:W-:-:S05]  /*a280*/  IADD3 R2, P1, R8, UR38, RZ ;  /* 0x0000002608027c10 */ /* 0x000fca000ff3e0ff */
[----:B---34-:R-:W-:Y:S01]  /*a290*/  IMAD.X R3, RZ, RZ, UR39, P1 ;  /* 0x00000027ff037e24 */ /* 0x018fe200088e06ff */
[----:B------:R-:W-:Y:S07]  /*a2a0*/  @!P0 BRA `(.L_x_180) ;  /* 0x0000000000088947 */ /* 0x000fee0003800000 */
[----:B------:R0:W-:Y:S01]  /*a2b0*/  UTMACMDFLUSH ;  /* 0x00000000000079b7 */ /* 0x0001e20000000000 */
[----:B------:R-:W-:-:S04]  /*a2c0*/  DEPBAR.LE SB0, 0x0 ;  /* 0x000080000000791a */ /* 0x000fc80000000000 */
.L_x_180:
[----:B------:R-:W-:Y:S05]  /*a2d0*/  BSYNC B0 ;  /* 0x0000000000007941 */ /* 0x000fea0003800000 */
.L_x_179:
[----:B--2---:R2:W5:Y:S02]  /*a2e0*/  ATOMG.E.EXCH.STRONG.GPU PT, RZ, [R2], R9 ;  /* 0x0000000902ff73a8 */ /* 0x00456400041ee100 */
.L_x_175:
[----:B------:R-:W-:Y:S01]  /*a2f0*/  UIADD3 UR34, UR34, 0x1, URZ ;  /* 0x0000000122227890 */ /* 0x000fe2000fffe03f */
[----:B------:R-:W-:Y:S01]  /*a300*/  ISETP.NE.AND P0, PT, R7, RZ, PT ;  /* 0x000000ff0700720c */ /* 0x000fe20003f05270 */
[----:B------:R-:W-:Y:S01]  /*a310*/  IMAD.MOV.U32 R16, RZ, RZ, R4 ;  /* 0x000000ffff107224 */ /* 0x000fe200078e0004 */
[----:B-12---:R-:W-:Y:S01]  /*a320*/  SEL R2, RZ, 0x1, !P3 ;  /* 0x00000001ff027807 */ /* 0x006fe20005800000 */
[----:B------:R-:W-:Y:S01]  /*a330*/  UISETP.NE.AND UP0, UPT, UR34, 0x8, UPT ;  /* 0x000000082200788c */ /* 0x000fe2000bf05270 */
[----:B------:R-:W-:Y:S02]  /*a340*/  IMAD.MOV.U32 R17, RZ, RZ, R5 ;  /* 0x000000ffff117224 */ /* 0x000fe400078e0005 */
[----:B------:R-:W-:Y:S01]  /*a350*/  IMAD.MOV.U32 R18, RZ, RZ, R6 ;  /* 0x000000ffff127224 */ /* 0x000fe200078e0006 */
[----:B------:R-:W-:Y:S02]  /*a360*/  USEL UR8, URZ, 0x1, UP0 ;  /* 0x000000013f087887 */ /* 0x000fe40008000000 */
[----:B------:R-:W-:-:S04]  /*a370*/  USEL UR34, UR34, URZ, UP0 ;  /* 0x0000003f22227287 */ /* 0x000fc80008000000 */
[----:B------:R-:W-:Y:S01]  /*a380*/  LOP3.LUT R12, R12, UR8, RZ, 0x3c, !PT ;  /* 0x000000080c0c7c12 */ /* 0x000fe2000f8e3cff */
[----:B------:R-:W-:Y:S07]  /*a390*/  @P0 BRA `(.L_x_181) ;  /* 0xffffffe800a80947 */ /* 0x000fee000383ffff */
[----:B-----5:R-:W-:Y:S01]  /*a3a0*/  ELECT P0, URZ, PT ;  /* 0x00000000003f782f */ /* 0x020fe20003800000 */
[----:B------:R-:W-:-:S12]  /*a3b0*/  BSSY B0, `(.L_x_182) ;  /* 0x0000017000007945 */ /* 0x000fd80003800000 */
[----:B------:R-:W-:Y:S05]  /*a3c0*/  @!P0 BRA `(.L_x_183) ;  /* 0x0000000000548947 */ /* 0x000fea0003800000 */
[----:B------:R-:W-:Y:S05]  /*a3d0*/  @!P2 BRA `(.L_x_184) ;  /* 0x000000000004a947 */ /* 0x000fea0003800000 */
[----:B------:R-:W-:Y:S01]  /*a3e0*/  BPT.TRAP 0x1 ;  /* 0x000000040000795c */ /* 0x000fe20000300000 */
.L_x_184:
[----:B------:R-:W1:Y:S02]  /*a3f0*/  SYNCS.PHASECHK.TRANS64.TRYWAIT P0, [UR31+0x384e0], R0 ;  /* 0x0384e000ff0075a7 */ /* 0x000e64000800015f */
[----:B-1----:R-:W-:Y:S05]  /*a400*/  @!P0 BRA `(.L_x_185) ;  /* 0x0000004400f48947 */ /* 0x002fea0003800000 */
.L_x_285:
[----:B------:R-:W-:Y:S05]  /*a410*/  @!P2 BRA `(.L_x_186) ;  /* 0x000000000004a947 */ /* 0x000fea0003800000 */
[----:B------:R-:W-:Y:S01]  /*a420*/  BPT.TRAP 0x1 ;  /* 0x000000040000795c */ /* 0x000fe20000300000 */
.L_x_186:
[----:B------:R-:W2:Y:S02]  /*a430*/  SYNCS.PHASECHK.TRANS64.TRYWAIT P0, [UR31+0x384e8], R0 ;  /* 0x0384e800ff0075a7 */ /* 0x000ea4000800015f */
[----:B--2---:R-:W-:Y:S05]  /*a440*/  @!P0 BRA `(.L_x_187) ;  /* 0x0000004400fc8947 */ /* 0x004fea0003800000 */
.L_x_286:
[----:B------:R-:W-:Y:S05]  /*a450*/  @!P2 BRA `(.L_x_188) ;  /* 0x000000000004a947 */ /* 0x000fea0003800000 */
[----:B------:R-:W-:Y:S01]  /*a460*/  BPT.TRAP 0x1 ;  /* 0x000000040000795c */ /* 0x000fe20000300000 */
.L_x_188:
[----:B------:R-:W2:Y:S02]  /*a470*/  SYNCS.PHASECHK.TRANS64.TRYWAIT P0, [UR31+0x384f0], R0 ;  /* 0x0384f000ff0075a7 */ /* 0x000ea4000800015f */
[----:B--2---:R-:W-:Y:S05]  /*a480*/  @!P0 BRA `(.L_x_189) ;  /* 0x0000004800048947 */ /* 0x004fea0003800000 */
.L_x_287:
[----:B------:R-:W-:Y:S05]  /*a490*/  @!P2 BRA `(.L_x_190) ;  /* 0x000000000004a947 */ /* 0x000fea0003800000 */
[----:B------:R-:W-:Y:S01]  /*a4a0*/  BPT.TRAP 0x1 ;  /* 0x000000040000795c */ /* 0x000fe20000300000 */
.L_x_190:
[----:B-1----:R-:W-:-:S05]  /*a4b0*/  IMAD.MOV.U32 R0, RZ, RZ, 0x1 ;  /* 0x00000001ff007424 */ /* 0x002fca00078e00ff */
[----:B------:R-:W-:-:S07]  /*a4c0*/  SHF.L.U32 R0, R0, 0x1f, RZ ;  /* 0x0000001f00007819 */ /* 0x000fce00000006ff */
.L_x_191:
[----:B-1-34-:R-:W-:-:S04]  /*a4d0*/  MOV R3, UR31 ;  /* 0x0000001f00037c02 */ /* 0x01afc80008000f00 */
[----:B------:R1:W2:Y:S03]  /*a4e0*/  SYNCS.PHASECHK.TRANS64.TRYWAIT P0, [R3+URZ+0x384f8], R0 ;  /* 0x0384f800030075a7 */ /* 0x0002a6000800017f */
[----:B--2---:R-:W-:Y:S05]  /*a4f0*/  @!P0 NANOSLEEP.SYNCS 0x989680 ;  /* 0x009896800000895d */ /* 0x004fea0003900000 */
[----:B------:R-:W2:Y:S02]  /*a500*/  @!P0 SYNCS.PHASECHK.TRANS64 P0, [R3+URZ+0x384f8], R0 ;  /* 0x0384f800030085a7 */ /* 0x000ea4000800007f */
[----:B--2---:R-:W-:Y:S05]  /*a510*/  @!P0 BRA `(.L_x_191) ;  /* 0xfffffffc00ec8947 */ /* 0x004fea000383ffff */
.L_x_183:
[----:B------:R-:W-:Y:S05]  /*a520*/  BSYNC B0 ;  /* 0x0000000000007941 */ /* 0x000fea0003800000 */
.L_x_182:
[----:B------:R-:W-:Y:S05]  /*a530*/  EXIT ;  /* 0x000000000000794d */ /* 0x000fea0003800000 */
.L_x_112:
[----:B------:R-:W1:Y:S01]  /*a540*/  S2UR UR4, SR_CTAID.Y ;  /* 0x00000000000479c3 */ /* 0x000e620000002600 */
[----:B------:R-:W3:Y:S01]  /*a550*/  S2R R32, SR_LANEID ;  /* 0x0000000000207919 */ /* 0x000ee20000000000 */
[----:B------:R-:W-:Y:S01]  /*a560*/  ELECT P0, URZ, PT ;  /* 0x00000000003f782f */ /* 0x000fe20003800000 */
[----:B------:R-:W-:Y:S01]  /*a570*/  BSSY B0, `(.L_x_192) ;  /* 0x0000037000007945 */ /* 0x000fe20003800000 */
[----:B------:R-:W-:Y:S01]  /*a580*/  ULDC.64 UR12, c[0x0][0x508] ;  /* 0x00014200000c7ab9 */ /* 0x000fe20000000a00 */
[----:B-1----:R-:W-:-:S04]  /*a590*/  UIMAD UR4, UR4, UR41, UR40 ;  /* 0x00000029040472a4 */ /* 0x002fc8000f8e0228 */
[----:B------:R-:W-:-:S06]  /*a5a0*/  UIMAD.WIDE UR12, UR4, 0x80, UR12 ;  /* 0x00000080040c78a5 */ /* 0x000fcc000f8e020c */
[----:B------:R-:W-:Y:S06]  /*a5b0*/  @!P0 BRA `(.L_x_193) ;  /* 0x0000000000c88947 */ /* 0x000fec0003800000 */
[----:B------:R-:W1:Y:S01]  /*a5c0*/  LDC.64 R20, c[0x0][0x300] ;  /* 0x0000c000ff147b82 */ /* 0x000e620000000a00 */
[----:B------:R-:W-:Y:S02]  /*a5d0*/  UMOV UR4, 0x400 ;  /* 0x0000040000047882 */ /* 0x000fe40000000000 */
[----:B--2---:R-:W-:-:S05]  /*a5e0*/  ULEA UR4, UR42, UR4, 0x18 ;  /* 0x000000042a047291 */ /* 0x004fca000f8ec03f */
[----:B------:R-:W1:Y:S08]  /*a5f0*/  LDC.64 R22, c[0x0][0x308] ;  /* 0x0000c200ff167b82 */ /* 0x000e700000000a00 */
[----:B------:R-:W2:Y:S08]  /*a600*/  LDC.64 R12, c[0x0][0x310] ;  /* 0x0000c400ff0c7b82 */ /* 0x000eb00000000a00 */
[----:B------:R-:W2:Y:S08]  /*a610*/  LDC.64 R14, c[0x0][0x318] ;  /* 0x0000c600ff0e7b82 */ /* 0x000eb00000000a00 */
[----:B------:R-:W4:Y:S01]  /*a620*/  LDC.64 R8, c[0x0][0x320] ;  /* 0x0000c800ff087b82 */ /* 0x000f220000000a00 */
[----:B-1----:R1:W-:Y:S07]  /*a630*/  STS.128 [UR4+0x38600], R20 ;  /* 0x03860014ff007988 */ /* 0x0023ee0008000c04 */
[----:B------:R-:W4:Y:S08]  /*a640*/  LDC.64 R10, c[0x0][0x328] ;  /* 0x0000ca00ff0a7b82 */ /* 0x000f300000000a00 */
[----:B------:R-:W5:Y:S01]  /*a650*/  LDC.64 R4, c[0x0][0x330] ;  /* 0x0000cc00ff047b82 */ /* 0x000f620000000a00 */
[----:B--2---:R2:W-:Y:S07]  /*a660*/  STS.128 [UR4+0x38610], R12 ;  /* 0x0386100cff007988 */ /* 0x0045ee0008000c04 */
[----:B------:R-:W5:Y:S01]  /*a670*/  LDC.64 R6, c[0x0][0x338] ;  /* 0x0000ce00ff067b82 */ /* 0x000f620000000a00 */
[----:B----4-:R4:W-:Y:S07]  /*a680*/  STS.128 [UR4+0x38620], R8 ;  /* 0x03862008ff007988 */ /* 0x0109ee0008000c04 */
[----:B------:R-:W3:Y:S08]  /*a690*/  LDC.64 R28, c[0x0][0x340] ;  /* 0x0000d000ff1c7b82 */ /* 0x000ef00000000a00 */
[----:B------:R-:W3:Y:S01]  /*a6a0*/  LDC.64 R30, c[0x0][0x348] ;  /* 0x0000d200ff1e7b82 */ /* 0x000ee20000000a00 */
[----:B-----5:R5:W-:Y:S07]  /*a6b0*/  STS.128 [UR4+0x38630], R4 ;  /* 0x03863004ff007988 */ /* 0x020bee0008000c04 */
[----:B------:R-:W4:Y:S08]  /*a6c0*/  LDC.64 R24, c[0x0][0x350] ;  /* 0x0000d400ff187b82 */ /* 0x000f300000000a00 */
[----:B------:R-:W4:Y:S08]  /*a6d0*/  LDC.64 R26, c[0x0][0x358] ;  /* 0x0000d600ff1a7b82 */ /* 0x000f300000000a00 */
[----:B-1----:R-:W1:Y:S01]  /*a6e0*/  LDC.64 R20, c[0x0][0x360] ;  /* 0x0000d800ff147b82 */ /* 0x002e620000000a00 */
[----:B---3--:R3:W-:Y:S07]  /*a6f0*/  STS.128 [UR4+0x38640], R28 ;  /* 0x0386401cff007988 */ /* 0x0087ee0008000c04 */
[----:B------:R-:W1:Y:S08]  /*a700*/  LDC.64 R22, c[0x0][0x368] ;  /* 0x0000da00ff167b82 */ /* 0x000e700000000a00 */
[----:B--2---:R-:W2:Y:S01]  /*a710*/  LDC.64 R12, c[0x0][0x370] ;  /* 0x0000dc00ff0c7b82 */ /* 0x004ea20000000a00 */
[----:B----4-:R4:W-:Y:S07]  /*a720*/  STS.128 [UR4+0x38650], R24 ;  /* 0x03865018ff007988 */ /* 0x0109ee0008000c04 */
[----:B------:R-:W2:Y:S08]  /*a730*/  LDC.64 R14, c[0x0][0x378] ;  /* 0x0000de00ff0e7b82 */ /* 0x000eb00000000a00 */
[----:B------:R-:W3:Y:S01]  /*a740*/  LDC.64 R8, c[0x0][0x400] ;  /* 0x00010000ff087b82 */ /* 0x000ee20000000a00 */
[----:B-1----:R1:W-:Y:S07]  /*a750*/  STS.128 [UR4+0x38660], R20 ;  /* 0x03866014ff007988 */ /* 0x0023ee0008000c04 */
[----:B------:R-:W3:Y:S08]  /*a760*/  LDC.64 R10, c[0x0][0x408] ;  /* 0x00010200ff0a7b82 */ /* 0x000ef00000000a00 */
[----:B-----5:R-:W5:Y:S01]  /*a770*/  LDC.64 R4, c[0x0][0x410] ;  /* 0x00010400ff047b82 */ /* 0x020f620000000a00 */
[----:B--2---:R2:W-:Y:S07]  /*a780*/  STS.128 [UR4+0x38670], R12 ;  /* 0x0386700cff007988 */ /* 0x0045ee0008000c04 */
[----:B------:R-:W5:Y:S01]  /*a790*/  LDC.64 R6, c[0x0][0x418] ;  /* 0x00010600ff067b82 */ /* 0x000f620000000a00 */
[----:B---3--:R3:W-:Y:S07]  /*a7a0*/  STS.128 [UR4+0x38680], R8 ;  /* 0x03868008ff007988 */ /* 0x0087ee0008000c04 */
[----:B------:R-:W2:Y:S08]  /*a7b0*/  LDC.64 R28, c[0x0][0x420] ;  /* 0x00010800ff1c7b82 */ /* 0x000eb00000000a00 */
[----:B------:R-:W2:Y:S01]  /*a7c0*/  LDC.64 R30, c[0x0][0x428] ;  /* 0x00010a00ff1e7b82 */ /* 0x000ea20000000a00 */
[----:B-----5:R5:W-:Y:S07]  /*a7d0*/  STS.128 [UR4+0x38690], R4 ;  /* 0x03869004ff007988 */ /* 0x020bee0008000c04 */
[----:B----4-:R-:W4:Y:S08]  /*a7e0*/  LDC.64 R24, c[0x0][0x430] ;  /* 0x00010c00ff187b82 */ /* 0x010f300000000a00 */
[----:B------:R-:W4:Y:S08]  /*a7f0*/  LDC.64 R26, c[0x0][0x438] ;  /* 0x00010e00ff1a7b82 */ /* 0x000f300000000a00 */
[----:B-1----:R-:W1:Y:S01]  /*a800*/  LDC.64 R20, c[0x0][0x440] ;  /* 0x00011000ff147b82 */ /* 0x002e620000000a00 */
[----:B--2---:R2:W-:Y:S07]  /*a810*/  STS.128 [UR4+0x386a0], R28 ;  /* 0x0386a01cff007988 */ /* 0x0045ee0008000c04 */
[----:B------:R-:W1:Y:S08]  /*a820*/  LDC.64 R22, c[0x0][0x448] ;  /* 0x00011200ff167b82 */ /* 0x000e700000000a00 */
[----:B------:R-:W2:Y:S01]  /*a830*/  LDC.64 R12, c[0x0][0x450] ;  /* 0x00011400ff0c7b82 */ /* 0x000ea20000000a00 */
[----:B----4-:R4:W-:Y:S07]  /*a840*/  STS.128 [UR4+0x386b0], R24 ;  /* 0x0386b018ff007988 */ /* 0x0109ee0008000c04 */
[----:B------:R-:W2:Y:S08]  /*a850*/  LDC.64 R14, c[0x0][0x458] ;  /* 0x00011600ff0e7b82 */ /* 0x000eb00000000a00 */
[----:B---3--:R-:W3:Y:S01]  /*a860*/  LDC.64 R8, c[0x0][0x460] ;  /* 0x00011800ff087b82 */ /* 0x008ee20000000a00 */
[----:B-1----:R4:W-:Y:S07]  /*a870*/  STS.128 [UR4+0x386c0], R20 ;  /* 0x0386c014ff007988 */ /* 0x0029ee0008000c04 */
[----:B------:R-:W3:Y:S08]  /*a880*/  LDC.64 R10, c[0x0][0x468] ;  /* 0x00011a00ff0a7b82 */ /* 0x000ef00000000a00 */
[----:B-----5:R-:W1:Y:S01]  /*a890*/  LDC.64 R4, c[0x0][0x470] ;  /* 0x00011c00ff047b82 */ /* 0x020e620000000a00 */
[----:B--2---:R4:W-:Y:S07]  /*a8a0*/  STS.128 [UR4+0x386d0], R12 ;  /* 0x0386d00cff007988 */ /* 0x0049ee0008000c04 */
[----:B------:R-:W1:Y:S01]  /*a8b0*/  LDC.64 R6, c[0x0][0x478] ;  /* 0x00011e00ff067b82 */ /* 0x000e620000000a00 */
[----:B---3--:R4:W-:Y:S04]  /*a8c0*/  STS.128 [UR4+0x386e0], R8 ;  /* 0x0386e008ff007988 */ /* 0x0089e80008000c04 */
[----:B-1----:R4:W-:Y:S02]  /*a8d0*/  STS.128 [UR4+0x386f0], R4 ;  /* 0x0386f004ff007988 */ /* 0x0029e40008000c04 */
.L_x_193:
[----:B--2---:R-:W-:Y:S05]  /*a8e0*/  BSYNC B0 ;  /* 0x0000000000007941 */ /* 0x004fea0003800000 */
.L_x_192:
[----:B------:R-:W-:Y:S01]  /*a8f0*/  ELECT P0, URZ, PT ;  /* 0x00000000003f782f */ /* 0x000fe20003800000 */
[----:B------:R-:W-:Y:S01]  /*a900*/  NOP ;  /* 0x0000000000007918 */ /* 0x000fe20000000000 */
[----:B------:R-:W-:Y:S11]  /*a910*/  BSSY B0, `(.L_x_194) ;  /* 0x000004a000007945 */ /* 0x000ff60003800000 */
[----:B------:R-:W-:Y:S05]  /*a920*/  @!P0 BRA `(.L_x_195) ;  /* 0x0000000400208947 */ /* 0x000fea0003800000 */
[C---:B----4-:R-:W-:Y:S01]  /*a930*/  IMAD.SHL.U32 R12, R18.reuse, 0x8, RZ ;  /* 0x00000008120c7824 */ /* 0x050fe200078e00ff */
[----:B------:R-:W-:Y:S01]  /*a940*/  ULDC.64 UR4, c[0x0][0x518] ;  /* 0x0001460000047ab9 */ /* 0x000fe20000000a00 */
[----:B------:R-:W-:Y:S01]  /*a950*/  SHF.L.U64.HI R3, R18, 0x3, R3 ;  /* 0x0000000312037819 */ /* 0x000fe20000010203 */
[----:B------:R-:W-:Y:S02]  /*a960*/  ULDC.64 UR6, c[0x0][0x520] ;  /* 0x0001480000067ab9 */ /* 0x000fe40000000a00 */
[----:B------:R-:W-:-:S04]  /*a970*/  IADD3 R10, P0, R12, UR4, RZ ;  /* 0x000000040c0a7c10 */ /* 0x000fc8000ff1e0ff */
[----:B------:R-:W-:Y:S01]  /*a980*/  IADD3.X R11, R3, UR5, RZ, P0, !PT ;  /* 0x00000005030b7c10 */ /* 0x000fe200087fe4ff */
[----:B------:R-:W-:Y:S02]  /*a990*/  ULDC.64 UR4, c[0x0][0x528] ;  /* 0x00014a0000047ab9 */ /* 0x000fe40000000a00 */
[----:B------:R-:W-:-:S03]  /*a9a0*/  IADD3 R8, P0, R12, UR4, RZ ;  /* 0x000000040c087c10 */ /* 0x000fc6000ff1e0ff */
[----:B------:R-:W2:Y:S01]  /*a9b0*/  LDG.E.64 R10, desc[UR58][R10.64] ;  /* 0x0000003a0a0a7981 */ /* 0x000ea2000c1e1b00 */
[----:B------:R-:W-:Y:S01]  /*a9c0*/  IADD3.X R9, R3, UR5, RZ, P0, !PT ;  /* 0x0000000503097c10 */ /* 0x000fe200087fe4ff */
[----:B------:R-:W-:-:S05]  /*a9d0*/  ULDC.64 UR4, c[0x0][0x510] ;  /* 0x0001440000047ab9 */ /* 0x000fca0000000a00 */
[----:B------:R-:W4:Y:S01]  /*a9e0*/  LDG.E.64 R8, desc[UR58][R8.64] ;  /* 0x0000003a08087981 */ /* 0x000f22000c1e1b00 */
[C---:B------:R-:W-:Y:S02]  /*a9f0*/  IADD3 R14, P0, R12.reuse, UR4, RZ ;  /* 0x000000040c0e7c10 */ /* 0x040fe4000ff1e0ff */
[----:B------:R-:W-:Y:S02]  /*aa00*/  IADD3 R12, P1, R12, UR6, RZ ;  /* 0x000000060c0c7c10 */ /* 0x000fe4000ff3e0ff */
[C---:B------:R-:W-:Y:S02]  /*aa10*/  IADD3.X R15, R3.reuse, UR5, RZ, P0, !PT ;  /* 0x00000005030f7c10 */ /* 0x040fe400087fe4ff */
[----:B------:R-:W-:-:S04]  /*aa20*/  IADD3.X R13, R3, UR7, RZ, P1, !PT ;  /* 0x00000007030d7c10 */ /* 0x000fc80008ffe4ff */
[----:B------:R-:W5:Y:S04]  /*aa30*/  LDG.E.64 R14, desc[UR58][R14.64] ;  /* 0x0000003a0e0e7981 */ /* 0x000f68000c1e1b00 */
[----:B------:R-:W3:Y:S01]  /*aa40*/  LDG.E.64 R12, desc[UR58][R12.64] ;  /* 0x0000003a0c0c7981 */ /* 0x000ee2000c1e1b00 */
[----:B------:R-:W-:Y:S02]  /*aa50*/  UMOV UR4, 0x400 ;  /* 0x0000040000047882 */ /* 0x000fe40000000000 */
[----:B------:R-:W-:-:S04]  /*aa60*/  ULEA UR4, UR42, UR4, 0x18 ;  /* 0x000000042a047291 */ /* 0x000fc8000f8ec03f */
[----:B------:R-:W-:Y:S02]  /*aa70*/  UIADD3 UR5, UR4, 0x38600, URZ ;  /* 0x0003860004057890 */ /* 0x000fe4000fffe03f */
[----:B------:R-:W-:-:S03]  /*aa80*/  UIADD3 UR6, UR4, 0x38680, URZ ;  /* 0x0003868004067890 */ /* 0x000fc6000fffe03f */
[----:B------:R-:W1:Y:S01]  /*aa90*/  LDS R4, [UR4+0x3861c] ;  /* 0x03861c04ff047984 */ /* 0x000e620008000800 */
[----:B------:R-:W-:Y:S02]  /*aaa0*/  IMAD.U32 R20, RZ, RZ, UR5 ;  /* 0x00000005ff147e24 */ /* 0x000fe4000f8e00ff */
[----:B------:R-:W-:Y:S01]  /*aab0*/  IMAD.U32 R22, RZ, RZ, UR6 ;  /* 0x00000006ff167e24 */ /* 0x000fe2000f8e00ff */
[----:B------:R-:W1:Y:S02]  /*aac0*/  LDS R5, [UR4+0x3869c] ;  /* 0x03869c04ff057984 */ /* 0x000e640008000800 */
[----:B------:R-:W-:Y:S02]  /*aad0*/  SHF.R.U64 R20, R20, 0x4, RZ ;  /* 0x0000000414147819 */ /* 0x000fe400000012ff */
[----:B------:R-:W-:Y:S01]  /*aae0*/  SHF.R.U64 R22, R22, 0x4, RZ ;  /* 0x0000000416167819 */ /* 0x000fe200000012ff */
[----:B------:R-:W-:Y:S04]  /*aaf0*/  STS [UR4+0x38630], RZ ;  /* 0x038630ffff007988 */ /* 0x000fe80008000804 */
[----:B------:R-:W-:Y:S04]  /*ab00*/  STS [UR4+0x38610], R20 ;  /* 0x03861014ff007988 */ /* 0x000fe80008000804 */
[----:B------:R-:W-:Y:S04]  /*ab10*/  STS [UR4+0x38614], R20 ;  /* 0x03861414ff007988 */ /* 0x000fe80008000804 */
[----:B------:R-:W-:Y:S04]  /*ab20*/  STS [UR4+0x38690], R22 ;  /* 0x03869016ff007988 */ /* 0x000fe80008000804 */
[----:B------:R-:W-:Y:S04]  /*ab30*/  STS [UR4+0x38694], R22 ;  /* 0x03869416ff007988 */ /* 0x000fe80008000804 */
[----:B------:R-:W-:Y:S01]  /*ab40*/  STS [UR4+0x386b0], RZ ;  /* 0x0386b0ffff007988 */ /* 0x000fe20008000804 */
[----:B--2---:R-:W-:-:S04]  /*ab50*/  LOP3.LUT R3, R11, 0x1fffffff, RZ, 0xc0, !PT ;  /* 0x1fffffff0b037812 */ /* 0x004fc800078ec0ff */
[--C-:B------:R-:W-:Y:S02]  /*ab60*/  SHF.R.U32.HI R7, RZ, 0x4, R3.reuse ;  /* 0x00000004ff077819 */ /* 0x100fe40000011603 */
[----:B------:R-:W-:Y:S02]  /*ab70*/  SHF.R.U64 R3, R10, 0x4, R3 ;  /* 0x000000040a037819 */ /* 0x000fe40000001203 */
[----:B----4-:R-:W-:Y:S02]  /*ab80*/  LOP3.LUT R9, R9, 0x1fffffff, RZ, 0xc0, !PT ;  /* 0x1fffffff09097812 */ /* 0x010fe400078ec0ff */
[----:B-1----:R-:W-:Y:S01]  /*ab90*/  LOP3.LUT R4, R4, 0xf, R7, 0xb8, !PT ;  /* 0x0000000f04047812 */ /* 0x002fe200078eb807 */
[----:B------:R-:W-:Y:S01]  /*aba0*/  STS [UR4+0x3860c], R3 ;  /* 0x03860c03ff007988 */ /* 0x000fe20008000804 */
[--C-:B------:R-:W-:Y:S02]  /*abb0*/  SHF.R.U32.HI R6, RZ, 0x4, R9.reuse ;  /* 0x00000004ff067819 */ /* 0x100fe40000011609 */
[----:B------:R-:W-:Y:S01]  /*abc0*/  SHF.R.U64 R9, R8, 0x4, R9 ;  /* 0x0000000408097819 */ /* 0x000fe20000001209 */
[----:B------:R1:W-:Y:S01]  /*abd0*/  STS [UR4+0x3861c], R4 ;  /* 0x03861c04ff007988 */ /* 0x0003e20008000804 */
[----:B------:R-:W-:-:S03]  /*abe0*/  LOP3.LUT R6, R5, 0xf, R6, 0xb8, !PT ;  /* 0x0000000f05067812 */ /* 0x000fc600078eb806 */
[----:B------:R-:W2:Y:S04]  /*abf0*/  LDS R5, [UR4+0x3861c] ;  /* 0x03861c04ff057984 */ /* 0x000ea80008000800 */
[----:B------:R-:W-:Y:S01]  /*ac00*/  STS [UR4+0x3869c], R6 ;  /* 0x03869c06ff007988 */ /* 0x000fe20008000804 */
[----:B-1----:R-:W-:-:S03]  /*ac10*/  VIADD R4, R19, 0xffffffff ;  /* 0xffffffff13047836 */ /* 0x002fc60000000000 */
[----:B------:R-:W1:Y:S04]  /*ac20*/  LDS R7, [UR4+0x3869c] ;  /* 0x03869c04ff077984 */ /* 0x000e680008000800 */
[----:B-----5:R-:W-:Y:S04]  /*ac30*/  STS.64 [UR4+0x38600], R14 ;  /* 0x0386000eff007988 */ /* 0x020fe80008000a04 */
[----:B---3--:R-:W-:Y:S04]  /*ac40*/  STS.64 [UR4+0x38680], R12 ;  /* 0x0386800cff007988 */ /* 0x008fe80008000a04 */
[----:B------:R-:W-:Y:S01]  /*ac50*/  STS [UR4+0x3868c], R9 ;  /* 0x03868c09ff007988 */ /* 0x000fe20008000804 */
[----:B--2---:R-:W-:-:S05]  /*ac60*/  LOP3.LUT R5, R5, 0xf0, RZ, 0xb8, !PT ;  /* 0x000000f005057812 */ /* 0x004fca00078eb8ff */
[----:B------:R2:W-:Y:S01]  /*ac70*/  STS [UR4+0x3861c], R5 ;  /* 0x03861c05ff007988 */ /* 0x0005e20008000804 */
[----:B-1----:R-:W-:-:S03]  /*ac80*/  LOP3.LUT R7, R7, 0xf0, RZ, 0xb8, !PT ;  /* 0x000000f007077812 */ /* 0x002fc600078eb8ff */
[----:B------:R-:W1:Y:S04]  /*ac90*/  LDS R21, [UR4+0x3861c] ;  /* 0x03861c04ff157984 */ /* 0x000e680008000800 */
[----:B------:R3:W-:Y:S01]  /*aca0*/  STS [UR4+0x3869c], R7 ;  /* 0x03869c07ff007988 */ /* 0x0007e20008000804 */
[----:B--2---:R-:W-:-:S03]  /*acb0*/  VIADD R5, R2, 0xffffffff ;  /* 0xffffffff02057836 */ /* 0x004fc60000000000 */
[----:B------:R-:W2:Y:S01]  /*acc0*/  LDS R23, [UR4+0x3869c] ;  /* 0x03869c04ff177984 */ /* 0x000ea20008000800 */
[----:B---3--:R-:W-:-:S05]  /*acd0*/  CS2R R6, SRZ ;  /* 0x0000000000067805 */ /* 0x008fca000001ff00 */
[----:B------:R3:W-:Y:S02]  /*ace0*/  STS.128 [UR4+0x38620], R4 ;  /* 0x03862004ff007988 */ /* 0x0007e40008000c04 */
[----:B---3--:R-:W-:-:S05]  /*acf0*/  VIADD R5, R0, 0xffffffff ;  /* 0xffffffff00057836 */ /* 0x008fca0000000000 */
[----:B------:R-:W-:Y:S01]  /*ad00*/  STS.128 [UR4+0x386a0], R4 ;  /* 0x0386a004ff007988 */ /* 0x000fe20008000c04 */
[----:B-1----:R-:W-:-:S05]  /*ad10*/  LOP3.LUT R21, R21, 0xf00, RZ, 0xb8, !PT ;  /* 0x00000f0015157812 */ /* 0x002fca00078eb8ff */
[----:B------:R-:W-:Y:S01]  /*ad20*/  STS.64 [UR4+0x38618], R20 ;  /* 0x03861814ff007988 */ /* 0x000fe20008000a04 */
[----:B--2---:R-:W-:-:S03]  /*ad30*/  LOP3.LUT R23, R23, 0xf00, RZ, 0xb8, !PT ;  /* 0x00000f0017177812 */ /* 0x004fc600078eb8ff */
[----:B------:R-:W1:Y:S04]  /*ad40*/  LDS R11, [UR4+0x3861c] ;  /* 0x03861c04ff0b7984 */ /* 0x000e680008000800 */
[----:B------:R-:W-:Y:S04]  /*ad50*/  STS.64 [UR4+0x38698], R22 ;  /* 0x03869816ff007988 */ /* 0x000fe80008000a04 */
[----:B------:R-:W2:Y:S01]  /*ad60*/  LDS R24, [UR4+0x3869c] ;  /* 0x03869c04ff187984 */ /* 0x000ea20008000800 */
[----:B-1----:R-:W-:-:S05]  /*ad70*/  LOP3.LUT R0, R11, 0xf000, RZ, 0xb8, !PT ;  /* 0x0000f0000b007812 */ /* 0x002fca00078eb8ff */
[----:B------:R1:W-:Y:S01]  /*ad80*/  STS [UR4+0x3861c], R0 ;  /* 0x03861c00ff007988 */ /* 0x0003e20008000804 */
[----:B--2---:R-:W-:-:S05]  /*ad90*/  LOP3.LUT R2, R24, 0xf000, RZ, 0xb8, !PT ;  /* 0x0000f00018027812 */ /* 0x004fca00078eb8ff */
[----:B------:R1:W-:Y:S02]  /*ada0*/  STS [UR4+0x3869c], R2 ;  /* 0x03869c02ff007988 */ /* 0x0003e40008000804 */
.L_x_195:
[----:B------:R-:W-:Y:S05]  /*adb0*/  BSYNC B0 ;  /* 0x0000000000007941 */ /* 0x000fea0003800000 */
.L_x_194:
[----:B------:R-:W-:Y:S01]  /*adc0*/  ELECT P0, URZ, PT ;  /* 0x00000000003f782f */ /* 0x000fe20003800000 */
[----:B------:R-:W-:Y:S01]  /*add0*/  NOP ;  /* 0x0000000000007918 */ /* 0x000fe20000000000 */
[----:B------:R-:W-:Y:S11]  /*ade0*/  BSSY B0, `(.L_x_196) ;  /* 0x0000004000007945 */ /* 0x000ff60003800000 */
[----:B------:R-:W-:Y:S05]  /*adf0*/  @!P0 BRA `(.L_x_197) ;  /* 0x0000000000088947 */ /* 0x000fea0003800000 */
[----:B------:R0:W-:Y:S01]  /*ae00*/  UTMACMDFLUSH ;  /* 0x00000000000079b7 */ /* 0x0001e20000000000 */
[----:B------:R-:W-:-:S04]  /*ae10*/  DEPBAR.LE SB0, 0x0 ;  /* 0x000080000000791a */ /* 0x000fc80000000000 */
.L_x_197:
[----:B------:R-:W-:Y:S05]  /*ae20*/  BSYNC B0 ;  /* 0x0000000000007941 */ /* 0x000fea0003800000 */
.L_x_196:
[----:B------:R-:W-:Y:S01]  /*ae30*/  UMOV UR4, 0x400 ;  /* 0x0000040000047882 */ /* 0x000fe20000000000 */
[----:B---3--:R-:W-:Y:S01]  /*ae40*/  IMAD.SHL.U32 R32, R32, 0x4, RZ ;  /* 0x0000000420207824 */ /* 0x008fe200078e00ff */
[----:B------:R-:W-:Y:S01]  /*ae50*/  ULEA UR16, UR42, UR4, 0x18 ;  /* 0x000000042a107291 */ /* 0x000fe2000f8ec03f */
[----:B------:R-:W-:-:S03]  /*ae60*/  ULDC UR14, c[0x0][0x884] ;  /* 0x00022100000e7ab9 */ /* 0x000fc60000000800 */
[----:B------:R-:W-:Y:S01]  /*ae70*/  UIADD3 UR18, UR16, 0x38600, URZ ;  /* 0x0003860010127890 */ /* 0x000fe2000fffe03f */
[----:B----4-:R-:W-:Y:S01]  /*ae80*/  IADD3 R4, P0, R32, UR12, RZ ;  /* 0x0000000c20047c10 */ /* 0x010fe2000ff1e0ff */
[----:B------:R-:W-:Y:S01]  /*ae90*/  UIMAD.WIDE UR14, UR14, 0x80, UR12 ;  /* 0x000000800e0e78a5 */ /* 0x000fe2000f8e020c */
[----:B------:R-:W-:-:S03]  /*aea0*/  IMAD.MOV.U32 R6, RZ, RZ, 0x1 ;  /* 0x00000001ff067424 */ /* 0x000fc600078e00ff */
[----:B------:R-:W-:Y:S02]  /*aeb0*/  IMAD.X R5, RZ, RZ, UR13, P0 ;  /* 0x0000000dff057e24 */ /* 0x000fe400080e06ff */
[----:B-1----:R-:W-:Y:S01]  /*aec0*/  IADD3 R2, P1, R32, UR14, RZ ;  /* 0x0000000e20027c10 */ /* 0x002fe2000ff3e0ff */
[----:B------:R-:W1:Y:S04]  /*aed0*/  LDS R7, [R32+UR18] ;  /* 0x0000001220077984 */ /* 0x000e680008000800 */
[----:B------:R-:W2:Y:S01]  /*aee0*/  LDS R9, [R32+UR18+0x80] ;  /* 0x0000801220097984 */ /* 0x000ea20008000800 */
[----:B------:R-:W-:Y:S01]  /*aef0*/  IMAD.X R3, RZ, RZ, UR15, P1 ;  /* 0x0000000fff037e24 */ /* 0x000fe200088e06ff */
[----:B------:R-:W-:Y:S01]  /*af00*/  LOP3.LUT P1, RZ, R33, 0x7f, RZ, 0xc0, !PT ;  /* 0x0000007f21ff7812 */ /* 0x000fe2000782c0ff */
[----:B------:R-:W-:Y:S01]  /*af10*/  IMAD.MOV.U32 R8, RZ, RZ, 0x1 ;  /* 0x00000001ff087424 */ /* 0x000fe200078e00ff */
[----:B------:R-:W-:Y:S01]  /*af20*/  BSSY B0, `(.L_x_198) ;  /* 0x00000e5000007945 */ /* 0x000fe20003800000 */
[----:B------:R-:W-:Y:S01]  /*af30*/  MOV R0, RZ ;  /* 0x000000ff00007202 */ /* 0x000fe20000000f00 */
[----:B------:R-:W-:Y:S01]  /*af40*/  IMAD.MOV.U32 R20, RZ, RZ, 0x1 ;  /* 0x00000001ff147424 */ /* 0x000fe200078e00ff */
[----:B------:R-:W-:Y:S01]  /*af50*/  ISETP.EQ.OR P2, PT, R34, RZ, P1 ;  /* 0x000000ff2200720c */ /* 0x000fe20000f42670 */
[----:B------:R-:W-:-:S02]  /*af60*/  IMAD.MOV.U32 R21, RZ, RZ, RZ ;  /* 0x000000ffff157224 */ /* 0x000fc400078e00ff */
[----:B------:R-:W-:Y:S01]  /*af70*/  IMAD.MOV.U32 R22, RZ, RZ, RZ ;  /* 0x000000ffff167224 */ /* 0x000fe200078e00ff */
[----:B------:R-:W-:Y:S02]  /*af80*/  ULOP3.LUT UR20, UR54, 0x1, URZ, 0xfc, !UPT ;  /* 0x0000000136147892 */ /* 0x000fe4000f8efc3f */
[----:B------:R-:W-:Y:S02]  /*af90*/  ULOP3.LUT UR17, UR53, 0x2, URZ, 0xfc, !UPT ;  /* 0x0000000235117892 */ /* 0x000fe4000f8efc3f */
[----:B------:R-:W-:Y:S01]  /*afa0*/  UIADD3 UR19, UR16, 0x38680, URZ ;  /* 0x0003868010137890 */ /* 0x000fe2000fffe03f */
[----:B-1----:R-:W5:Y:S04]  /*afb0*/  ATOMG.E.EXCH.STRONG.GPU PT, RZ, [R4], R7 ;  /* 0x0000000704ff73a8 */ /* 0x002f6800041ee100 */
[----:B--2---:R1:W5:Y:S02]  /*afc0*/  ATOMG.E.EXCH.STRONG.GPU PT, RZ, [R2], R9 ;  /* 0x0000000902ff73a8 */ /* 0x00436400041ee100 */
[----:B-1----:R-:W-:-:S02]  /*afd0*/  PRMT R2, R6, 0x7610, R2 ;  /* 0x0000761006027816 */ /* 0x002fc40000000002 */
[----:B------:R-:W-:-:S07]  /*afe0*/  PRMT R3, R8, 0x7610, R3 ;  /* 0x0000761008037816 */ /* 0x000fce0000000003 */
.L_x_218:
[----:B------:R-:W-:Y:S01]  /*aff0*/  LOP3.LUT P0, RZ, R3, 0xff, RZ, 0xc0, !PT ;  /* 0x000000ff03ff7812 */ /* 0x000fe2000780c0ff */
[----:B-----5:R-:W-:Y:S01]  /*b000*/  VIADD R4, R19, 0x7f ;  /* 0x0000007f13047836 */ /* 0x020fe20000000000 */
[----:B------:R-:W-:Y:S05]  /*b010*/  YIELD ;  /* 0x0000000000007946 */ /* 0x000fea0003800000 */
[----:B------:R-:W-:Y:S01]  /*b020*/  SHF.R.S32.HI R5, RZ, 0x1f, R4 ;  /* 0x0000001fff057819 */ /* 0x000fe20000011404 */
[----:B------:R-:W-:Y:S03]  /*b030*/  BSSY B1, `(.L_x_199) ;  /* 0x0000008000017945 */ /* 0x000fe60003800000 */
[----:B------:R-:W-:-:S02]  /*b040*/  LEA.HI R5, R5, R4, RZ, 0x7 ;  /* 0x0000000405057211 */ /* 0x000fc400078f38ff */
[----:B------:R-:W-:Y:S05]  /*b050*/  @!P0 BRA `(.L_x_200) ;  /* 0x0000000000148947 */ /* 0x000fea0003800000 */
[----:B------:R-:W-:-:S04]  /*b060*/  DEPBAR {5,4,3,2,1,0} ;  /* 0x0000003f0000791a */ /* 0x000fc80000000000 */
[----:B------:R1:W-:Y:S01]  /*b070*/  UTMACCTL.IV [UR12] ;  /* 0x000000000c0079b9 */ /* 0x0003e20008000000 */
[----:B------:R-:W-:-:S04]  /*b080*/  DEPBAR {5,4,3,2,1,0} ;  /* 0x0000003f0000791a */ /* 0x000fc80000000000 */
[----:B------:R1:W-:Y:S02]  /*b090*/  UTMACCTL.IV [UR14] ;  /* 0x000000000e0079b9 */ /* 0x0003e40008000000 */
[----:B-1----:R-:W-:Y:S01]  /*b0a0*/  NOP ;  /* 0x0000000000007918 */ /* 0x002fe20000000000 */
.L_x_200:
[----:B------:R-:W-:Y:S05]  /*b0b0*/  BSYNC B1 ;  /* 0x0000000000017941 */ /* 0x000fea0003800000 */
.L_x_199:
[----:B------:R-:W-:Y:S01]  /*b0c0*/  UMOV UR4, 0xffffffff ;  /* 0xffffffff00047882 */ /* 0x000fe20000000000 */
[----:B------:R-:W-:Y:S02]  /*b0d0*/  SHF.R.S32.HI R7, RZ, 0x7, R5 ;  /* 0x00000007ff077819 */ /* 0x000fe40000011405 */
[----:B------:R-:W-:Y:S05]  /*b0e0*/  BRA.DIV UR4, `(.L_x_201) ;  /* 0x0000003e04047947 */ /* 0x000fea000b800000 */
[----:B-----5:R-:W-:-:S13]  /*b0f0*/  ELECT P6, URZ, PT ;  /* 0x00000000003f782f */ /* 0x020fda00038c0000 */
.L_x_290:
[----:B------:R-:W-:Y:S01]  /*b100*/  ISETP.LT.OR P6, PT, R19, 0x1, !P6 ;  /* 0x000000011300780c */ /* 0x000fe200077c1670 */
[----:B------:R-:W-:-:S12]  /*b110*/  BSSY B1, `(.L_x_202) ;  /* 0x000002e000017945 */ /* 0x000fd80003800000 */
[----:B------:R-:W-:Y:S05]  /*b120*/  @P6 BRA `(.L_x_203) ;  /* 0x0000000000b06947 */ /* 0x000fea0003800000 */
[----:B------:R-:W-:Y:S01]  /*b130*/  IMAD.SHL.U32 R17, R17, 0x80, RZ ;  /* 0x0000008011117824 */ /* 0x000fe200078e00ff */
[----:B------:R-:W-:Y:S01]  /*b140*/  MOV R10, RZ ;  /* 0x000000ff000a7202 */ /* 0x000fe20000000f00 */
[----:B------:R-:W-:Y:S02]  /*b150*/  IMAD.SHL.U32 R16, R16, 0x100, RZ ;  /* 0x0000010010107824 */ /* 0x000fe400078e00ff */
[----:B------:R-:W-:Y:S02]  /*b160*/  VIADD R9, R7, 0x1 ;  /* 0x0000000107097836 */ /* 0x000fe40000000000 */
[----:B------:R-:W-:Y:S02]  /*b170*/  IMAD.MOV.U32 R3, RZ, RZ, R20 ;  /* 0x000000ffff037224 */ /* 0x000fe400078e0014 */
[----:B------:R-:W-:-:S07]  /*b180*/  IMAD.MOV.U32 R4, RZ, RZ, R0 ;  /* 0x000000ffff047224 */ /* 0x000fce00078e0000 */
.L_x_207:
[----:B--2---:R-:W-:Y:S01]  /*b190*/  LEA R8, R4, UR16, 0x3 ;  /* 0x0000001004087c11 */ /* 0x004fe2000f8e18ff */
[----:B------:R-:W-:Y:S05]  /*b1a0*/  YIELD ;  /* 0x0000000000007946 */ /* 0x000fea0003800000 */
[----:B------:R-:W-:Y:S01]  /*b1b0*/  SHF.L.U32 R5, R3, 0x1f, RZ ;  /* 0x0000001f03057819 */ /* 0x000fe200000006ff */
[----:B------:R-:W1:Y:S03]  /*b1c0*/  @!P1 LDC R6, c[0x0][0x500] ;  /* 0x00014000ff069b82 */ /* 0x000e660000000800 */
[----:B------:R-:W2:Y:S02]  /*b1d0*/  SYNCS.PHASECHK.TRANS64.TRYWAIT P0, [R8+URZ+0x384a0], R5 ;  /* 0x0384a005080075a7 */ /* 0x000ea4000800017f */
[----:B--2---:R-:W-:Y:S05]  /*b1e0*/  @!P0 BRA `(.L_x_204) ;  /* 0x0000003800e48947 */ /* 0x004fea0003800000 */
.L_x_291:
[----:B------:R-:W-:Y:S01]  /*b1f0*/  UPRMT UR4, UR17, 0x9910, URZ ;  /* 0x0000991011047896 */ /* 0x000fe2000800003f */
[----:B-1----:R1:W-:Y:S03]  /*b200*/  @!P1 SYNCS.ARRIVE.TRANS64 RZ, [R8+URZ+0x38480], R6 ;  /* 0x0384800608ff99a7 */ /* 0x0023e6000800003f */
[----:B------:R-:W-:-:S06]  /*b210*/  UISETP.NE.AND UP0, UPT, UR4, 0x2, UPT ;  /* 0x000000020400788c */ /* 0x000fcc000bf05270 */
[----:B------:R-:W-:-:S13]  /*b220*/  PLOP3.LUT P0, PT, PT, PT, UP0, 0x80, 0x0 ;  /* 0x000000000000781c */ /* 0x000fda0003f0f008 */
[----:B-1----:R-:W-:Y:S05]  /*b230*/  @P0 BRA `(.L_x_205) ;  /* 0x0000000000040947 */ /* 0x002fea0003800000 */
[----:B------:R-:W-:Y:S01]  /*b240*/  BPT.TRAP 0x1 ;  /* 0x000000040000795c */ /* 0x000fe20000300000 */
.L_x_205:
[----:B------:R-:W-:Y:S05]  /*b250*/  @P2 BRA `(.L_x_206) ;  /* 0x0000000000042947 */ /* 0x000fea0003800000 */
[----:B------:R-:W-:Y:S01]  /*b260*/  BPT.TRAP 0x1 ;  /* 0x000000040000795c */ /* 0x000fe20000300000 */
.L_x_206:
[----:B------:R-:W-:Y:S01]  /*b270*/  R2UR UR8, R4 ;  /* 0x00000000040872ca */ /* 0x000fe200000e0000 */
[----:B------:R-:W-:Y:S01]  /*b280*/  VIADD R9, R9, 0xffffffff ;  /* 0xffffffff09097836 */ /* 0x000fe20000000000 */
[----:B------:R-:W-:Y:S01]  /*b290*/  R2UR UR9, R8 ;  /* 0x00000000080972ca */ /* 0x000fe200000e0000 */
[----:B------:R-:W-:Y:S01]  /*b2a0*/  VIADD R4, R4, 0x1 ;  /* 0x0000000104047836 */ /* 0x000fe20000000000 */
[----:B------:R-:W-:Y:S01]  /*b2b0*/  R2UR UR10, R10 ;  /* 0x000000000a0a72ca */ /* 0x000fe200000e0000 */
[----:B------:R-:W-:Y:S01]  /*b2c0*/  UMOV UR22, 0x0 ;  /* 0x0000000000167882 */ /* 0x000fe20000000000 */
[----:B------:R-:W-:Y:S01]  /*b2d0*/  R2UR UR11, R16 ;  /* 0x00000000100b72ca */ /* 0x000fe200000e0000 */
[----:B------:R-:W-:Y:S01]  /*b2e0*/  UMOV UR23, 0x10000000 ;  /* 0x1000000000177882 */ /* 0x000fe20000000000 */
[----:B------:R-:W-:Y:S01]  /*b2f0*/  R2UR UR7, R17 ;  /* 0x00000000110772ca */ /* 0x000fe200000e0000 */
[----:B------:R-:W-:Y:S01]  /*b300*/  VIADD R10, R10, 0x80 ;  /* 0x000000800a0a7836 */ /* 0x000fe20000000000 */
[----:B------:R-:W-:-:S02]  /*b310*/  ISETP.GT.AND P3, PT, R9, 0x1, PT ;  /* 0x000000010900780c */ /* 0x000fc40003f64270 */
[C---:B------:R-:W-:Y:S01]  /*b320*/  ISETP.NE.AND P0, PT, R4.reuse, 0x4, PT ;  /* 0x000000040400780c */ /* 0x040fe20003f05270 */
[----:B------:R-:W-:Y:S02]  /*b330*/  ULEA UR4, UR8, UR16, 0xe ;  /* 0x0000001008047291 */ /* 0x000fe4000f8e703f */
[----:B------:R-:W-:Y:S01]  /*b340*/  ULEA UR8, UR8, UR16, 0xf ;  /* 0x0000001008087291 */ /* 0x000fe2000f8e783f */
[----:B------:R-:W-:Y:S01]  /*b350*/  SEL R6, RZ, 0x1, P0 ;  /* 0x00000001ff067807 */ /* 0x000fe20000000000 */
[----:B------:R-:W-:Y:S01]  /*b360*/  UIADD3 UR9, UR9, 0x38480, URZ ;  /* 0x0003848009097890 */ /* 0x000fe2000fffe03f */
[----:B------:R-:W-:Y:S01]  /*b370*/  SEL R4, R4, RZ, P0 ;  /* 0x000000ff04047207 */ /* 0x000fe20000000000 */
[----:B------:R-:W-:Y:S01]  /*b380*/  UIADD3 UR4, UR4, 0x20000, URZ ;  /* 0x0002000004047890 */ /* 0x000fe2000fffe03f */
[----:B------:R-:W-:Y:S01]  /*b390*/  LOP3.LUT R3, R3, R6, RZ, 0x3c, !PT ;  /* 0x0000000603037212 */ /* 0x000fe200078e3cff */
[----:B------:R-:W-:-:S03]  /*b3a0*/  UMOV UR6, UR10 ;  /* 0x0000000a00067c82 */ /* 0x000fc60008000000 */
[----:B------:R-:W-:Y:S02]  /*b3b0*/  UMOV UR5, UR9 ;  /* 0x0000000900057c82 */ /* 0x000fe40008000000 */
[----:B------:R1:W-:Y:S02]  /*b3c0*/  UTMALDG.2D [UR8], [UR12], desc[UR22] ;  /* 0x000016080c0075b4 */ /* 0x0003e40008009000 */
[----:B------:R1:W-:Y:S02]  /*b3d0*/  UTMALDG.2D [UR4], [UR14], desc[UR22] ;  /* 0x000016040e0075b4 */ /* 0x0003e40008009000 */
[----:B-1----:R-:W-:Y:S05]  /*b3e0*/  @P3 BRA `(.L_x_207) ;  /* 0xfffffffc00683947 */ /* 0x002fea000383ffff */
.L_x_203:
[----:B------:R-:W-:Y:S05]  /*b3f0*/  BSYNC B1 ;  /* 0x0000000000017941 */ /* 0x000fea0003800000 */
.L_x_202:
[----:B------:R-:W-:Y:S01]  /*b400*/  IMAD.IADD R0, R7, 0x1, R0 ;  /* 0x0000000107007824 */ /* 0x000fe200078e0200 */
[----:B------:R-:W-:-:S04]  /*b410*/  LOP3.LUT P0, RZ, R2, 0xff, RZ, 0xc0, !PT ;  /* 0x000000ff02ff7812 */ /* 0x000fc8000780c0ff */
[----:B------:R-:W-:-:S04]  /*b420*/  SHF.R.U32.HI R2, RZ, 0x2, R0 ;  /* 0x00000002ff027819 */ /* 0x000fc80000011600 */
[----:B------:R-:W-:-:S04]  /*b430*/  LOP3.LUT R2, R2, 0x1, RZ, 0xc0, !PT ;  /* 0x0000000102027812 */ /* 0x000fc800078ec0ff */
[----:B------:R-:W-:Y:S01]  /*b440*/  ISETP.NE.U32.AND P3, PT, R2, 0x1, PT ;  /* 0x000000010200780c */ /* 0x000fe20003f65070 */
[----:B------:R-:W-:Y:S01]  /*b450*/  IMAD.U32 R2, RZ, RZ, UR20 ;  /* 0x00000014ff027e24 */ /* 0x000fe2000f8e00ff */
[----:B------:R-:W-:Y:S01]  /*b460*/  @P0 SYNCS.ARRIVE.TRANS64.A1T0 RZ, [UR16+0x38508], RZ ;  /* 0x038508ffffff09a7 */ /* 0x000fe20008100010 */
[----:B------:R-:W-:Y:S02]  /*b470*/  ISETP.GT.U32.AND P0, PT, R0, 0x3, PT ;  /* 0x000000030000780c */ /* 0x000fe40003f04070 */
[C---:B------:R-:W-:Y:S02]  /*b480*/  ISETP.GT.U32.AND P3, PT, R7.reuse, 0x3, !P3 ;  /* 0x000000030700780c */ /* 0x040fe40005f64070 */
[----:B------:R-:W-:Y:S02]  /*b490*/  ISETP.NE.AND P4, PT, R2, 0x3, PT ;  /* 0x000000030200780c */ /* 0x000fe40003f85270 */
[----:B------:R-:W-:Y:S02]  /*b4a0*/  ISETP.LT.U32.AND P0, PT, R7, 0x4, P0 ;  /* 0x000000040700780c */ /* 0x000fe40000701070 */
[----:B------:R-:W-:-:S02]  /*b4b0*/  SEL R2, RZ, 0x1, !P3 ;  /* 0x00000001ff027807 */ /* 0x000fc40005800000 */
[----:B------:R-:W-:Y:S02]  /*b4c0*/  SEL R3, RZ, 0x1, !P0 ;  /* 0x00000001ff037807 */ /* 0x000fe40004000000 */
[----:B------:R-:W-:Y:S02]  /*b4d0*/  LOP3.LUT R0, R0, 0x3, RZ, 0xc0, !PT ;  /* 0x0000000300007812 */ /* 0x000fe400078ec0ff */
[----:B------:R-:W-:-:S03]  /*b4e0*/  LOP3.LUT R20, R2, R20, R3, 0x96, !PT ;  /* 0x0000001402147212 */ /* 0x000fc600078e9603 */
[----:B------:R-:W-:Y:S05]  /*b4f0*/  @!P4 BRA `(.L_x_208) ;  /* 0x000000000004c947 */ /* 0x000fea0003800000 */
[----:B------:R-:W-:Y:S01]  /*b500*/  BPT.TRAP 0x1 ;  /* 0x000000040000795c */ /* 0x000fe20000300000 */
.L_x_208:
[C---:B------:R-:W-:Y:S01]  /*b510*/  LEA R3, R21.reuse, UR16, 0x3 ;  /* 0x0000001015037c11 */ /* 0x040fe2000f8e18ff */
[----:B------:R-:W-:Y:S01]  /*b520*/  BSSY B1, `(.L_x_209) ;  /* 0x0000005000017945 */ /* 0x000fe20003800000 */
[----:B------:R-:W-:Y:S02]  /*b530*/  SHF.L.U32 R2, R22, 0x1f, RZ ;  /* 0x0000001f16027819 */ /* 0x000fe400000006ff */
[----:B--2---:R-:W-:Y:S02]  /*b540*/  LEA R8, R21, UR16, 0x4 ;  /* 0x0000001015087c11 */ /* 0x004fe4000f8e20ff */
[----:B------:R-:W1:Y:S02]  /*b550*/  SYNCS.PHASECHK.TRANS64.TRYWAIT P0, [R3+URZ+0x38400], R2 ;  /* 0x03840002030075a7 */ /* 0x000e64000800017f */
[----:B-1----:R-:W-:Y:S05]  /*b560*/  @!P0 BRA `(.L_x_210) ;  /* 0x0000003800188947 */ /* 0x002fea0003800000 */
.L_x_292:
[----:B------:R-:W-:Y:S05]  /*b570*/  BSYNC B1 ;  /* 0x0000000000017941 */ /* 0x000fea0003800000 */
.L_x_209:
[----:B------:R-:W2:Y:S01]  /*b580*/  LDS.128 R8, [R8+0x38510] ;  /* 0x0385100008087984 */ /* 0x000ea20000000c00 */
[----:B------:R-:W-:Y:S01]  /*b590*/  @!PT LDS RZ, [RZ] ;  /* 0x00000000fffff984 */ /* 0x000fe20000000800 */
[----:B------:R-:W-:Y:S01]  /*b5a0*/  @!PT LDS RZ, [RZ] ;  /* 0x00000000fffff984 */ /* 0x000fe20000000800 */
[----:B------:R-:W-:Y:S01]  /*b5b0*/  @!PT LDS RZ, [RZ] ;  /* 0x00000000fffff984 */ /* 0x000fe20000000800 */
[----:B------:R-:W-:Y:S01]  /*b5c0*/  @!PT LDS RZ, [RZ] ;  /* 0x00000000fffff984 */ /* 0x000fe20000000800 */
[----:B------:R3:W-:Y:S06]  /*b5d0*/  MEMBAR.ALL.CTA ;  /* 0x0000000000007992 */ /* 0x0007ec0000008000 */
[----:B---3--:R-:W3:Y:S01]  /*b5e0*/  FENCE.VIEW.ASYNC.S ;  /* 0x00000000000073c6 */ /* 0x008ee20000000000 */
[----:B--2---:R-:W-:Y:S02]  /*b5f0*/  IMAD.MOV.U32 R17, RZ, RZ, R9 ;  /* 0x000000ffff117224 */ /* 0x004fe400078e0009 */
[----:B------:R-:W-:Y:S01]  /*b600*/  IMAD.MOV.U32 R16, RZ, RZ, R8 ;  /* 0x000000ffff107224 */ /* 0x000fe200078e0008 */
[----:B---3--:R-:W-:Y:S06]  /*b610*/  @!P4 BRA `(.L_x_211) ;  /* 0x000000000004c947 */ /* 0x008fec0003800000 */
[----:B------:R-:W-:Y:S01]  /*b620*/  BPT.TRAP 0x1 ;  /* 0x000000040000795c */ /* 0x000fe20000300000 */
.L_x_211:
[----:B------:R-:W2:Y:S01]  /*b630*/  S2R R5, SR_CgaCtaId ;  /* 0x0000000000057919 */ /* 0x000ea20000008800 */
[----:B------:R-:W-:Y:S02]  /*b640*/  ISETP.NE.AND P0, PT, R11, RZ, PT ;  /* 0x000000ff0b00720c */ /* 0x000fe40003f05270 */
[----:B-1----:R-:W-:Y:S02]  /*b650*/  IADD3 R2, R3, 0x38440, RZ ;  /* 0x0003844003027810 */ /* 0x002fe40007ffe0ff */
[CC--:B------:R-:W-:Y:S02]  /*b660*/  ISETP.EQ.OR P0, PT, R10.reuse, R18.reuse, !P0 ;  /* 0x000000120a00720c */ /* 0x0c0fe40004702670 */
[----:B------:R-:W-:Y:S02]  /*b670*/  ISETP.NE.AND P3, PT, R10, R18, PT ;  /* 0x000000120a00720c */ /* 0x000fe40003f65270 */
[----:B--2---:R-:W-:-:S04]  /*b680*/  PRMT R2, R5, 0x654, R2 ;  /* 0x0000065405027816 */ /* 0x004fc80000000002 */
[----:B------:R1:W-:Y:S05]  /*b690*/  SYNCS.ARRIVE.TRANS64.RED.A1T0 RZ, [R2+URZ], RZ ;  /* 0x000000ff02ff79a7 */ /* 0x0003ea000810043f */
[----:B------:R-:W-:Y:S05]  /*b6a0*/  @P0 BRA `(.L_x_212) ;  /* 0x00000004008c0947 */ /* 0x000fea0003800000 */
[----:B-1----:R-:W1:Y:S02]  /*b6b0*/  LDC.64 R2, c[0x0][0x290] ;  /* 0x0000a400ff027b82 */ /* 0x002e640000000a00 */
[----:B-1----:R-:W-:-:S05]  /*b6c0*/  IMAD.WIDE R2, R10, 0xc, R2 ;  /* 0x0000000c0a027825 */ /* 0x002fca00078e0202 */
[----:B------:R1:W5:Y:S01]  /*b6d0*/  LDG.E R19, desc[UR58][R2.64+0x8] ;  /* 0x0000083a02137981 */ /* 0x000362000c1e1900 */
[----:B------:R-:W-:-:S03]  /*b6e0*/  UMOV UR4, 0xffffffff ;  /* 0xffffffff00047882 */ /* 0x000fc60000000000 */
[----:B------:R-:W-:Y:S05]  /*b6f0*/  BRA.DIV UR4, `(.L_x_213) ;  /* 0x0000003604c87947 */ /* 0x000fea000b800000 */
[----:B------:R-:W-:-:S13]  /*b700*/  ELECT P6, URZ, PT ;  /* 0x00000000003f782f */ /* 0x000fda00038c0000 */
.L_x_295:
[----:B------:R-:W-:Y:S04]  /*b710*/  BSSY B1, `(.L_x_214) ;  /* 0x0000049000017945 */ /* 0x000fe80003800000 */
[----:B------:R-:W-:Y:S05]  /*b720*/  @!P6 BRA `(.L_x_215) ;  /* 0x00000004001ce947 */ /* 0x000fea0003800000 */
[C---:B------:R-:W-:Y:S01]  /*b730*/  IMAD.SHL.U32 R4, R10.reuse, 0x8, RZ ;  /* 0x000000080a047824 */ /* 0x040fe200078e00ff */
[----:B------:R-:W-:Y:S01]  /*b740*/  SHF.R.S32.HI R5, RZ, 0x1f, R10 ;  /* 0x0000001fff057819 */ /* 0x000fe2000001140a */
[----:B------:R-:W-:Y:S01]  /*b750*/  ULDC.64 UR4, c[0x0][0x510] ;  /* 0x0001440000047ab9 */ /* 0x000fe20000000a00 */
[----:B------:R-:W-:Y:S01]  /*b760*/  ULDC.64 UR6, c[0x0][0x520] ;  /* 0x0001480000067ab9 */ /* 0x000fe20000000a00 */
[----:B------:R-:W2:Y:S01]  /*b770*/  LDG.E R18, desc[UR58][R2.64] ;  /* 0x0000003a02127981 */ /* 0x000ea2000c1e1900 */
[----:B------:R-:W-:Y:S02]  /*b780*/  SHF.L.U64.HI R5, R10, 0x3, R5 ;  /* 0x000000030a057819 */ /* 0x000fe40000010205 */
[C---:B------:R-:W-:Y:S02]  /*b790*/  IADD3 R12, P0, R4.reuse, UR4, RZ ;  /* 0x00000004040c7c10 */ /* 0x040fe4000ff1e0ff */
[C---:B------:R-:W-:Y:S02]  /*b7a0*/  IADD3 R8, P4, R4.reuse, UR6, RZ ;  /* 0x0000000604087c10 */ /* 0x040fe4000ff9e0ff */
[C---:B------:R-:W-:Y:S01]  /*b7b0*/  IADD3.X R13, R5.reuse, UR5, RZ, P0, !PT ;  /* 0x00000005050d7c10 */ /* 0x040fe200087fe4ff */
[----:B------:R-:W-:Y:S01]  /*b7c0*/  ULDC.64 UR4, c[0x0][0x518] ;  /* 0x0001460000047ab9 */ /* 0x000fe20000000a00 */
[----:B------:R-:W-:Y:S01]  /*b7d0*/  IADD3.X R9, R5, UR7, RZ, P4, !PT ;  /* 0x0000000705097c10 */ /* 0x000fe2000a7fe4ff */
[----:B-1----:R1:W3:Y:S04]  /*b7e0*/  LDG.E R2, desc[UR58][R2.64+0x4] ;  /* 0x0000043a02027981 */ /* 0x0022e8000c1e1900 */
[----:B------:R-:W4:Y:S04]  /*b7f0*/  LDG.E.64 R12, desc[UR58][R12.64] ;  /* 0x0000003a0c0c7981 */ /* 0x000f28000c1e1b00 */
[----:B------:R-:W2:Y:S01]  /*b800*/  LDG.E.64 R8, desc[UR58][R8.64] ;  /* 0x0000003a08087981 */ /* 0x000ea2000c1e1b00 */
[----:B------:R-:W-:-:S04]  /*b810*/  IADD3 R6, P0, R4, UR4, RZ ;  /* 0x0000000404067c10 */ /* 0x000fc8000ff1e0ff */
[----:B------:R-:W-:Y:S01]  /*b820*/  IADD3.X R7, R5, UR5, RZ, P0, !PT ;  /* 0x0000000505077c10 */ /* 0x000fe200087fe4ff */
[----:B------:R-:W-:-:S05]  /*b830*/  ULDC.64 UR4, c[0x0][0x528] ;  /* 0x00014a0000047ab9 */ /* 0x000fca0000000a00 */
[----:B------:R-:W3:Y:S01]  /*b840*/  LDG.E.64 R6, desc[UR58][R6.64] ;  /* 0x0000003a06067981 */ /* 0x000ee2000c1e1b00 */
[----:B------:R-:W-:-:S04]  /*b850*/  IADD3 R4, P0, R4, UR4, RZ ;  /* 0x0000000404047c10 */ /* 0x000fc8000ff1e0ff */
[----:B------:R-:W-:-:S06]  /*b860*/  IADD3.X R5, R5, UR5, RZ, P0, !PT ;  /* 0x0000000505057c10 */ /* 0x000fcc00087fe4ff */
[----:B------:R-:W3:Y:S04]  /*b870*/  LDG.E.64 R4, desc[UR58][R4.64] ;  /* 0x0000003a04047981 */ /* 0x000ee8000c1e1b00 */
[----:B----4-:R-:W-:Y:S04]  /*b880*/  STS.64 [UR18], R12 ;  /* 0x0000000cff007988 */ /* 0x010fe80008000a12 */
[----:B--2---:R-:W-:Y:S04]  /*b890*/  STS.64 [UR19], R8 ;  /* 0x00000008ff007988 */ /* 0x004fe80008000a13 */
[----:B------:R-:W2:Y:S01]  /*b8a0*/  LDS R14, [UR18+0x1c] ;  /* 0x00001c12ff0e7984 */ /* 0x000ea20008000800 */
[----:B---3--:R-:W-:-:S04]  /*b8b0*/  LOP3.LUT R23, R7, 0x1fffffff, RZ, 0xc0, !PT ;  /* 0x1fffffff07177812 */ /* 0x008fc800078ec0ff */
[----:B------:R-:W-:-:S04]  /*b8c0*/  SHF.R.U32.HI R15, RZ, 0x4, R23 ;  /* 0x00000004ff0f7819 */ /* 0x000fc80000011617 */
[----:B--2---:R-:W-:-:S05]  /*b8d0*/  LOP3.LUT R14, R14, 0xf, R15, 0xb8, !PT ;  /* 0x0000000f0e0e7812 */ /* 0x004fca00078eb80f */
[----:B------:R-:W-:Y:S04]  /*b8e0*/  STS [UR18+0x1c], R14 ;  /* 0x00001c0eff007988 */ /* 0x000fe80008000812 */
[----:B------:R-:W2:Y:S02]  /*b8f0*/  LDS R7, [UR18+0x1c] ;  /* 0x00001c12ff077984 */ /* 0x000ea40008000800 */
[----:B--2---:R-:W-:-:S05]  /*b900*/  LOP3.LUT R7, R7, 0xf0, RZ, 0xb8, !PT ;  /* 0x000000f007077812 */ /* 0x004fca00078eb8ff */
[----:B------:R-:W-:Y:S04]  /*b910*/  STS [UR18+0x1c], R7 ;  /* 0x00001c07ff007988 */ /* 0x000fe80008000812 */
[----:B------:R-:W2:Y:S01]  /*b920*/  LDS R12, [UR18+0x1c] ;  /* 0x00001c12ff0c7984 */ /* 0x000ea20008000800 */
[----:B------:R-:W-:-:S05]  /*b930*/  IMAD.U32 R8, RZ, RZ, UR18 ;  /* 0x00000012ff087e24 */ /* 0x000fca000f8e00ff */
[----:B------:R-:W-:Y:S02]  /*b940*/  SHF.R.U64 R8, R8, 0x4, RZ ;  /* 0x0000000408087819 */ /* 0x000fe400000012ff */
[----:B--2---:R-:W-:-:S05]  /*b950*/  LOP3.LUT R9, R12, 0xf00, RZ, 0xb8, !PT ;  /* 0x00000f000c097812 */ /* 0x004fca00078eb8ff */
[----:B------:R-:W-:Y:S04]  /*b960*/  STS.64 [UR18+0x18], R8 ;  /* 0x00001808ff007988 */ /* 0x000fe80008000a12 */
[----:B------:R-:W1:Y:S01]  /*b970*/  LDS R24, [UR18+0x1c] ;  /* 0x00001c12ff187984 */ /* 0x000e620008000800 */
[----:B------:R-:W-:Y:S01]  /*b980*/  SHF.R.U64 R23, R6, 0x4, R23 ;  /* 0x0000000406177819 */ /* 0x000fe20000001217 */
[----:B-----5:R-:W-:Y:S01]  /*b990*/  VIADD R12, R19, 0xffffffff ;  /* 0xffffffff130c7836 */ /* 0x020fe20000000000 */
[----:B------:R-:W-:Y:S01]  /*b9a0*/  CS2R R14, SRZ ;  /* 0x00000000000e7805 */ /* 0x000fe2000001ff00 */
[----:B------:R-:W-:Y:S01]  /*b9b0*/  VIADD R13, R18, 0xffffffff ;  /* 0xffffffff120d7836 */ /* 0x000fe20000000000 */
[----:B------:R-:W-:Y:S04]  /*b9c0*/  STS [UR18+0x10], R8 ;  /* 0x00001008ff007988 */ /* 0x000fe80008000812 */
[----:B------:R-:W-:Y:S04]  /*b9d0*/  STS [UR18+0x14], R8 ;  /* 0x00001408ff007988 */ /* 0x000fe80008000812 */
[----:B------:R-:W-:Y:S04]  /*b9e0*/  STS.128 [UR18+0x20], R12 ;  /* 0x0000200cff007988 */ /* 0x000fe80008000c12 */
[----:B------:R-:W-:Y:S04]  /*b9f0*/  STS [UR18+0xc], R23 ;  /* 0x00000c17ff007988 */ /* 0x000fe80008000812 */
[----:B------:R-:W-:Y:S01]  /*ba00*/  STS [UR18+0x30], RZ ;  /* 0x000030ffff007988 */ /* 0x000fe20008000812 */
[----:B-1----:R-:W-:-:S05]  /*ba10*/  LOP3.LUT R3, R24, 0xf000, RZ, 0xb8, !PT ;  /* 0x0000f00018037812 */ /* 0x002fca00078eb8ff */
[----:B------:R-:W-:Y:S04]  /*ba20*/  STS [UR18+0x1c], R3 ;  /* 0x00001c03ff007988 */ /* 0x000fe80008000812 */
[----:B------:R-:W1:Y:S01]  /*ba30*/  LDS R6, [UR19+0x1c] ;  /* 0x00001c13ff067984 */ /* 0x000e620008000800 */
[----:B------:R-:W-:-:S04]  /*ba40*/  LOP3.LUT R7, R5, 0x1fffffff, RZ, 0xc0, !PT ;  /* 0x1fffffff05077812 */ /* 0x000fc800078ec0ff */
[----:B------:R-:W-:-:S04]  /*ba50*/  SHF.R.U32.HI R5, RZ, 0x4, R7 ;  /* 0x00000004ff057819 */ /* 0x000fc80000011607 */
[----:B-1----:R-:W-:-:S05]  /*ba60*/  LOP3.LUT R6, R6, 0xf, R5, 0xb8, !PT ;  /* 0x0000000f06067812 */ /* 0x002fca00078eb805 */
[----:B------:R-:W-:Y:S04]  /*ba70*/  STS [UR19+0x1c], R6 ;  /* 0x00001c06ff007988 */ /* 0x000fe80008000813 */
[----:B------:R-:W1:Y:S02]  /*ba80*/  LDS R5, [UR19+0x1c] ;  /* 0x00001c13ff057984 */ /* 0x000e640008000800 */
[----:B-1----:R-:W-:-:S05]  /*ba90*/  LOP3.LUT R5, R5, 0xf0, RZ, 0xb8, !PT ;  /* 0x000000f005057812 */ /* 0x002fca00078eb8ff */
[----:B------:R-:W-:Y:S04]  /*baa0*/  STS [UR19+0x1c], R5 ;  /* 0x00001c05ff007988 */ /* 0x000fe80008000813 */
[----:B------:R-:W1:Y:S01]  /*bab0*/  LDS R8, [UR19+0x1c] ;  /* 0x00001c13ff087984 */ /* 0x000e620008000800 */
[----:B------:R-:W-:-:S05]  /*bac0*/  IMAD.U32 R24, RZ, RZ, UR19 ;  /* 0x00000013ff187e24 */ /* 0x000fca000f8e00ff */
[----:B------:R-:W-:Y:S02]  /*bad0*/  SHF.R.U64 R24, R24, 0x4, RZ ;  /* 0x0000000418187819 */ /* 0x000fe400000012ff */
[----:B-1----:R-:W-:-:S05]  /*bae0*/  LOP3.LUT R25, R8, 0xf00, RZ, 0xb8, !PT ;  /* 0x00000f0008197812 */ /* 0x002fca00078eb8ff */
[----:B------:R-:W-:Y:S04]  /*baf0*/  STS.64 [UR19+0x18], R24 ;  /* 0x00001818ff007988 */ /* 0x000fe80008000a13 */
[----:B------:R-:W1:Y:S01]  /*bb00*/  LDS R3, [UR19+0x1c] ;  /* 0x00001c13ff037984 */ /* 0x000e620008000800 */
[----:B------:R-:W-:Y:S01]  /*bb10*/  VIADD R13, R2, 0xffffffff ;  /* 0xffffffff020d7836 */ /* 0x000fe20000000000 */
[----:B------:R-:W-:Y:S02]  /*bb20*/  SHF.R.U64 R4, R4, 0x4, R7 ;  /* 0x0000000404047819 */ /* 0x000fe40000001207 */
[----:B------:R2:W-:Y:S04]  /*bb30*/  STS [UR19+0x10], R24 ;  /* 0x00001018ff007988 */ /* 0x0005e80008000813 */
[----:B------:R2:W-:Y:S04]  /*bb40*/  STS.128 [UR19+0x20], R12 ;  /* 0x0000200cff007988 */ /* 0x0005e80008000c13 */
[----:B------:R2:W-:Y:S04]  /*bb50*/  STS [UR19+0xc], R4 ;  /* 0x00000c04ff007988 */ /* 0x0005e80008000813 */
[----:B------:R2:W-:Y:S04]  /*bb60*/  STS [UR19+0x14], R24 ;  /* 0x00001418ff007988 */ /* 0x0005e80008000813 */
[----:B------:R-:W-:Y:S01]  /*bb70*/  STS [UR19+0x30], RZ ;  /* 0x000030ffff007988 */ /* 0x000fe20008000813 */
[----:B-1----:R-:W-:-:S05]  /*bb80*/  LOP3.LUT R2, R3, 0xf000, RZ, 0xb8, !PT ;  /* 0x0000f00003027812 */ /* 0x002fca00078eb8ff */
[----:B------:R2:W-:Y:S02]  /*bb90*/  STS [UR19+0x1c], R2 ;  /* 0x00001c02ff007988 */ /* 0x0005e40008000813 */
.L_x_215:
[----:B------:R-:W-:Y:S05]  /*bba0*/  BSYNC B1 ;  /* 0x0000000000017941 */ /* 0x000fea0003800000 */
.L_x_214:
[----:B------:R-:W-:-:S03]  /*bbb0*/  UMOV UR4, 0xffffffff ;  /* 0xffffffff00047882 */ /* 0x000fc60000000000 */
[----:B------:R-:W-:Y:S05]  /*bbc0*/  BRA.DIV UR4, `(.L_x_216) ;  /* 0x0000003204b47947 */ /* 0x000fea000b800000 */
[----:B------:R-:W-:Y:S01]  /*bbd0*/  ELECT P6, URZ, PT ;  /* 0x00000000003f782f */ /* 0x000fe200038c0000 */
[----:B------:R-:W-:-:S12]  /*bbe0*/  NOP ;  /* 0x0000000000007918 */ /* 0x000fd80000000000 */
.L_x_299:
[----:B-12---:R-:W1:Y:S02]  /*bbf0*/  S2R R2, SR_LANEID ;  /* 0x0000000000027919 */ /* 0x006e640000000000 */
[----:B-1----:R-:W-:-:S05]  /*bc00*/  IMAD.SHL.U32 R6, R2, 0x4, RZ ;  /* 0x0000000402067824 */ /* 0x002fca00078e00ff */
[----:B------:R1:W2:Y:S01]  /*bc10*/  LDS R7, [R6+UR18] ;  /* 0x0000001206077984 */ /* 0x0002a20008000800 */
[C---:B------:R-:W-:Y:S02]  /*bc20*/  IADD3 R4, P0, R6.reuse, UR12, RZ ;  /* 0x0000000c06047c10 */ /* 0x040fe4000ff1e0ff */
[----:B------:R-:W-:Y:S01]  /*bc30*/  IADD3 R2, P4, R6, UR14, RZ ;  /* 0x0000000e06027c10 */ /* 0x000fe2000ff9e0ff */
[----:B------:R1:W3:Y:S01]  /*bc40*/  LDS R9, [R6+UR18+0x80] ;  /* 0x0000801206097984 */ /* 0x0002e20008000800 */
[----:B------:R-:W-:Y:S11]  /*bc50*/  @!P6 BRA `(.L_x_217) ;  /* 0x000000000008e947 */ /* 0x000ff60003800000 */
[----:B------:R0:W-:Y:S01]  /*bc60*/  UTMACMDFLUSH ;  /* 0x00000000000079b7 */ /* 0x0001e20000000000 */
[----:B------:R-:W-:-:S04]  /*bc70*/  DEPBAR.LE SB0, 0x0 ;  /* 0x000080000000791a */ /* 0x000fc80000000000 */
.L_x_217:
[----:B------:R-:W-:Y:S01]  /*bc80*/  IMAD.X R5, RZ, RZ, UR13, P0 ;  /* 0x0000000dff057e24 */ /* 0x000fe200080e06ff */
[----:B------:R-:W-:Y:S05]  /*bc90*/  WARPSYNC.ALL ;  /* 0x0000000000007948 */ /* 0x000fea0003800000 */
[----:B------:R-:W-:Y:S01]  /*bca0*/  IMAD.X R3, RZ, RZ, UR15, P4 ;  /* 0x0000000fff037e24 */ /* 0x000fe2000a0e06ff */
[----:B--2---:R2:W5:Y:S04]  /*bcb0*/  ATOMG.E.EXCH.STRONG.GPU PT, RZ, [R4], R7 ;  /* 0x0000000704ff73a8 */ /* 0x00456800041ee100 */
[----:B---3--:R2:W5:Y:S01]  /*bcc0*/  ATOMG.E.EXCH.STRONG.GPU PT, RZ, [R2], R9 ;  /* 0x0000000902ff73a8 */ /* 0x00856200041ee100 */
[----:B------:R-:W-:-:S07]  /*bcd0*/  MOV R18, R10 ;  /* 0x0000000a00127202 */ /* 0x000fce0000000f00 */
.L_x_212:
[----:B------:R-:W-:Y:S01]  /*bce0*/  ISETP.NE.AND P4, PT, R11, RZ, PT ;  /* 0x000000ff0b00720c */ /* 0x000fe20003f85270 */
[----:B------:R-:W-:Y:S01]  /*bcf0*/  VIADD R21, R21, 0x1 ;  /* 0x0000000115157836 */ /* 0x000fe20000000000 */
[----:B--2---:R-:W-:Y:S02]  /*bd00*/  SEL R3, RZ, 0x1, !P3 ;  /* 0x00000001ff037807 */ /* 0x004fe40005800000 */
[----:B-1----:R-:W-:Y:S02]  /*bd10*/  PRMT R2, RZ, 0x7610, R2 ;  /* 0x00007610ff027816 */ /* 0x002fe40000000002 */
[----:B------:R-:W-:-:S04]  /*bd20*/  ISETP.NE.AND P0, PT, R21, 0x8, PT ;  /* 0x000000081500780c */ /* 0x000fc80003f05270 */
[----:B------:R-:W-:Y:S02]  /*bd30*/  SEL R5, RZ, 0x1, P0 ;  /* 0x00000001ff057807 */ /* 0x000fe40000000000 */
[----:B------:R-:W-:Y:S02]  /*bd40*/  SEL R21, R21, RZ, P0 ;  /* 0x000000ff15157207 */ /* 0x000fe40000000000 */
[----:B------:R-:W-:Y:S01]  /*bd50*/  LOP3.LUT R22, R22, R5, RZ, 0x3c, !PT ;  /* 0x0000000516167212 */ /* 0x000fe200078e3cff */
[----:B------:R-:W-:Y:S06]  /*bd60*/  @P4 BRA `(.L_x_218) ;  /* 0xfffffff000a04947 */ /* 0x000fec000383ffff */
[----:B------:R-:W-:Y:S05]  /*bd70*/  BSYNC B0 ;  /* 0x0000000000007941 */ /* 0x000fea0003800000 */
.L_x_198:
[----:B------:R-:W-:-:S03]  /*bd80*/  UMOV UR4, 0xffffffff ;  /* 0xffffffff00047882 */ /* 0x000fc60000000000 */
[----:B------:R-:W-:Y:S05]  /*bd90*/  BRA.DIV UR4, `(.L_x_219) ;  /* 0x0000003204707947 */ /* 0x000fea000b800000 */
[----:B-----5:R-:W-:-:S13]  /*bda0*/  ELECT P6, URZ, PT ;  /* 0x00000000003f782f */ /* 0x020fda00038c0000 */
.L_x_302:
[----:B------:R-:W-:Y:S04]  /*bdb0*/  BSSY B0, `(.L_x_220) ;  /* 0x000002a000007945 */ /* 0x000fe80003800000 */
[----:B------:R-:W-:Y:S05]  /*bdc0*/  @!P6 BRA `(.L_x_221) ;  /* 0x0000000000a0e947 */ /* 0x000fea0003800000 */
[----:B------:R-:W-:-:S04]  /*bdd0*/  ULOP3.LUT UR4, UR53, 0x2, URZ, 0xfc, !UPT ;  /* 0x0000000235047892 */ /* 0x000fc8000f8efc3f */
[----:B------:R-:W-:-:S06]  /*bde0*/  UISETP.NE.AND UP0, UPT, UR4, 0x3, UPT ;  /* 0x000000030400788c */ /* 0x000fcc000bf05270 */
[----:B------:R-:W-:-:S13]  /*bdf0*/  PLOP3.LUT P0, PT, PT, PT, UP0, 0x80, 0x0 ;  /* 0x000000000000781c */ /* 0x000fda0003f0f008 */
[----:B------:R-:W-:Y:S05]  /*be00*/  @!P0 BRA `(.L_x_222) ;  /* 0x0000000000048947 */ /* 0x000fea0003800000 */
[----:B------:R-:W-:Y:S01]  /*be10*/  BPT.TRAP 0x1 ;  /* 0x000000040000795c */ /* 0x000fe20000300000 */
.L_x_222:
[----:B------:R-:W-:Y:S01]  /*be20*/  IMAD.U32 R3, RZ, RZ, UR16 ;  /* 0x00000010ff037e24 */ /* 0x000fe2000f8e00ff */
[----:B------:R-:W-:-:S03]  /*be30*/  SHF.L.U32 R2, R20, 0x1f, RZ ;  /* 0x0000001f14027819 */ /* 0x000fc600000006ff */
[----:B------:R-:W-:-:S04]  /*be40*/  VIADD R3, R3, 0x384a0 ;  /* 0x000384a003037836 */ /* 0x000fc80000000000 */
[C---:B------:R-:W-:Y:S02]  /*be50*/  IMAD R7, R0.reuse, 0x8, R3 ;  /* 0x0000000800077824 */ /* 0x040fe400078e0203 */
[----:B------:R-:W-:Y:S02]  /*be60*/  VIADD R0, R0, 0x1 ;  /* 0x0000000100007836 */ /* 0x000fe40000000000 */
[----:B------:R-:W1:Y:S03]  /*be70*/  SYNCS.PHASECHK.TRANS64.TRYWAIT P0, [R7+URZ], R2 ;  /* 0x00000002070075a7 */ /* 0x000e66000800017f */
[----:B------:R-:W-:-:S04]  /*be80*/  ISETP.NE.AND P1, PT, R0, 0x4, PT ;  /* 0x000000040000780c */ /* 0x000fc80003f25270 */
[----:B------:R-:W-:Y:S02]  /*be90*/  SEL R5, RZ, 0x1, P1 ;  /* 0x00000001ff057807 */ /* 0x000fe40000800000 */
[----:B------:R-:W-:Y:S02]  /*bea0*/  SEL R0, R0, RZ, P1 ;  /* 0x000000ff00007207 */ /* 0x000fe40000800000 */
[----:B------:R-:W-:-:S03]  /*beb0*/  LOP3.LUT R5, R20, R5, RZ, 0x3c, !PT ;  /* 0x0000000514057212 */ /* 0x000fc600078e3cff */
[----:B------:R-:W-:Y:S01]  /*bec0*/  IMAD R9, R0, 0x8, R3 ;  /* 0x0000000800097824 */ /* 0x000fe200078e0203 */
[----:B------:R-:W-:Y:S01]  /*bed0*/  SHF.L.U32 R4, R5, 0x1f, RZ ;  /* 0x0000001f05047819 */ /* 0x000fe200000006ff */
[----:B-1----:R-:W-:Y:S06]  /*bee0*/  @!P0 BRA `(.L_x_223) ;  /* 0x00000030003c8947 */ /* 0x002fec0003800000 */
.L_x_303:
[----:B------:R-:W2:Y:S01]  /*bef0*/  SYNCS.PHASECHK.TRANS64.TRYWAIT P0, [R9+URZ], R4 ;  /* 0x00000004090075a7 */ /* 0x000ea2000800017f */
[----:B------:R-:W-:-:S05]  /*bf00*/  VIADD R0, R0, 0x1 ;  /* 0x0000000100007836 */ /* 0x000fca0000000000 */
[----:B------:R-:W-:-:S04]  /*bf10*/  ISETP.NE.AND P1, PT, R0, 0x4, PT ;  /* 0x000000040000780c */ /* 0x000fc80003f25270 */
[----:B-1----:R-:W-:Y:S02]  /*bf20*/  SEL R2, RZ, 0x1, P1 ;  /* 0x00000001ff027807 */ /* 0x002fe40000800000 */
[----:B------:R-:W-:Y:S02]  /*bf30*/  SEL R0, R0, RZ, P1 ;  /* 0x000000ff00007207 */ /* 0x000fe40000800000 */
[----:B------:R-:W-:-:S03]  /*bf40*/  LOP3.LUT R7, R5, R2, RZ, 0x3c, !PT ;  /* 0x0000000205077212 */ /* 0x000fc600078e3cff */
[----:B------:R-:W-:Y:S01]  /*bf50*/  IMAD R6, R0, 0x8, R3 ;  /* 0x0000000800067824 */ /* 0x000fe200078e0203 */
[----:B------:R-:W-:Y:S01]  /*bf60*/  SHF.L.U32 R5, R7, 0x1f, RZ ;  /* 0x0000001f07057819 */ /* 0x000fe200000006ff */
[----:B--2---:R-:W-:Y:S06]  /*bf70*/  @!P0 BRA `(.L_x_224) ;  /* 0x00000030002c8947 */ /* 0x004fec0003800000 */
.L_x_304:
[----:B------:R-:W2:Y:S01]  /*bf80*/  SYNCS.PHASECHK.TRANS64.TRYWAIT P0, [R6+URZ], R5 ;  /* 0x00000005060075a7 */ /* 0x000ea2000800017f */
[----:B------:R-:W-:-:S05]  /*bf90*/  VIADD R0, R0, 0x1 ;  /* 0x0000000100007836 */ /* 0x000fca0000000000 */
[----:B------:R-:W-:-:S04]  /*bfa0*/  ISETP.NE.AND P1, PT, R0, 0x4, PT ;  /* 0x000000040000780c */ /* 0x000fc80003f25270 */
[----:B------:R-:W-:Y:S02]  /*bfb0*/  SEL R2, RZ, 0x1, P1 ;  /* 0x00000001ff027807 */ /* 0x000fe40000800000 */
[----:B------:R-:W-:Y:S02]  /*bfc0*/  SEL R0, R0, RZ, P1 ;  /* 0x000000ff00007207 */ /* 0x000fe40000800000 */
[----:B------:R-:W-:Y:S01]  /*bfd0*/  LOP3.LUT R2, R7, R2, RZ, 0x3c, !PT ;  /* 0x0000000207027212 */ /* 0x000fe200078e3cff */
[----:B--2---:R-:W-:Y:S06]  /*bfe0*/  @!P0 BRA `(.L_x_225) ;  /* 0x0000003000248947 */ /* 0x004fec0003800000 */
.L_x_305:
[----:B------:R-:W-:Y:S02]  /*bff0*/  LEA R3, R0, R3, 0x3 ;  /* 0x0000000300037211 */ /* 0x000fe400078e18ff */
[----:B------:R-:W-:-:S07]  /*c000*/  SHF.L.U32 R0, R2, 0x1f, RZ ;  /* 0x0000001f02007819 */ /* 0x000fce00000006ff */
.L_x_226:
[----:B---3--:R3:W4:Y:S02]  /*c010*/  SYNCS.PHASECHK.TRANS64.TRYWAIT P0, [R3+URZ], R0 ;  /* 0x00000000030075a7 */ /* 0x008724000800017f */
[----:B----4-:R-:W-:Y:S05]  /*c020*/  @!P0 NANOSLEEP.SYNCS 0x989680 ;  /* 0x009896800000895d */ /* 0x010fea0003900000 */
[----:B------:R-:W4:Y:S02]  /*c030*/  @!P0 SYNCS.PHASECHK.TRANS64 P0, [R3+URZ], R0 ;  /* 0x00000000030085a7 */ /* 0x000f24000800007f */
[----:B----4-:R-:W-:Y:S05]  /*c040*/  @!P0 BRA `(.L_x_226) ;  /* 0xfffffffc00f08947 */ /* 0x010fea000383ffff */
.L_x_221:
[----:B------:R-:W-:Y:S05]  /*c050*/  BSYNC B0 ;  /* 0x0000000000007941 */ /* 0x000fea0003800000 */
.L_x_220:
[----:B------:R-:W-:Y:S05]  /*c060*/  EXIT ;  /* 0x000000000000794d */ /* 0x000fea0003800000 */
.L_x_111:
[----:B------:R-:W-:Y:S01]  /*c070*/  PLOP3.LUT P1, PT, PT, PT, UP3, 0x80, 0x0 ;  /* 0x000000000000781c */ /* 0x000fe20003f2f038 */
[----:B------:R-:W-:Y:S01]  /*c080*/  ULDC UR20, c[0x0][0x10] ;  /* 0x0000040000147ab9 */ /* 0x000fe20000000800 */
[----:B------:R-:W-:Y:S01]  /*c090*/  ULDC UR24, c[0x0][0x904] ;  /* 0x0002410000187ab9 */ /* 0x000fe20000000800 */
[----:B------:R-:W-:Y:S01]  /*c0a0*/  UMOV UR19, 0xffffffff ;  /* 0xffffffff00137882 */ /* 0x000fe20000000000 */
[----:B------:R-:W-:Y:S01]  /*c0b0*/  P2R R0, PR, RZ, 0x2 ;  /* 0x00000002ff007803 */ /* 0x000fe20000000000 */
[----:B------:R-:W-:Y:S01]  /*c0c0*/  ULDC.64 UR12, c[0x0][0x8c8] ;  /* 0x00023200000c7ab9 */ /* 0x000fe20000000a00 */
[----:B------:R-:W-:Y:S01]  /*c0d0*/  UIMAD.WIDE.U32 UR20, UR41, UR20, URZ ;  /* 0x00000014291472a5 */ /* 0x000fe2000f8e003f */
[----:B------:R-:W-:Y:S01]  /*c0e0*/  IMAD.MOV.U32 R16, RZ, RZ, RZ ;  /* 0x000000ffff107224 */ /* 0x000fe200078e00ff */
[----:B------:R-:W-:Y:S01]  /*c0f0*/  ULDC.64 UR14, c[0x0][0x8e0] ;  /* 0x00023800000e7ab9 */ /* 0x000fe20000000a00 */
[----:B------:R-:W-:Y:S02]  /*c100*/  USHF.L.U32 UR25, UR19, UR24, URZ ;  /* 0x0000001813197299 */ /* 0x000fe4000800063f */
[----:B------:R-:W-:-:S02]  /*c110*/  UIADD3 UR11, UP1, UR12, -0x1, URZ ;  /* 0xffffffff0c0b7890 */ /* 0x000fc4000ff3e03f */
[----:B------:R-:W1:Y:S01]  /*c120*/  @P1 S2R R0, SR_CTAID.Y ;  /* 0x0000000000001919 */ /* 0x000e620000002600 */
[----:B------:R-:W-:Y:S01]  /*c130*/  ULDC UR19, c[0x0][0x14] ;  /* 0x0000050000137ab9 */ /* 0x000fe20000000800 */
[----:B------:R-:W-:Y:S02]  /*c140*/  UIADD3 UR12, UP2, UR14, -0x1, URZ ;  /* 0xffffffff0e0c7890 */ /* 0x000fe4000ff5e03f */
[----:B------:R-:W-:Y:S02]  /*c150*/  UIMAD.WIDE.U32 UR22, UR20, UR19, URZ ;  /* 0x00000013141672a5 */ /* 0x000fe4000f8e003f */
[----:B------:R-:W-:Y:S01]  /*c160*/  UIMAD UR21, UR21, UR19, URZ ;  /* 0x00000013151572a4 */ /* 0x000fe2000f8e023f */
[----:B------:R-:W-:Y:S01]  /*c170*/  ULDC UR18, c[0x0][0x8a8] ;  /* 0x00022a0000127ab9 */ /* 0x000fe20000000800 */
[----:B------:R-:W-:Y:S01]  /*c180*/  UMOV UR26, 0x1 ;  /* 0x00000001001a7882 */ /* 0x000fe20000000000 */
[----:B------:R-:W-:Y:S02]  /*c190*/  UIADD3.X UR14, UR15, -0x1, URZ, UP2, !UPT ;  /* 0xffffffff0f0e7890 */ /* 0x000fe400097fe43f */
[----:B------:R-:W-:-:S02]  /*c1a0*/  UIADD3.X UR13, UR13, -0x1, URZ, UP1, !UPT ;  /* 0xffffffff0d0d7890 */ /* 0x000fc40008ffe43f */
[----:B------:R-:W-:Y:S02]  /*c1b0*/  ULOP3.LUT UR15, UR54, 0x2, URZ, 0xfc, !UPT ;  /* 0x00000002360f7892 */ /* 0x000fe4000f8efc3f */
[----:B------:R-:W-:Y:S02]  /*c1c0*/  UIADD3 UR16, UR8, -0x1, URZ ;  /* 0xffffffff08107890 */ /* 0x000fe4000fffe03f */
[----:B------:R-:W-:Y:S02]  /*c1d0*/  UIADD3 UR17, UR7, -0x1, URZ ;  /* 0xffffffff07117890 */ /* 0x000fe4000fffe03f */
[----:B------:R-:W-:Y:S02]  /*c1e0*/  UIADD3 UR18, UR18, -0x1, URZ ;  /* 0xffffffff12127890 */ /* 0x000fe4000fffe03f */
[----:B------:R-:W-:Y:S02]  /*c1f0*/  USHF.L.U32 UR19, UR26, UR24, URZ ;  /* 0x000000181a137299 */ /* 0x000fe4000800063f */
[----:B------:R-:W-:-:S02]  /*c200*/  ULOP3.LUT UR20, URZ, UR25, URZ, 0x33, !UPT ;  /* 0x000000193f147292 */ /* 0x000fc4000f8e333f */
[----:B------:R-:W-:Y:S01]  /*c210*/  UIADD3 UR21, UR23, UR21, URZ ;  /* 0x0000001517157290 */ /* 0x000fe2000fffe03f */
[----:B-1----:R-:W-:Y:S01]  /*c220*/  @P1 R2UR UR40, R0 ;  /* 0x00000000002812ca */ /* 0x002fe200000e0000 */
[----:B------:R-:W-:-:S14]  /*c230*/  IMAD.MOV.U32 R0, RZ, RZ, 0x1 ;  /* 0x00000001ff007424 */ /* 0x000fdc00078e00ff */
.L_x_247:
[----:B------:R-:W1:Y:S01]  /*c240*/  LDC.64 R2, c[0x0][0x8f8] ;  /* 0x00023e00ff027b82 */ /* 0x000e620000000a00 */
[----:B------:R-:W-:Y:S01]  /*c250*/  UIADD3 UR10, UP1, UR10, UR22, URZ ;  /* 0x000000160a0a7290 */ /* 0x000fe2000ff3e03f */
[----:B------:R-:W-:Y:S01]  /*c260*/  ISETP.NE.AND P2, PT, R20, RZ, PT ;  /* 0x000000ff1400720c */ /* 0x000fe20003f45270 */
[----:B------:R-:W-:Y:S01]  /*c270*/  UMOV UR24, 0xffffffff ;  /* 0xffffffff00187882 */ /* 0x000fe20000000000 */
[----:B------:R-:W-:Y:S01]  /*c280*/  UMOV UR25, 0xffffffff ;  /* 0xffffffff00197882 */ /* 0x000fe20000000000 */
[----:B------:R-:W-:Y:S01]  /*c290*/  UIADD3.X UR9, UR9, UR21, URZ, UP1, !UPT ;  /* 0x0000001509097290 */ /* 0x000fe20008ffe43f */
[----:B------:R-:W-:Y:S01]  /*c2a0*/  IMAD.MOV.U32 R15, RZ, RZ, RZ ;  /* 0x000000ffff0f7224 */ /* 0x000fe200078e00ff */
[----:B------:R-:W-:Y:S01]  /*c2b0*/  UMOV UR26, 0xffffffff ;  /* 0xffffffff001a7882 */ /* 0x000fe20000000000 */
[----:B-1----:R-:W-:-:S03]  /*c2c0*/  ISETP.LE.U32.AND P1, PT, R2, UR10, PT ;  /* 0x0000000a02007c0c */ /* 0x002fc6000bf23070 */
[----:B------:R-:W-:-:S05]  /*c2d0*/  IMAD.U32 R2, RZ, RZ, UR9 ;  /* 0x00000009ff027e24 */ /* 0x000fca000f8e00ff */
[----:B------:R-:W-:-:S13]  /*c2e0*/  ISETP.GE.U32.AND.EX P1, PT, R2, R3, PT, P1 ;  /* 0x000000030200720c */ /* 0x000fda0003f26110 */
[----:B---345:R-:W-:Y:S05]  /*c2f0*/  @P2 BRA P1, `(.L_x_227) ;  /* 0x0000001800402947 */ /* 0x038fea0000800000 */
[----:B------:R-:W-:-:S04]  /*c300*/  IADD3 R2, P2, R6, UR5, RZ ;  /* 0x0000000506027c10 */ /* 0x000fc8000ff5e0ff */
[----:B------:R-:W-:Y:S02]  /*c310*/  ISETP.GT.U32.AND P1, PT, R2, UR10, PT ;  /* 0x0000000a02007c0c */ /* 0x000fe4000bf24070 */
[----:B------:R-:W-:-:S04]  /*c320*/  IADD3.X R2, R7, UR4, RZ, P2, !PT ;  /* 0x0000000407027c10 */ /* 0x000fc800097fe4ff */
[----:B------:R-:W-:-:S13]  /*c330*/  ISETP.GT.U32.AND.EX P1, PT, R2, UR9, PT, P1 ;  /* 0x0000000902007c0c */ /* 0x000fda000bf24110 */
[----:B------:R-:W-:Y:S05]  /*c340*/  @P1 BRA `(.L_x_228) ;  /* 0x0000001400201947 */ /* 0x000fea0003800000 */
[----:B------:R-:W-:Y:S01]  /*c350*/  VIADD R12, R34, UR6 ;  /* 0x00000006220c7c36 */ /* 0x000fe20008000000 */
[----:B------:R-:W-:Y:S01]  /*c360*/  ULDC UR24, c[0x0][0x910] ;  /* 0x0002440000187ab9 */ /* 0x000fe20000000800 */
[----:B------:R-:W-:Y:S02]  /*c370*/  IMAD.MOV.U32 R22, RZ, RZ, R8 ;  /* 0x000000ffff167224 */ /* 0x000fe400078e0008 */
[----:B------:R-:W-:Y:S02]  /*c380*/  VIADD R13, R12, 0x20 ;  /* 0x000000200c0d7836 */ /* 0x000fe40000000000 */
[----:B------:R-:W-:-:S03]  /*c390*/  IMAD.MOV.U32 R14, RZ, RZ, R9 ;  /* 0x000000ffff0e7224 */ /* 0x000fc600078e0009 */
[----:B------:R-:W-:-:S13]  /*c3a0*/  ISETP.GE.AND P1, PT, R13, UR24, PT ;  /* 0x000000180d007c0c */ /* 0x000fda000bf26270 */
[----:B------:R-:W1:Y:S01]  /*c3b0*/  @!P1 LDC.64 R2, c[0x0][0x918] ;  /* 0x00024600ff029b82 */ /* 0x000e620000000a00 */
[----:B------:R-:W-:Y:S01]  /*c3c0*/  @!P1 VIADD R7, R12, 0x20 ;  /* 0x000000200c079836 */ /* 0x000fe20000000000 */
[----:B------:R-:W-:Y:S01]  /*c3d0*/  BSSY B0, `(.L_x_229) ;  /* 0x0000064000007945 */ /* 0x000fe20003800000 */
[----:B------:R-:W-:Y:S02]  /*c3e0*/  MOV R6, 0x7fffffff ;  /* 0x7fffffff00067802 */ /* 0x000fe40000000f00 */
[----:B-1----:R-:W-:-:S05]  /*c3f0*/  @!P1 IMAD.WIDE R2, R7, 0xc, R2 ;  /* 0x0000000c07029825 */ /* 0x002fca00078e0202 */
[----:B------:R1:W5:Y:S04]  /*c400*/  @!P1 LDG.E R8, desc[UR58][R2.64] ;  /* 0x0000003a02089981 */ /* 0x000368000c1e1900 */
[----:B------:R1:W5:Y:S01]  /*c410*/  @!P1 LDG.E R9, desc[UR58][R2.64+0x4] ;  /* 0x0000043a02099981 */ /* 0x000362000c1e1900 */
[----:B------:R-:W-:Y:S01]  /*c420*/  ISETP.GE.AND P1, PT, R12, UR24, PT ;  /* 0x000000180c007c0c */ /* 0x000fe2000bf26270 */
[----:B------:R-:W-:-:S12]  /*c430*/  IMAD.MOV.U32 R7, RZ, RZ, RZ ;  /* 0x000000ffff077224 */ /* 0x000fd800078e00ff */
[----:B-1----:R-:W-:Y:S05]  /*c440*/  @P1 BRA `(.L_x_230) ;  /* 0x0000000400701947 */ /* 0x002fea0003800000 */
[----:B------:R-:W-:Y:S01]  /*c450*/  IABS R7, R11 ;  /* 0x0000000b00077213 */ /* 0x000fe20000000000 */
[----:B------:R-:W-:Y:S01]  /*c460*/  ULDC UR25, c[0x0][0x8f0] ;  /* 0x00023c0000197ab9 */ /* 0x000fe20000000800 */
[----:B------:R-:W-:Y:S02]  /*c470*/  IABS R6, R10 ;  /* 0x0000000a00067213 */ /* 0x000fe40000000000 */
[----:B------:R-:W1:Y:S01]  /*c480*/  I2F.RP R3, R7 ;  /* 0x0000000700037306 */ /* 0x000e620000209400 */
[----:B------:R-:W-:Y:S02]  /*c490*/  PLOP3.LUT P3, PT, PT, PT, UP0, 0x80, 0x0 ;  /* 0x000000000000781c */ /* 0x000fe40003f6f008 */
[----:B------:R-:W-:Y:S02]  /*c4a0*/  IADD3 R21, P2, R14, UR12, RZ ;  /* 0x0000000c0e157c10 */ /* 0x000fe4000ff5e0ff */
[----:B------:R-:W-:Y:S02]  /*c4b0*/  IADD3 R19, P1, R22, UR11, RZ ;  /* 0x0000000b16137c10 */ /* 0x000fe4000ff3e0ff */
[----:B------:R-:W-:Y:S01]  /*c4c0*/  LEA.HI.X.SX32 R24, R14, UR14, 0x1, P2 ;  /* 0x0000000e0e187c11 */ /* 0x000fe200090f0eff */
[----:B------:R-:W3:Y:S01]  /*c4d0*/  I2F.RP R2, R6 ;  /* 0x0000000600027306 */ /* 0x000ee20000209400 */
[----:B------:R-:W-:-:S07]  /*c4e0*/  LEA.HI.X.SX32 R22, R22, UR13, 0x1, P1 ;  /* 0x0000000d16167c11 */ /* 0x000fce00088f0eff */
[----:B-1----:R-:W1:Y:S08]  /*c4f0*/  MUFU.RCP R3, R3 ;  /* 0x0000000300037308 */ /* 0x002e700000001000 */
[----:B---3--:R-:W3:Y:S01]  /*c500*/  MUFU.RCP R2, R2 ;  /* 0x0000000200027308 */ /* 0x008ee20000001000 */
[----:B-1----:R-:W-:-:S07]  /*c510*/  VIADD R17, R3, 0xffffffe ;  /* 0x0ffffffe03117836 */ /* 0x002fce0000000000 */
[----:B------:R-:W1:Y:S01]  /*c520*/  F2I.FTZ.U32.TRUNC.NTZ R17, R17 ;  /* 0x0000001100117305 */ /* 0x000e62000021f000 */
[----:B---3--:R-:W-:-:S07]  /*c530*/  VIADD R15, R2, 0xffffffe ;  /* 0x0ffffffe020f7836 */ /* 0x008fce0000000000 */
[----:B------:R-:W3:Y:S01]  /*c540*/  F2I.FTZ.U32.TRUNC.NTZ R15, R15 ;  /* 0x0000000f000f7305 */ /* 0x000ee2000021f000 */
[----:B-1----:R-:W-:Y:S02]  /*c550*/  IMAD.MOV R18, RZ, RZ, -R17 ;  /* 0x000000ffff127224 */ /* 0x002fe400078e0a11 */
[----:B---3--:R-:W-:Y:S01]  /*c560*/  IMAD.MOV R14, RZ, RZ, -R15 ;  /* 0x000000ffff0e7224 */ /* 0x008fe200078e0a0f */
[----:B------:R-:W-:Y:S06]  /*c570*/  @!P3 BRA `(.L_x_231) ;  /* 0x000000000034b947 */ /* 0x000fec0003800000 */
[----:B------:R-:W-:Y:S01]  /*c580*/  ULDC UR6, c[0x0][0x8dc] ;  /* 0x0002370000067ab9 */ /* 0x000fe20000000800 */
[----:B------:R-:W-:Y:S01]  /*c590*/  ULDC.64 UR26, c[0x0][0x8d0] ;  /* 0x00023400001a7ab9 */ /* 0x000fe20000000a00 */
[----:B------:R-:W-:-:S05]  /*c5a0*/  IADD3 R3, P1, R19, UR6, RZ ;  /* 0x0000000613037c10 */ /* 0x000fca000ff3e0ff */
[----:B------:R-:W-:-:S04]  /*c5b0*/  IMAD.X R19, RZ, RZ, R22, P1 ;  /* 0x000000ffff137224 */ /* 0x000fc800008e0616 */
[----:B------:R-:W-:-:S04]  /*c5c0*/  IMAD.WIDE.U32 R4, R19, UR26, RZ ;  /* 0x0000001a13047c25 */ /* 0x000fc8000f8e00ff */
[----:B------:R-:W-:-:S04]  /*c5d0*/  IMAD.WIDE.U32 R4, P1, R3, UR27, R4 ;  /* 0x0000001b03047c25 */ /* 0x000fc8000f820004 */
[----:B------:R-:W-:-:S04]  /*c5e0*/  IMAD.WIDE.U32 R2, R3, UR26, RZ ;  /* 0x0000001a03027c25 */ /* 0x000fc8000f8e00ff */
[----:B------:R-:W-:Y:S01]  /*c5f0*/  IMAD.MOV.U32 R2, RZ, RZ, R5 ;  /* 0x000000ffff027224 */ /* 0x000fe200078e0005 */
[----:B------:R-:W-:Y:S01]  /*c600*/  IADD3 RZ, P2, R3, R4, RZ ;  /* 0x0000000403ff7210 */ /* 0x000fe20007f5e0ff */
[----:B------:R-:W-:-:S04]  /*c610*/  IMAD.X R3, RZ, RZ, RZ, P1 ;  /* 0x000000ffff037224 */ /* 0x000fc800008e06ff */
[----:B------:R-:W-:-:S04]  /*c620*/  IMAD.WIDE.U32.X R2, R19, UR27, R2, P2 ;  /* 0x0000001b13027c25 */ /* 0x000fc800090e0402 */
[----:B------:R-:W-:Y:S01]  /*c630*/  IMAD.MOV.U32 R19, RZ, RZ, R2 ;  /* 0x000000ffff137224 */ /* 0x000fe200078e0002 */
[----:B------:R-:W-:-:S07]  /*c640*/  MOV R22, R3 ;  /* 0x0000000300167202 */ /* 0x000fce0000000f00 */
.L_x_231:
[----:B------:R-:W-:Y:S05]  /*c650*/  @!P0 BRA `(.L_x_232) ;  /* 0x0000000000348947 */ /* 0x000fea0003800000 */
        /* <DEDUP_REMOVED lines=11> */
[----:B------:R-:W-:Y:S02]  /*c710*/  IMAD.MOV.U32 R21, RZ, RZ, R2 ;  /* 0x000000ffff157224 */ /* 0x000fe400078e0002 */
[----:B------:R-:W-:-:S07]  /*c720*/  IMAD.MOV.U32 R24, RZ, RZ, R3 ;  /* 0x000000ffff187224 */ /* 0x000fce00078e0003 */
.L_x_232:
[----:B------:R-:W-:Y:S01]  /*c730*/  IMAD R18, R18, R7, RZ ;  /* 0x0000000712127224 */ /* 0x000fe200078e02ff */
[----:B------:R-:W-:Y:S01]  /*c740*/  SHF.R.U64 R21, R21, UR25, R24 ;  /* 0x0000001915157c19 */ /* 0x000fe20008001218 */
[----:B------:R-:W-:Y:S01]  /*c750*/  IMAD.MOV.U32 R2, RZ, RZ, RZ ;  /* 0x000000ffff027224 */ /* 0x000fe200078e00ff */
[----:B------:R-:W-:Y:S01]  /*c760*/  ULDC UR6, c[0x0][0x8d8] ;  /* 0x0002360000067ab9 */ /* 0x000fe20000000800 */
[----:B------:R-:W-:Y:S01]  /*c770*/  IMAD.MOV.U32 R3, RZ, RZ, R17 ;  /* 0x000000ffff037224 */ /* 0x000fe200078e0011 */
[----:B------:R-:W-:Y:S01]  /*c780*/  SHF.R.U64 R19, R19, UR6, R22 ;  /* 0x0000000613137c19 */ /* 0x000fe20008001216 */
[----:B------:R-:W-:Y:S01]  /*c790*/  IMAD R4, R14, R6, RZ ;  /* 0x000000060e047224 */ /* 0x000fe200078e02ff */
[----:B------:R-:W-:Y:S01]  /*c7a0*/  PLOP3.LUT P5, PT, PT, PT, UP3, 0x80, 0x0 ;  /* 0x000000000000781c */ /* 0x000fe20003faf038 */
[----:B------:R-:W-:Y:S01]  /*c7b0*/  IMAD.HI.U32 R17, R17, R18, R2 ;  /* 0x0000001211117227 */ /* 0x000fe200078e0002 */
[----:B------:R-:W-:-:S03]  /*c7c0*/  IADD3 R14, R19, UR16, RZ ;  /* 0x00000010130e7c10 */ /* 0x000fc6000fffe0ff */
[----:B------:R-:W-:Y:S01]  /*c7d0*/  IMAD.MOV.U32 R3, RZ, RZ, R15 ;  /* 0x000000ffff037224 */ /* 0x000fe200078e000f */
[----:B------:R-:W-:Y:S01]  /*c7e0*/  IABS R5, R14 ;  /* 0x0000000e00057213 */ /* 0x000fe20000000000 */
[----:B------:R-:W-:Y:S02]  /*c7f0*/  VIADD R21, R21, UR17 ;  /* 0x0000001115157c36 */ /* 0x000fe40008000000 */
[----:B------:R-:W-:Y:S01]  /*c800*/  IMAD.HI.U32 R2, R15, R4, R2 ;  /* 0x000000040f027227 */ /* 0x000fe200078e0002 */
[----:B------:R-:W-:Y:S02]  /*c810*/  IABS R15, R11 ;  /* 0x0000000b000f7213 */ /* 0x000fe40000000000 */
[----:B------:R-:W-:Y:S02]  /*c820*/  IABS R3, R10 ;  /* 0x0000000a00037213 */ /* 0x000fe40000000000 */
[----:B------:R-:W-:Y:S01]  /*c830*/  IABS R4, R21 ;  /* 0x0000001500047213 */ /* 0x000fe20000000000 */
[----:B------:R-:W-:-:S02]  /*c840*/  IMAD.MOV R18, RZ, RZ, -R15 ;  /* 0x000000ffff127224 */ /* 0x000fc400078e0a0f */
[----:B------:R-:W-:Y:S02]  /*c850*/  IMAD.MOV R15, RZ, RZ, -R3 ;  /* 0x000000ffff0f7224 */ /* 0x000fe400078e0a03 */
[----:B------:R-:W-:-:S04]  /*c860*/  IMAD.HI.U32 R3, R17, R4, RZ ;  /* 0x0000000411037227 */ /* 0x000fc800078e00ff */
[----:B------:R-:W-:-:S04]  /*c870*/  IMAD.HI.U32 R2, R2, R5, RZ ;  /* 0x0000000502027227 */ /* 0x000fc800078e00ff */
[----:B------:R-:W-:Y:S02]  /*c880*/  IMAD R4, R3, R18, R4 ;  /* 0x0000001203047224 */ /* 0x000fe400078e0204 */
[----:B------:R-:W-:-:S03]  /*c890*/  IMAD R3, R2, R15, R5 ;  /* 0x0000000f02037224 */ /* 0x000fc600078e0205 */
[----:B------:R-:W-:Y:S02]  /*c8a0*/  ISETP.GT.U32.AND P2, PT, R7, R4, PT ;  /* 0x000000040700720c */ /* 0x000fe40003f44070 */
[----:B------:R-:W-:-:S11]  /*c8b0*/  ISETP.GT.U32.AND P1, PT, R6, R3, PT ;  /* 0x000000030600720c */ /* 0x000fd60003f24070 */
[----:B------:R-:W-:Y:S01]  /*c8c0*/  @!P2 IMAD.IADD R4, R4, 0x1, -R7 ;  /* 0x000000010404a824 */ /* 0x000fe200078e0a07 */
[----:B------:R-:W-:Y:S01]  /*c8d0*/  ISETP.GE.AND P2, PT, R21, RZ, PT ;  /* 0x000000ff1500720c */ /* 0x000fe20003f46270 */
[----:B------:R-:W-:Y:S01]  /*c8e0*/  @!P1 IMAD.IADD R3, R3, 0x1, -R6 ;  /* 0x0000000103039824 */ /* 0x000fe200078e0a06 */
[----:B------:R-:W-:Y:S02]  /*c8f0*/  ISETP.GE.AND P1, PT, R14, RZ, PT ;  /* 0x000000ff0e00720c */ /* 0x000fe40003f26270 */
[----:B------:R-:W-:Y:S02]  /*c900*/  ISETP.GT.U32.AND P4, PT, R7, R4, PT ;  /* 0x000000040700720c */ /* 0x000fe40003f84070 */
[----:B------:R-:W-:-:S11]  /*c910*/  ISETP.GT.U32.AND P3, PT, R6, R3, PT ;  /* 0x000000030600720c */ /* 0x000fd60003f64070 */
[----:B------:R-:W-:Y:S01]  /*c920*/  @!P4 IMAD.IADD R4, R4, 0x1, -R7 ;  /* 0x000000010404c824 */ /* 0x000fe200078e0a07 */
[----:B------:R-:W-:Y:S01]  /*c930*/  ISETP.NE.AND P4, PT, RZ, UR7, PT ;  /* 0x00000007ff007c0c */ /* 0x000fe2000bf85270 */
[----:B------:R-:W-:Y:S01]  /*c940*/  @!P3 IMAD.IADD R3, R3, 0x1, -R6 ;  /* 0x000000010303b824 */ /* 0x000fe200078e0a06 */
[----:B------:R-:W-:Y:S01]  /*c950*/  ISETP.NE.AND P3, PT, RZ, UR8, PT ;  /* 0x00000008ff007c0c */ /* 0x000fe2000bf65270 */
[----:B------:R-:W-:Y:S02]  /*c960*/  @!P2 IMAD.MOV R4, RZ, RZ, -R4 ;  /* 0x000000ffff04a224 */ /* 0x000fe400078e0a04 */
[----:B------:R-:W-:-:S08]  /*c970*/  @!P1 IMAD.MOV R3, RZ, RZ, -R3 ;  /* 0x000000ffff039224 */ /* 0x000fd000078e0a03 */
[----:B------:R-:W-:Y:S02]  /*c980*/  @!P4 LOP3.LUT R4, RZ, UR7, RZ, 0x33, !PT ;  /* 0x00000007ff04cc12 */ /* 0x000fe4000f8e33ff */
[----:B------:R-:W-:-:S03]  /*c990*/  @!P3 LOP3.LUT R3, RZ, UR8, RZ, 0x33, !PT ;  /* 0x00000008ff03bc12 */ /* 0x000fc6000f8e33ff */
[----:B------:R-:W-:Y:S01]  /*c9a0*/  IMAD.IADD R4, R21, 0x1, -R4 ;  /* 0x0000000115047824 */ /* 0x000fe200078e0a04 */
[----:B------:R-:W-:-:S04]  /*c9b0*/  IADD3 R3, R14, -R3, RZ ;  /* 0x800000030e037210 */ /* 0x000fc80007ffe0ff */
[----:B------:R-:W-:Y:S01]  /*c9c0*/  SEL R2, R4, R3, !P5 ;  /* 0x0000000304027207 */ /* 0x000fe20006800000 */
[----:B------:R-:W-:-:S03]  /*c9d0*/  IMAD R6, R3, R4, RZ ;  /* 0x0000000403067224 */ /* 0x000fc600078e02ff */
[--C-:B------:R-:W-:Y:S01]  /*c9e0*/  SHF.R.S32.HI R5, RZ, 0x1f, R2.reuse ;  /* 0x0000001fff057819 */ /* 0x100fe20000011402 */
[----:B------:R-:W-:Y:S01]  /*c9f0*/  IMAD.MOV.U32 R4, RZ, RZ, R2 ;  /* 0x000000ffff047224 */ /* 0x000fe200078e0002 */
[----:B------:R-:W-:-:S07]  /*ca00*/  SHF.R.S32.HI R7, RZ, 0x1f, R6 ;  /* 0x0000001fff077819 */ /* 0x000fce0000011406 */
.L_x_230:
[----:B--2---:R-:W-:Y:S05]  /*ca10*/  BSYNC B0 ;  /* 0x0000000000007941 */ /* 0x004fea0003800000 */
.L_x_229:
[----:B------:R-:W1:Y:S01]  /*ca20*/  SHFL.UP PT, R3, R6, 0x1, RZ ;  /* 0x0420000006037989 */ /* 0x000e6200000e00ff */
[----:B------:R-:W-:-:S03]  /*ca30*/  ISETP.NE.AND P1, PT, R34, RZ, PT ;  /* 0x000000ff2200720c */ /* 0x000fc60003f25270 */
[----:B------:R-:W2:Y:S01]  /*ca40*/  SHFL.UP PT, R2, R7, 0x1, RZ ;  /* 0x0420000007027989 */ /* 0x000ea200000e00ff */
[----:B-1----:R-:W-:Y:S02]  /*ca50*/  SEL R3, R3, RZ, P1 ;  /* 0x000000ff03037207 */ /* 0x002fe40000800000 */
[----:B--2---:R-:W-:Y:S02]  /*ca60*/  SEL R2, R2, RZ, P1 ;  /* 0x000000ff02027207 */ /* 0x004fe40000800000 */
[----:B------:R-:W-:-:S05]  /*ca70*/  IADD3 R18, P2, R3, R6, RZ ;  /* 0x0000000603127210 */ /* 0x000fca0007f5e0ff */
[----:B------:R-:W-:Y:S01]  /*ca80*/  IMAD.X R15, R2, 0x1, R7, P2 ;  /* 0x00000001020f7824 */ /* 0x000fe200010e0607 */
[----:B------:R-:W1:Y:S01]  /*ca90*/  SHFL.UP PT, R3, R18, 0x2, RZ ;  /* 0x0440000012037989 */ /* 0x000e6200000e00ff */
[----:B------:R-:W-:-:S03]  /*caa0*/  ISETP.GE.U32.AND P2, PT, R34, 0x2, PT ;  /* 0x000000022200780c */ /* 0x000fc60003f46070 */
[----:B------:R-:W2:Y:S01]  /*cab0*/  SHFL.UP PT, R2, R15, 0x2, RZ ;  /* 0x044000000f027989 */ /* 0x000ea200000e00ff */
[----:B-1----:R-:W-:-:S04]  /*cac0*/  SEL R3, R3, RZ, P2 ;  /* 0x000000ff03037207 */ /* 0x002fc80001000000 */
[----:B------:R-:W-:Y:S02]  /*cad0*/  IADD3 R14, P3, R3, R18, RZ ;  /* 0x00000012030e7210 */ /* 0x000fe40007f7e0ff */
[----:B--2---:R-:W-:-:S03]  /*cae0*/  SEL R2, R2, RZ, P2 ;  /* 0x000000ff02027207 */ /* 0x004fc60001000000 */
[----:B------:R-:W1:Y:S02]  /*caf0*/  SHFL.UP PT, R3, R14, 0x4, RZ ;  /* 0x048000000e037989 */ /* 0x000e6400000e00ff */
[----:B------:R-:W-:Y:S01]  /*cb00*/  IMAD.X R17, R2, 0x1, R15, P3 ;  /* 0x0000000102117824 */ /* 0x000fe200018e060f */
[----:B------:R-:W-:-:S04]  /*cb10*/  ISETP.GE.U32.AND P3, PT, R34, 0x4, PT ;  /* 0x000000042200780c */ /* 0x000fc80003f66070 */
        /* <DEDUP_REMOVED lines=17> */
[----:B--2---:R-:W-:-:S05]  /*cc30*/  SEL R2, R2, RZ, P5 ;  /* 0x000000ff02027207 */ /* 0x004fca0002800000 */
[----:B------:R-:W-:Y:S01]  /*cc40*/  IMAD.X R22, R2, 0x1, R17, P6 ;  /* 0x0000000102167824 */ /* 0x000fe200030e0611 */
[----:B------:R-:W-:-:S04]  /*cc50*/  IADD3 R2, P6, R15, UR5, RZ ;  /* 0x000000050f027c10 */ /* 0x000fc8000ffde0ff */
[----:B------:R-:W-:Y:S02]  /*cc60*/  IADD3.X R3, R22, UR4, RZ, P6, !PT ;  /* 0x0000000416037c10 */ /* 0x000fe4000b7fe4ff */
[----:B------:R-:W-:-:S04]  /*cc70*/  ISETP.GT.U32.AND P6, PT, R2, UR10, PT ;  /* 0x0000000a02007c0c */ /* 0x000fc8000bfc4070 */
[----:B------:R-:W-:-:S13]  /*cc80*/  ISETP.GT.U32.AND.EX P6, PT, R3, UR9, PT, P6 ;  /* 0x0000000903007c0c */ /* 0x000fda000bfc4160 */
[----:B------:R-:W-:-:S04]  /*cc90*/  VOTE.ANY R14, PT, P6 ;  /* 0x00000000000e7806 */ /* 0x000fc800030e0100 */
[----:B------:R-:W-:-:S13]  /*cca0*/  ISETP.NE.AND P6, PT, R14, RZ, PT ;  /* 0x000000ff0e00720c */ /* 0x000fda0003fc5270 */
[----:B------:R-:W-:Y:S05]  /*ccb0*/  @P6 BRA `(.L_x_233) ;  /* 0x0000000800746947 */ /* 0x000fea0003800000 */
[----:B------:R-:W-:Y:S01]  /*ccc0*/  IMAD.MOV.U32 R17, RZ, RZ, R2 ;  /* 0x000000ffff117224 */ /* 0x000fe200078e0002 */
[----:B------:R-:W-:Y:S01]  /*ccd0*/  ULDC UR24, c[0x0][0x910] ;  /* 0x0002440000187ab9 */ /* 0x000fe20000000800 */
[----:B------:R-:W-:Y:S01]  /*cce0*/  IMAD.MOV.U32 R19, RZ, RZ, R3 ;  /* 0x000000ffff137224 */ /* 0x000fe200078e0003 */
[----:B------:R-:W-:Y:S01]  /*ccf0*/  ULDC UR25, c[0x0][0x8f4] ;  /* 0x00023d0000197ab9 */ /* 0x000fe20000000800 */
[----:B------:R-:W-:Y:S01]  /*cd00*/  ULDC UR6, c[0x0][0x8dc] ;  /* 0x0002370000067ab9 */ /* 0x000fe20000000800 */
[----:B------:R-:W-:Y:S01]  /*cd10*/  ULDC UR30, c[0x0][0x8d8] ;  /* 0x00023600001e7ab9 */ /* 0x000fe20000000800 */
[----:B------:R-:W-:Y:S01]  /*cd20*/  ULDC UR31, c[0x0][0x8f0] ;  /* 0x00023c00001f7ab9 */ /* 0x000fe20000000800 */
[----:B------:R-:W-:Y:S01]  /*cd30*/  ULDC.64 UR26, c[0x0][0x8d0] ;  /* 0x00023400001a7ab9 */ /* 0x000fe20000000a00 */
[----:B------:R-:W-:-:S05]  /*cd40*/  ULDC.64 UR28, c[0x0][0x8e8] ;  /* 0x00023a00001c7ab9 */ /* 0x000fca0000000a00 */
.L_x_238:
[----:B------:R-:W-:Y:S01]  /*cd50*/  IMAD.MOV.U32 R12, RZ, RZ, R13 ;  /* 0x000000ffff0c7224 */ /* 0x000fe200078e000d */
[----:B------:R-:W-:Y:S01]  /*cd60*/  IADD3 R13, R13, 0x20, RZ ;  /* 0x000000200d0d7810 */ /* 0x000fe20007ffe0ff */
[----:B-----5:R-:W-:Y:S02]  /*cd70*/  IMAD.MOV.U32 R14, RZ, RZ, R8 ;  /* 0x000000ffff0e7224 */ /* 0x020fe400078e0008 */
[----:B------:R-:W-:Y:S01]  /*cd80*/  IMAD.MOV.U32 R15, RZ, RZ, R9 ;  /* 0x000000ffff0f7224 */ /* 0x000fe200078e0009 */
[----:B------:R-:W-:-:S13]  /*cd90*/  ISETP.GE.AND P6, PT, R13, UR24, PT ;  /* 0x000000180d007c0c */ /* 0x000fda000bfc6270 */
[----:B------:R-:W1:Y:S01]  /*cda0*/  @!P6 LDC.64 R2, c[0x0][0x918] ;  /* 0x00024600ff02eb82 */ /* 0x000e620000000a00 */
[----:B------:R-:W2:Y:S01]  /*cdb0*/  SHFL.IDX PT, R19, R19, 0x1f, 0x1f ;  /* 0x03e01f0013137f89 */ /* 0x000ea200000e0000 */
[----:B------:R-:W-:-:S03]  /*cdc0*/  @!P6 VIADD R7, R12, 0x20 ;  /* 0x000000200c07e836 */ /* 0x000fc60000000000 */
[----:B------:R-:W3:Y:S01]  /*cdd0*/  SHFL.IDX PT, R17, R17, 0x1f, 0x1f ;  /* 0x03e01f0011117f89 */ /* 0x000ee200000e0000 */
[----:B------:R-:W-:Y:S01]  /*cde0*/  BSSY B0, `(.L_x_234) ;  /* 0x0000063000007945 */ /* 0x000fe20003800000 */
[----:B-1----:R-:W-:-:S05]  /*cdf0*/  @!P6 IMAD.WIDE R2, R7, 0xc, R2 ;  /* 0x0000000c0702e825 */ /* 0x002fca00078e0202 */
[----:B------:R1:W5:Y:S04]  /*ce00*/  @!P6 LDG.E R8, desc[UR58][R2.64] ;  /* 0x0000003a0208e981 */ /* 0x000368000c1e1900 */
[----:B------:R1:W5:Y:S01]  /*ce10*/  @!P6 LDG.E R9, desc[UR58][R2.64+0x4] ;  /* 0x0000043a0209e981 */ /* 0x000362000c1e1900 */
[----:B------:R-:W-:Y:S01]  /*ce20*/  ISETP.GE.AND P6, PT, R12, UR24, PT ;  /* 0x000000180c007c0c */ /* 0x000fe2000bfc6270 */
[----:B------:R-:W-:Y:S01]  /*ce30*/  IMAD.MOV.U32 R6, RZ, RZ, 0x7fffffff ;  /* 0x7fffffffff067424 */ /* 0x000fe200078e00ff */
[----:B--2---:R-:W-:Y:S01]  /*ce40*/  R2UR UR4, R19 ;  /* 0x00000000130472ca */ /* 0x004fe200000e0000 */
[----:B------:R-:W-:Y:S01]  /*ce50*/  IMAD.MOV.U32 R7, RZ, RZ, RZ ;  /* 0x000000ffff077224 */ /* 0x000fe200078e00ff */
[----:B---3--:R-:W-:-:S09]  /*ce60*/  R2UR UR5, R17 ;  /* 0x00000000110572ca */ /* 0x008fd200000e0000 */
[----:B-1----:R-:W-:Y:S06]  /*ce70*/  @P6 BRA `(.L_x_235) ;  /* 0x0000000400646947 */ /* 0x002fec0003800000 */
[----:B------:R-:W-:-:S04]  /*ce80*/  IADD3 R17, P6, R14, UR11, RZ ;  /* 0x0000000b0e117c10 */ /* 0x000fc8000ffde0ff */
[----:B------:R-:W-:Y:S02]  /*ce90*/  LEA.HI.X.SX32 R22, R14, UR13, 0x1, P6 ;  /* 0x0000000d0e167c11 */ /* 0x000fe4000b0f0eff */
[----:B------:R-:W-:Y:S02]  /*cea0*/  IABS R14, R11 ;  /* 0x0000000b000e7213 */ /* 0x000fe40000000000 */
[C---:B------:R-:W-:Y:S02]  /*ceb0*/  IADD3 R19, P6, R15.reuse, UR12, RZ ;  /* 0x0000000c0f137c10 */ /* 0x040fe4000ffde0ff */
[----:B------:R-:W1:Y:S02]  /*cec0*/  I2F.RP R2, R14 ;  /* 0x0000000e00027306 */ /* 0x000e640000209400 */
[----:B------:R-:W-:Y:S02]  /*ced0*/  LEA.HI.X.SX32 R24, R15, UR14, 0x1, P6 ;  /* 0x0000000e0f187c11 */ /* 0x000fe4000b0f0eff */
[----:B------:R-:W-:-:S04]  /*cee0*/  PLOP3.LUT P6, PT, PT, PT, UP0, 0x80, 0x0 ;  /* 0x000000000000781c */ /* 0x000fc80003fcf008 */
[----:B-1----:R-:W1:Y:S02]  /*cef0*/  MUFU.RCP R2, R2 ;  /* 0x0000000200027308 */ /* 0x002e640000001000 */
[----:B-1----:R-:W-:-:S06]  /*cf00*/  VIADD R15, R2, 0xffffffe ;  /* 0x0ffffffe020f7836 */ /* 0x002fcc0000000000 */
[----:B------:R-:W1:Y:S02]  /*cf10*/  F2I.FTZ.U32.TRUNC.NTZ R15, R15 ;  /* 0x0000000f000f7305 */ /* 0x000e64000021f000 */
[----:B-1----:R-:W-:Y:S01]  /*cf20*/  IMAD.MOV R18, RZ, RZ, -R15 ;  /* 0x000000ffff127224 */ /* 0x002fe200078e0a0f */
[----:B------:R-:W-:Y:S06]  /*cf30*/  @!P6 BRA `(.L_x_236) ;  /* 0x00000000002ce947 */ /* 0x000fec0003800000 */
[----:B------:R-:W-:-:S05]  /*cf40*/  IADD3 R7, P6, R17, UR6, RZ ;  /* 0x0000000611077c10 */ /* 0x000fca000ffde0ff */
[----:B------:R-:W-:-:S04]  /*cf50*/  IMAD.X R17, RZ, RZ, R22, P6 ;  /* 0x000000ffff117224 */ /* 0x000fc800030e0616 */
[----:B------:R-:W-:-:S04]  /*cf60*/  IMAD.WIDE.U32 R4, R17, UR26, RZ ;  /* 0x0000001a11047c25 */ /* 0x000fc8000f8e00ff */
[----:B------:R-:W-:-:S04]  /*cf70*/  IMAD.WIDE.U32 R4, P6, R7, UR27, R4 ;  /* 0x0000001b07047c25 */ /* 0x000fc8000f8c0004 */
[----:B------:R-:W-:Y:S01]  /*cf80*/  IMAD.WIDE.U32 R6, R7, UR26, RZ ;  /* 0x0000001a07067c25 */ /* 0x000fe2000f8e00ff */
[----:B------:R-:W-:-:S03]  /*cf90*/  MOV R2, R5 ;  /* 0x0000000500027202 */ /* 0x000fc60000000f00 */
[----:B------:R-:W-:Y:S01]  /*cfa0*/  IMAD.X R3, RZ, RZ, RZ, P6 ;  /* 0x000000ffff037224 */ /* 0x000fe200030e06ff */
[----:B------:R-:W-:-:S05]  /*cfb0*/  IADD3 RZ, P6, R7, R4, RZ ;  /* 0x0000000407ff7210 */ /* 0x000fca0007fde0ff */
[----:B------:R-:W-:-:S04]  /*cfc0*/  IMAD.WIDE.U32.X R2, R17, UR27, R2, P6 ;  /* 0x0000001b11027c25 */ /* 0x000fc8000b0e0402 */
[----:B------:R-:W-:Y:S02]  /*cfd0*/  IMAD.MOV.U32 R17, RZ, RZ, R2 ;  /* 0x000000ffff117224 */ /* 0x000fe400078e0002 */
[----:B------:R-:W-:-:S07]  /*cfe0*/  IMAD.MOV.U32 R22, RZ, RZ, R3 ;  /* 0x000000ffff167224 */ /* 0x000fce00078e0003 */
.L_x_236:
[----:B------:R-:W-:Y:S05]  /*cff0*/  @!P0 BRA `(.L_x_237) ;  /* 0x00000000002c8947 */ /* 0x000fea0003800000 */
        /* <DEDUP_REMOVED lines=11> */
.L_x_237:
[----:B------:R-:W-:Y:S01]  /*d0b0*/  IABS R2, R11 ;  /* 0x0000000b00027213 */ /* 0x000fe20000000000 */
[----:B------:R-:W-:Y:S01]  /*d0c0*/  IMAD R5, R18, R14, RZ ;  /* 0x0000000e12057224 */ /* 0x000fe200078e02ff */
[----:B------:R-:W-:Y:S01]  /*d0d0*/  SHF.R.U64 R4, R19, UR31, R24 ;  /* 0x0000001f13047c19 */ /* 0x000fe20008001218 */
[----:B------:R-:W-:Y:S01]  /*d0e0*/  IMAD.MOV.U32 R3, RZ, RZ, R15 ;  /* 0x000000ffff037224 */ /* 0x000fe200078e000f */
[----:B------:R-:W-:Y:S01]  /*d0f0*/  SHF.R.U64 R17, R17, UR30, R22 ;  /* 0x0000001e11117c19 */ /* 0x000fe20008001216 */
[----:B------:R-:W-:Y:S01]  /*d100*/  IMAD.MOV R7, RZ, RZ, -R2 ;  /* 0x000000ffff077224 */ /* 0x000fe200078e0a02 */
[----:B------:R-:W-:Y:S01]  /*d110*/  MOV R2, RZ ;  /* 0x000000ff00027202 */ /* 0x000fe20000000f00 */
[----:B------:R-:W-:Y:S01]  /*d120*/  VIADD R4, R4, UR17 ;  /* 0x0000001104047c36 */ /* 0x000fe20008000000 */
[----:B------:R-:W-:Y:S01]  /*d130*/  IABS R19, R10 ;  /* 0x0000000a00137213 */ /* 0x000fe20000000000 */
[----:B------:R-:W-:Y:S02]  /*d140*/  VIADD R17, R17, UR16 ;  /* 0x0000001011117c36 */ /* 0x000fe40008000000 */
[----:B------:R-:W-:Y:S01]  /*d150*/  IMAD.HI.U32 R2, R15, R5, R2 ;  /* 0x000000050f027227 */ /* 0x000fe200078e0002 */
[----:B------:R-:W-:-:S03]  /*d160*/  IABS R6, R4 ;  /* 0x0000000400067213 */ /* 0x000fc60000000000 */
[----:B------:R-:W-:Y:S01]  /*d170*/  IMAD.MOV.U32 R3, RZ, RZ, R7 ;  /* 0x000000ffff037224 */ /* 0x000fe200078e0007 */
[----:B------:R-:W-:Y:S01]  /*d180*/  IABS R7, R10 ;  /* 0x0000000a00077213 */ /* 0x000fe20000000000 */
[----:B------:R-:W-:-:S03]  /*d190*/  IMAD.MOV.U32 R5, RZ, RZ, R6 ;  /* 0x000000ffff057224 */ /* 0x000fc600078e0006 */
[----:B------:R-:W1:Y:S01]  /*d1a0*/  I2F.RP R6, R7 ;  /* 0x0000000700067306 */ /* 0x000e620000209400 */
[----:B------:R-:W-:-:S04]  /*d1b0*/  IMAD.HI.U32 R2, R2, R5, RZ ;  /* 0x0000000502027227 */ /* 0x000fc800078e00ff */
[----:B------:R-:W-:-:S05]  /*d1c0*/  IMAD R5, R2, R3, R5 ;  /* 0x0000000302057224 */ /* 0x000fca00078e0205 */
[----:B------:R-:W-:Y:S01]  /*d1d0*/  ISETP.GT.U32.AND P6, PT, R14, R5, PT ;  /* 0x000000050e00720c */ /* 0x000fe20003fc4070 */
[----:B-1----:R-:W1:-:S12]  /*d1e0*/  MUFU.RCP R6, R6 ;  /* 0x0000000600067308 */ /* 0x002e580000001000 */
[----:B------:R-:W-:Y:S02]  /*d1f0*/  @!P6 IMAD.IADD R5, R5, 0x1, -R14 ;  /* 0x000000010505e824 */ /* 0x000fe400078e0a0e */
[----:B-1----:R-:W-:-:S04]  /*d200*/  VIADD R2, R6, 0xffffffe ;  /* 0x0ffffffe06027836 */ /* 0x002fc80000000000 */
[----:B------:R1:W2:Y:S02]  /*d210*/  F2I.FTZ.U32.TRUNC.NTZ R3, R2 ;  /* 0x0000000200037305 */ /* 0x0002a4000021f000 */
[----:B-1----:R-:W-:Y:S02]  /*d220*/  IMAD.MOV.U32 R2, RZ, RZ, RZ ;  /* 0x000000ffff027224 */ /* 0x002fe400078e00ff */
[----:B--2---:R-:W-:-:S04]  /*d230*/  IMAD.MOV R18, RZ, RZ, -R3 ;  /* 0x000000ffff127224 */ /* 0x004fc800078e0a03 */
[----:B------:R-:W-:Y:S01]  /*d240*/  IMAD R15, R18, R7, RZ ;  /* 0x00000007120f7224 */ /* 0x000fe200078e02ff */
[----:B------:R-:W-:-:S03]  /*d250*/  IABS R18, R17 ;  /* 0x0000001100127213 */ /* 0x000fc60000000000 */
[----:B------:R-:W-:Y:S01]  /*d260*/  IMAD.HI.U32 R6, R3, R15, R2 ;  /* 0x0000000f03067227 */ /* 0x000fe200078e0002 */
[----:B------:R-:W-:-:S03]  /*d270*/  MOV R3, R18 ;  /* 0x0000001200037202 */ /* 0x000fc60000000f00 */
[----:B------:R-:W-:Y:S02]  /*d280*/  IMAD.MOV R15, RZ, RZ, -R19 ;  /* 0x000000ffff0f7224 */ /* 0x000fe400078e0a13 */
        /* <DEDUP_REMOVED lines=22> */
[----:B------:R-:W-:Y:S02]  /*d3f0*/  SHF.R.S32.HI R5, RZ, 0x1f, R4 ;  /* 0x0000001fff057819 */ /* 0x000fe40000011404 */
[----:B------:R-:W-:-:S07]  /*d400*/  SHF.R.S32.HI R7, RZ, 0x1f, R6 ;  /* 0x0000001fff077819 */ /* 0x000fce0000011406 */
.L_x_235:
[----:B------:R-:W-:Y:S05]  /*d410*/  BSYNC B0 ;  /* 0x0000000000007941 */ /* 0x000fea0003800000 */
.L_x_234:
[----:B------:R-:W1:Y:S04]  /*d420*/  SHFL.UP PT, R3, R6, 0x1, RZ ;  /* 0x0420000006037989 */ /* 0x000e6800000e00ff */
[----:B------:R-:W2:Y:S01]  /*d430*/  SHFL.UP PT, R2, R7, 0x1, RZ ;  /* 0x0420000007027989 */ /* 0x000ea200000e00ff */
[----:B-1----:R-:W-:Y:S02]  /*d440*/  SEL R3, R3, RZ, P1 ;  /* 0x000000ff03037207 */ /* 0x002fe40000800000 */
[----:B--2---:R-:W-:Y:S02]  /*d450*/  SEL R2, R2, RZ, P1 ;  /* 0x000000ff02027207 */ /* 0x004fe40000800000 */
[----:B------:R-:W-:-:S05]  /*d460*/  IADD3 R18, P6, R3, R6, RZ ;  /* 0x0000000603127210 */ /* 0x000fca0007fde0ff */
[----:B------:R-:W-:Y:S01]  /*d470*/  IMAD.X R15, R2, 0x1, R7, P6 ;  /* 0x00000001020f7824 */ /* 0x000fe200030e0607 */
[----:B------:R-:W1:Y:S04]  /*d480*/  SHFL.UP PT, R3, R18, 0x2, RZ ;  /* 0x0440000012037989 */ /* 0x000e6800000e00ff */
[----:B------:R-:W2:Y:S01]  /*d490*/  SHFL.UP PT, R2, R15, 0x2, RZ ;  /* 0x044000000f027989 */ /* 0x000ea200000e00ff */
[----:B-1----:R-:W-:Y:S02]  /*d4a0*/  SEL R3, R3, RZ, P2 ;  /* 0x000000ff03037207 */ /* 0x002fe40001000000 */
[----:B--2---:R-:W-:Y:S02]  /*d4b0*/  SEL R2, R2, RZ, P2 ;  /* 0x000000ff02027207 */ /* 0x004fe40001000000 */
[----:B------:R-:W-:-:S04]  /*d4c0*/  IADD3 R14, P6, R3, R18, RZ ;  /* 0x00000012030e7210 */ /* 0x000fc80007fde0ff */
[----:B------:R-:W-:Y:S01]  /*d4d0*/  IADD3.X R19, R2, R15, RZ, P6, !PT ;  /* 0x0000000f02137210 */ /* 0x000fe200037fe4ff */
        /* <DEDUP_REMOVED lines=18> */
[----:B------:R-:W-:-:S04]  /*d600*/  IADD3 R17, P6, R2, UR5, RZ ;  /* 0x0000000502117c10 */ /* 0x000fc8000ffde0ff */
[----:B------:R-:W-:Y:S02]  /*d610*/  IADD3.X R19, R3, UR4, RZ, P6, !PT ;  /* 0x0000000403137c10 */ /* 0x000fe4000b7fe4ff */
[----:B------:R-:W-:-:S04]  /*d620*/  ISETP.GT.U32.AND P6, PT, R17, UR10, PT ;  /* 0x0000000a11007c0c */ /* 0x000fc8000bfc4070 */
[----:B------:R-:W-:-:S13]  /*d630*/  ISETP.GT.U32.AND.EX P6, PT, R19, UR9, PT, P6 ;  /* 0x0000000913007c0c */ /* 0x000fda000bfc4160 */
[----:B------:R-:W-:-:S04]  /*d640*/  VOTE.ANY R14, PT, P6 ;  /* 0x00000000000e7806 */ /* 0x000fc800030e0100 */
[----:B------:R-:W-:-:S13]  /*d650*/  ISETP.NE.AND P6, PT, R14, RZ, PT ;  /* 0x000000ff0e00720c */ /* 0x000fda0003fc5270 */
[----:B------:R-:W-:Y:S05]  /*d660*/  @!P6 BRA `(.L_x_238) ;  /* 0xfffffff400b8e947 */ /* 0x000fea000383ffff */
[----:B------:R-:W-:Y:S02]  /*d670*/  IMAD.MOV.U32 R15, RZ, RZ, R2 ;  /* 0x000000ffff0f7224 */ /* 0x000fe400078e0002 */
[----:B------:R-:W-:-:S07]  /*d680*/  IMAD.MOV.U32 R22, RZ, RZ, R3 ;  /* 0x000000ffff167224 */ /* 0x000fce00078e0003 */
.L_x_233:
[----:B------:R-:W1:Y:S08]  /*d690*/  BREV R14, R14 ;  /* 0x0000000e000e7301 */ /* 0x000e700000000000 */
[----:B-1----:R-:W1:Y:S02]  /*d6a0*/  FLO.U32.SH R13, R14 ;  /* 0x0000000e000d7300 */ /* 0x002e6400000e0400 */
[----:B-1----:R-:W1:Y:S02]  /*d6b0*/  SHFL.IDX PT, R12, R12, R13, 0x1f ;  /* 0x00001f0d0c0c7589 */ /* 0x002e6400000e0000 */
[----:B-1----:R-:W-:-:S13]  /*d6c0*/  R2UR UR6, R12 ;  /* 0x000000000c0672ca */ /* 0x002fda00000e0000 */
[----:B------:R-:W-:-:S05]  /*d6d0*/  VIADD R17, R34, UR6 ;  /* 0x0000000622117c36 */ /* 0x000fca0008000000 */
[----:B------:R-:W-:-:S13]  /*d6e0*/  ISETP.GE.AND P1, PT, R17, UR24, PT ;  /* 0x0000001811007c0c */ /* 0x000fda000bf26270 */
[----:B------:R-:W1:Y:S02]  /*d6f0*/  @!P1 LDC.64 R2, c[0x0][0x918] ;  /* 0x00024600ff029b82 */ /* 0x000e640000000a00 */
[----:B-1----:R-:W-:-:S05]  /*d700*/  @!P1 IMAD.WIDE R2, R17, 0xc, R2 ;  /* 0x0000000c11029825 */ /* 0x002fca00078e0202 */
[----:B-----5:R1:W5:Y:S04]  /*d710*/  @!P1 LDG.E R8, desc[UR58][R2.64] ;  /* 0x0000003a02089981 */ /* 0x020368000c1e1900 */
[----:B------:R1:W5:Y:S01]  /*d720*/  @!P1 LDG.E R9, desc[UR58][R2.64+0x4] ;  /* 0x0000043a02099981 */ /* 0x000362000c1e1900 */
[----:B------:R-:W-:-:S03]  /*d730*/  IADD3 R18, P1, P2, R15, UR5, -R6 ;  /* 0x000000050f127c10 */ /* 0x000fc6000fa3e806 */
[----:B------:R-:W-:Y:S01]  /*d740*/  SHFL.IDX PT, R6, R6, R13, 0x1f ;  /* 0x00001f0d06067589 */ /* 0x000fe200000e0000 */
[----:B------:R-:W-:-:S03]  /*d750*/  IADD3.X R22, R22, UR4, ~R7, P1, P2 ;  /* 0x0000000416167c10 */ /* 0x000fc60008fe4c07 */
[----:B------:R-:W2:Y:S04]  /*d760*/  SHFL.IDX PT, R18, R18, R13, 0x1f ;  /* 0x00001f0d12127589 */ /* 0x000ea800000e0000 */
[----:B------:R-:W3:Y:S04]  /*d770*/  SHFL.IDX PT, R22, R22, R13, 0x1f ;  /* 0x00001f0d16167589 */ /* 0x000ee800000e0000 */
[----:B------:R1:W4:Y:S04]  /*d780*/  SHFL.IDX PT, R7, R7, R13, 0x1f ;  /* 0x00001f0d07077589 */ /* 0x00032800000e0000 */
[----:B------:R1:W1:Y:S04]  /*d790*/  SHFL.IDX PT, R5, R5, R13, 0x1f ;  /* 0x00001f0d05057589 */ /* 0x00026800000e0000 */
[----:B------:R1:W1:Y:S01]  /*d7a0*/  SHFL.IDX PT, R4, R4, R13, 0x1f ;  /* 0x00001f0d04047589 */ /* 0x00026200000e0000 */
[----:B--2---:R-:W-:-:S02]  /*d7b0*/  R2UR UR5, R18 ;  /* 0x00000000120572ca */ /* 0x004fc400000e0000 */
[----:B---3--:R-:W-:-:S15]  /*d7c0*/  R2UR UR4, R22 ;  /* 0x00000000160472ca */ /* 0x008fde00000e0000 */
.L_x_228:
[----:B-1----:R-:W1:Y:S01]  /*d7d0*/  LDC R2, c[0x0][0x910] ;  /* 0x00024400ff027b82 */ /* 0x002e620000000800 */
[----:B------:R-:W-:Y:S01]  /*d7e0*/  UMOV UR24, 0xffffffff ;  /* 0xffffffff00187882 */ /* 0x000fe20000000000 */
[----:B------:R-:W-:Y:S01]  /*d7f0*/  UMOV UR25, 0xffffffff ;  /* 0xffffffff00197882 */ /* 0x000fe20000000000 */
[----:B------:R-:W-:Y:S01]  /*d800*/  UMOV UR26, 0xffffffff ;  /* 0xffffffff001a7882 */ /* 0x000fe20000000000 */
[----:B------:R-:W-:Y:S01]  /*d810*/  IMAD.MOV.U32 R15, RZ, RZ, RZ ;  /* 0x000000ffff0f7224 */ /* 0x000fe200078e00ff */
[----:B-1----:R-:W-:-:S13]  /*d820*/  ISETP.LE.AND P1, PT, R2, UR6, PT ;  /* 0x0000000602007c0c */ /* 0x002fda000bf23270 */
[----:B------:R-:W-:Y:S05]  /*d830*/  @P1 BRA `(.L_x_227) ;  /* 0x0000000000f01947 */ /* 0x000fea0003800000 */
[C---:B------:R-:W-:Y:S01]  /*d840*/  R2UR UR24, R4.reuse ;  /* 0x00000000041872ca */ /* 0x040fe200000e0000 */
[----:B------:R-:W-:Y:S01]  /*d850*/  UIADD3 UR30, UP1, -UR5, UR10, URZ ;  /* 0x0000000a051e7290 */ /* 0x000fe2000ff3e13f */
[----:B------:R-:W-:Y:S01]  /*d860*/  R2UR UR25, R5 ;  /* 0x00000000051972ca */ /* 0x000fe200000e0000 */
[----:B------:R-:W-:Y:S01]  /*d870*/  ULDC UR26, c[0x0][0x8c0] ;  /* 0x00023000001a7ab9 */ /* 0x000fe20000000800 */
[----:B------:R-:W-:Y:S01]  /*d880*/  ULDC UR27, c[0x0][0x8b0] ;  /* 0x00022c00001b7ab9 */ /* 0x000fe20000000800 */
[----:B------:R-:W-:Y:S01]  /*d890*/  ULDC UR28, c[0x0][0x904] ;  /* 0x00024100001c7ab9 */ /* 0x000fe20000000800 */
[----:B------:R-:W-:-:S03]  /*d8a0*/  SHF.R.U64 R2, R4, UR27, R5 ;  /* 0x0000001b04027c19 */ /* 0x000fc60008001205 */
[----:B------:R-:W-:Y:S01]  /*d8b0*/  UIADD3.X UR24, ~UR4, UR9, URZ, UP1, !UPT ;  /* 0x0000000904187290 */ /* 0x000fe20008ffe53f */
[----:B------:R-:W-:-:S03]  /*d8c0*/  R2UR UR32, R2 ;  /* 0x00000000022072ca */ /* 0x000fc600000e0000 */
[----:B------:R-:W-:Y:S02]  /*d8d0*/  USHF.R.U32.HI UR31, URZ, UR26, UR24 ;  /* 0x0000001a3f1f7299 */ /* 0x000fe40008011618 */
[----:B------:R-:W-:Y:S02]  /*d8e0*/  USHF.R.U32.HI UR35, URZ, UR27, UR25 ;  /* 0x0000001b3f237299 */ /* 0x000fe40008011619 */
[----:B------:R-:W-:Y:S02]  /*d8f0*/  USHF.R.U32.HI UR33, URZ, UR27, UR31 ;  /* 0x0000001b3f217299 */ /* 0x000fe4000801161f */
[----:B------:R-:W-:Y:S02]  /*d900*/  USHF.R.U64 UR30, UR30, UR26, UR24 ;  /* 0x0000001a1e1e7299 */ /* 0x000fe40008001218 */
[----:B------:R-:W-:Y:S02]  /*d910*/  USHF.R.U32.HI UR34, URZ, UR28, UR33 ;  /* 0x0000001c3f227299 */ /* 0x000fe40008011621 */
[----:B------:R-:W-:-:S02]  /*d920*/  USHF.R.U64 UR31, UR30, UR27, UR31 ;  /* 0x0000001b1e1f7299 */ /* 0x000fc4000800121f */
[----:B------:R-:W-:Y:S02]  /*d930*/  ULOP3.LUT UR24, UR34, UR35, URZ, 0xfc, !UPT ;  /* 0x0000002322187292 */ /* 0x000fe4000f8efc3f */
[----:B------:R-:W-:-:S04]  /*d940*/  USHF.R.U64 UR33, UR31, UR28, UR33 ;  /* 0x0000001c1f217299 */ /* 0x000fc80008001221 */
[----:B------:R-:W-:-:S13]  /*d950*/  ISETP.NE.U32.AND P1, PT, RZ, UR24, PT ;  /* 0x00000018ff007c0c */ /* 0x000fda000bf25070 */
[----:B------:R-:W-:Y:S05]  /*d960*/  @!P1 BRA `(.L_x_239) ;  /* 0x0000000000189947 */ /* 0x000fea0003800000 */
[----:B------:R-:W-:-:S07]  /*d970*/  MOV R12, 0xd990 ;  /* 0x0000d990000c7802 */ /* 0x000fce0000000f00 */
[----:B--2-45:R-:W-:Y:S05]  /*d980*/  CALL.REL.NOINC `(.L_x_240) ;  /* 0x0000001c00707944 */ /* 0x034fea0003c00000 */
[----:B------:R-:W-:-:S04]  /*d990*/  UIADD3 UR24, -UR25, URZ, URZ ;  /* 0x0000003f19187290 */ /* 0x000fc8000fffe13f */
[----:B------:R-:W-:-:S03]  /*d9a0*/  UIMAD UR32, UR32, UR24, UR33 ;  /* 0x00000018202072a4 */ /* 0x000fc6000f8e0221 */
[----:B------:R-:W-:Y:S01]  /*d9b0*/  UMOV UR24, UR25 ;  /* 0x0000001900187c82 */ /* 0x000fe20008000000 */
[----:B------:R-:W-:Y:S08]  /*d9c0*/  BRA `(.L_x_241) ;  /* 0x0000000000587947 */ /* 0x000ff00003800000 */
.L_x_239:
[----:B------:R-:W1:Y:S01]  /*d9d0*/  I2F.U32.RP R2, UR32 ;  /* 0x0000002000027d06 */ /* 0x000e620008209000 */
[----:B------:R-:W-:Y:S01]  /*d9e0*/  UMOV UR24, URZ ;  /* 0x0000003f00187c82 */ /* 0x000fe20008000000 */
[----:B------:R-:W-:-:S06]  /*d9f0*/  UISETP.NE.U32.AND UP4, UPT, UR32, URZ, UPT ;  /* 0x0000003f2000728c */ /* 0x000fcc000bf85070 */
[----:B-1----:R-:W1:Y:S02]  /*da00*/  MUFU.RCP R2, R2 ;  /* 0x0000000200027308 */ /* 0x002e640000001000 */
[----:B-1----:R-:W-:-:S06]  /*da10*/  VIADD R3, R2, 0xffffffe ;  /* 0x0ffffffe02037836 */ /* 0x002fcc0000000000 */
[----:B------:R-:W1:Y:S02]  /*da20*/  F2I.FTZ.U32.TRUNC.NTZ R3, R3 ;  /* 0x0000000300037305 */ /* 0x000e64000021f000 */
[----:B-1----:R-:W-:-:S13]  /*da30*/  R2UR UR25, R3 ;  /* 0x00000000031972ca */ /* 0x002fda00000e0000 */
[----:B------:R-:W-:-:S04]  /*da40*/  UIADD3 UR26, URZ, -UR25, URZ ;  /* 0x800000193f1a7290 */ /* 0x000fc8000fffe03f */
[----:B------:R-:W-:-:S04]  /*da50*/  UIMAD UR26, UR26, UR32, URZ ;  /* 0x000000201a1a72a4 */ /* 0x000fc8000f8e023f */
[----:B------:R-:W-:-:S04]  /*da60*/  UIMAD.WIDE.U32 UR24, UR25, UR26, UR24 ;  /* 0x0000001a191872a5 */ /* 0x000fc8000f8e0018 */
[----:B------:R-:W-:-:S04]  /*da70*/  UIMAD.WIDE.U32 UR24, UR25, UR33, URZ ;  /* 0x00000021191872a5 */ /* 0x000fc8000f8e003f */
[----:B------:R-:W-:-:S04]  /*da80*/  UIADD3 UR24, -UR25, URZ, URZ ;  /* 0x0000003f19187290 */ /* 0x000fc8000fffe13f */
[----:B------:R-:W-:-:S04]  /*da90*/  UIMAD UR24, UR32, UR24, UR33 ;  /* 0x00000018201872a4 */ /* 0x000fc8000f8e0221 */
[----:B------:R-:W-:-:S11]  /*daa0*/  UISETP.GE.U32.AND UP1, UPT, UR24, UR32, UPT ;  /* 0x000000201800728c */ /* 0x000fd6000bf26070 */
[----:B------:R-:W-:Y:S02]  /*dab0*/  @UP1 UIADD3 UR24, UR24, -UR32, URZ ;  /* 0x8000002018181290 */ /* 0x000fe4000fffe03f */
[----:B------:R-:W-:Y:S02]  /*dac0*/  @UP1 UIADD3 UR25, UR25, 0x1, URZ ;  /* 0x0000000119191890 */ /* 0x000fe4000fffe03f */
[----:B------:R-:W-:-:S11]  /*dad0*/  UISETP.GE.U32.AND UP2, UPT, UR24, UR32, UPT ;  /* 0x000000201800728c */ /* 0x000fd6000bf46070 */
[----:B------:R-:W-:Y:S02]  /*dae0*/  @UP2 UIADD3 UR25, UR25, 0x1, URZ ;  /* 0x0000000119192890 */ /* 0x000fe4000fffe03f */
[----:B------:R-:W-:-:S04]  /*daf0*/  @!UP4 ULOP3.LUT UR25, URZ, UR32, URZ, 0x33, !UPT ;  /* 0x000000203f19c292 */ /* 0x000fc8000f8e333f */
[----:B------:R-:W-:-:S04]  /*db00*/  UIADD3 UR24, -UR25, URZ, URZ ;  /* 0x0000003f19187290 */ /* 0x000fc8000fffe13f */
[----:B------:R-:W-:-:S03]  /*db10*/  UIMAD UR32, UR32, UR24, UR33 ;  /* 0x00000018202072a4 */ /* 0x000fc6000f8e0221 */
[----:B------:R-:W-:-:S09]  /*db20*/  UMOV UR24, UR25 ;  /* 0x0000001900187c82 */ /* 0x000fd20008000000 */
.L_x_241:
[----:B------:R-:W-:Y:S01]  /*db30*/  ULOP3.LUT UR31, UR31, UR20, URZ, 0xc0, !UPT ;  /* 0x000000141f1f7292 */ /* 0x000fe2000f8ec03f */
[----:B------:R-:W-:Y:S01]  /*db40*/  IMAD.MOV.U32 R15, RZ, RZ, 0x1 ;  /* 0x00000001ff0f7424 */ /* 0x000fe200078e00ff */
[----:B------:R-:W-:Y:S02]  /*db50*/  ULOP3.LUT UR30, UR30, UR18, URZ, 0xc0, !UPT ;  /* 0x000000121e1e7292 */ /* 0x000fe4000f8ec03f */
[----:B------:R-:W-:Y:S01]  /*db60*/  UIMAD UR24, UR19, UR24, UR31 ;  /* 0x00000018131872a4 */ /* 0x000fe2000f8e021f */
[----:B------:R-:W-:Y:S01]  /*db70*/  ULDC UR26, c[0x0][0x8a8] ;  /* 0x00022a00001a7ab9 */ /* 0x000fe20000000800 */
[----:B------:R-:W-:Y:S01]  /*db80*/  ULDC UR25, c[0x0][0x8b8] ;  /* 0x00022e0000197ab9 */ /* 0x000fe20000000800 */
[----:B------:R-:W-:Y:S02]  /*db90*/  UIMAD UR30, UR32, UR26, UR30 ;  /* 0x0000001a201e72a4 */ /* 0x000fe4000f8e021e */
[----:B------:R-:W-:Y:S01]  /*dba0*/  UIMAD UR25, UR24, UR25, UR40 ;  /* 0x00000019181972a4 */ /* 0x000fe2000f8e0228 */
[----:B------:R-:W-:Y:S01]  /*dbb0*/  @UP3 UMOV UR26, UR6 ;  /* 0x00000006001a3c82 */ /* 0x000fe20008000000 */
[----:B------:R-:W-:-:S03]  /*dbc0*/  @!UP3 UMOV UR26, UR6 ;  /* 0x00000006001abc82 */ /* 0x000fc60008000000 */
[----:B------:R-:W-:Y:S02]  /*dbd0*/  @UP3 UMOV UR24, UR30 ;  /* 0x0000001e00183c82 */ /* 0x000fe40008000000 */
[----:B------:R-:W-:Y:S01]  /*dbe0*/  @!UP3 UMOV UR24, UR25 ;  /* 0x000000190018bc82 */ /* 0x000fe20008000000 */
[----:B------:R-:W-:-:S05]  /*dbf0*/  @!UP3 UMOV UR25, UR30 ;  /* 0x0000001e0019bc82 */ /* 0x000fca0008000000 */
.L_x_227:
[----:B------:R-:W-:-:S06]  /*dc00*/  UISETP.NE.AND UP1, UPT, UR15, 0x3, UPT ;  /* 0x000000030f00788c */ /* 0x000fcc000bf25270 */
[----:B------:R-:W-:-:S13]  /*dc10*/  PLOP3.LUT P1, PT, PT, PT, UP1, 0x80, 0x0 ;  /* 0x000000000000781c */ /* 0x000fda0003f2f018 */
[----:B------:R-:W-:Y:S05]  /*dc20*/  @!P1 BRA `(.L_x_242) ;  /* 0x0000000000049947 */ /* 0x000fea0003800000 */
[----:B--2---:R-:W-:Y:S01]  /*dc30*/  BPT.TRAP 0x1 ;  /* 0x000000040000795c */ /* 0x004fe20000300000 */
.L_x_242:
[----:B------:R-:W1:Y:S01]  /*dc40*/  S2R R2, SR_CgaCtaId ;  /* 0x0000000000027919 */ /* 0x000e620000008800 */
[----:B------:R-:W-:-:S04]  /*dc50*/  MOV R3, 0x400 ;  /* 0x0000040000037802 */ /* 0x000fc80000000f00 */
[----:B-1----:R-:W-:Y:S02]  /*dc60*/  LEA R3, R2, R3, 0x18 ;  /* 0x0000000302037211 */ /* 0x002fe400078ec0ff */
[----:B------:R-:W-:Y:S02]  /*dc70*/  SHF.L.U32 R2, R0, 0x1f, RZ ;  /* 0x0000001f00027819 */ /* 0x000fe400000006ff */
[----:B------:R-:W-:-:S04]  /*dc80*/  LEA R17, R16, R3, 0x3 ;  /* 0x0000000310117211 */ /* 0x000fc800078e18ff */
[----:B------:R-:W1:Y:S02]  /*dc90*/  SYNCS.PHASECHK.TRANS64.TRYWAIT P2, [R17+URZ+0x38440], R2 ;  /* 0x03844002110075a7 */ /* 0x000e64000804017f */
[----:B-1----:R-:W-:Y:S05]  /*dca0*/  @!P2 BRA `(.L_x_243) ;  /* 0x000000140008a947 */ /* 0x002fea0003800000 */
.L_x_306:
[----:B------:R-:W-:Y:S01]  /*dcb0*/  ELECT P2, URZ, PT ;  /* 0x00000000003f782f */ /* 0x000fe20003840000 */
[----:B------:R-:W-:-:S12]  /*dcc0*/  BSSY B0, `(.L_x_244) ;  /* 0x0000010000007945 */ /* 0x000fd80003800000 */
[----:B------:R-:W-:Y:S05]  /*dcd0*/  @!P2 BRA `(.L_x_245) ;  /* 0x000000000038a947 */ /* 0x000fea0003800000 */
[----:B-1----:R-:W-:Y:S02]  /*dce0*/  IMAD R2, R16, 0x10, R3 ;  /* 0x0000001010027824 */ /* 0x002fe400078e0203 */
[----:B------:R-:W-:Y:S02]  /*dcf0*/  IMAD.U32 R14, RZ, RZ, UR26 ;  /* 0x0000001aff0e7e24 */ /* 0x000fe4000f8e00ff */
[----:B------:R-:W-:Y:S02]  /*dd00*/  IMAD.U32 R13, RZ, RZ, UR25 ;  /* 0x00000019ff0d7e24 */ /* 0x000fe4000f8e00ff */
[----:B------:R-:W-:-:S05]  /*dd10*/  IMAD.U32 R12, RZ, RZ, UR24 ;  /* 0x00000018ff0c7e24 */ /* 0x000fca000f8e00ff */
[----:B------:R1:W-:Y:S01]  /*dd20*/  STS.128 [R2+0x38510], R12 ;  /* 0x0385100c02007388 */ /* 0x0003e20000000c00 */
[----:B------:R-:W-:Y:S01]  /*dd30*/  @!PT LDS RZ, [RZ] ;  /* 0x00000000fffff984 */ /* 0x000fe20000000800 */
[----:B------:R-:W-:Y:S01]  /*dd40*/  @!PT LDS RZ, [RZ] ;  /* 0x00000000fffff984 */ /* 0x000fe20000000800 */
[----:B------:R-:W-:Y:S01]  /*dd50*/  @!PT LDS RZ, [RZ] ;  /* 0x00000000fffff984 */ /* 0x000fe20000000800 */
[----:B------:R-:W-:Y:S01]  /*dd60*/  @!PT LDS RZ, [RZ] ;  /* 0x00000000fffff984 */ /* 0x000fe20000000800 */
[----:B------:R3:W-:Y:S06]  /*dd70*/  MEMBAR.ALL.CTA ;  /* 0x0000000000007992 */ /* 0x0007ec0000008000 */
[----:B---3--:R-:W3:Y:S01]  /*dd80*/  FENCE.VIEW.ASYNC.S ;  /* 0x00000000000073c6 */ /* 0x008ee20000000000 */
[----:B------:R-:W-:Y:S05]  /*dd90*/  @!P1 BRA `(.L_x_246) ;  /* 0x0000000000049947 */ /* 0x000fea0003800000 */
[----:B--2---:R-:W-:Y:S01]  /*dda0*/  BPT.TRAP 0x1 ;  /* 0x000000040000795c */ /* 0x004fe20000300000 */
.L_x_246:
[----:B---3--:R3:W-:Y:S02]  /*ddb0*/  SYNCS.ARRIVE.TRANS64.A1T0 RZ, [R17+URZ+0x38400], RZ ;  /* 0x038400ff11ff79a7 */ /* 0x0087e4000810003f */
.L_x_245:
[----:B--2---:R-:W-:Y:S05]  /*ddc0*/  BSYNC B0 ;  /* 0x0000000000007941 */ /* 0x004fea0003800000 */
.L_x_244:
[----:B------:R-:W-:Y:S01]  /*ddd0*/  ISETP.NE.AND P3, PT, R15, RZ, PT ;  /* 0x000000ff0f00720c */ /* 0x000fe20003f65270 */
[----:B------:R-:W-:-:S05]  /*dde0*/  VIADD R16, R16, 0x1 ;  /* 0x0000000110107836 */ /* 0x000fca0000000000 */
[----:B------:R-:W-:-:S04]  /*ddf0*/  ISETP.NE.AND P2, PT, R16, 0x8, PT ;  /* 0x000000081000780c */ /* 0x000fc80003f45270 */
[----:B-1----:R-:W-:Y:S02]  /*de00*/  SEL R13, RZ, 0x1, P2 ;  /* 0x00000001ff0d7807 */ /* 0x002fe40001000000 */
[----:B------:R-:W-:Y:S02]  /*de10*/  SEL R16, R16, RZ, P2 ;  /* 0x000000ff10107207 */ /* 0x000fe40001000000 */
[----:B------:R-:W-:Y:S01]  /*de20*/  LOP3.LUT R0, R0, R13, RZ, 0x3c, !PT ;  /* 0x0000000d00007212 */ /* 0x000fe200078e3cff */
[----:B------:R-:W-:Y:S06]  /*de30*/  @P3 BRA `(.L_x_247) ;  /* 0xffffffe400003947 */ /* 0x000fec000383ffff */
[----:B------:R-:W-:Y:S05]  /*de40*/  @!P1 BRA `(.L_x_248) ;  /* 0x0000000000049947 */ /* 0x000fea0003800000 */
[----:B------:R-:W-:Y:S01]  /*de50*/  BPT.TRAP 0x1 ;  /* 0x000000040000795c */ /* 0x000fe20000300000 */
.L_x_248:
[----:B------:R-:W-:Y:S01]  /*de60*/  IMAD R5, R16, 0x8, R3 ;  /* 0x0000000810057824 */ /* 0x000fe200078e0203 */
[----:B------:R-:W-:-:S04]  /*de70*/  SHF.L.U32 R2, R0, 0x1f, RZ ;  /* 0x0000001f00027819 */ /* 0x000fc800000006ff */
[----:B------:R-:W1:Y:S02]  /*de80*/  SYNCS.PHASECHK.TRANS64.TRYWAIT P0, [R5+URZ+0x38440], R2 ;  /* 0x03844002050075a7 */ /* 0x000e64000800017f */
[----:B-1----:R-:W-:Y:S05]  /*de90*/  @!P0 BRA `(.L_x_249) ;  /* 0x0000001000a08947 */ /* 0x002fea0003800000 */
.L_x_307:
[----:B------:R-:W-:Y:S05]  /*dea0*/  @!P1 BRA `(.L_x_250) ;  /* 0x0000000000049947 */ /* 0x000fea0003800000 */
[----:B------:R-:W-:Y:S01]  /*deb0*/  BPT.TRAP 0x1 ;  /* 0x000000040000795c */ /* 0x000fe20000300000 */
.L_x_250:
[----:B------:R-:W-:-:S05]  /*dec0*/  VIADD R16, R16, 0x1 ;  /* 0x0000000110107836 */ /* 0x000fca0000000000 */
[----:B------:R-:W-:-:S04]  /*ded0*/  ISETP.NE.AND P0, PT, R16, 0x8, PT ;  /* 0x000000081000780c */ /* 0x000fc80003f05270 */
[----:B-1----:R-:W-:Y:S02]  /*dee0*/  SEL R5, RZ, 0x1, P0 ;  /* 0x00000001ff057807 */ /* 0x002fe40000000000 */
[----:B------:R-:W-:Y:S02]  /*def0*/  SEL R16, R16, RZ, P0 ;  /* 0x000000ff10107207 */ /* 0x000fe40000000000 */
[----:B------:R-:W-:-:S03]  /*df00*/  LOP3.LUT R5, R0, R5, RZ, 0x3c, !PT ;  /* 0x0000000500057212 */ /* 0x000fc600078e3cff */
[----:B----4-:R-:W-:Y:S01]  /*df10*/  IMAD R7, R16, 0x8, R3 ;  /* 0x0000000810077824 */ /* 0x010fe200078e0203 */
[----:B------:R-:W-:-:S04]  /*df20*/  SHF.L.U32 R0, R5, 0x1f, RZ ;  /* 0x0000001f05007819 */ /* 0x000fc800000006ff */
[----:B------:R-:W1:Y:S02]  /*df30*/  SYNCS.PHASECHK.TRANS64.TRYWAIT P0, [R7+URZ+0x38440], R0 ;  /* 0x03844000070075a7 */ /* 0x000e64000800017f */
[----:B-1----:R-:W-:Y:S05]  /*df40*/  @!P0 BRA `(.L_x_251) ;  /* 0x0000001000888947 */ /* 0x002fea0003800000 */
.L_x_308:
[----:B------:R-:W-:Y:S05]  /*df50*/  @!P1 BRA `(.L_x_252) ;  /* 0x0000000000049947 */ /* 0x000fea0003800000 */
[----:B------:R-:W-:Y:S01]  /*df60*/  BPT.TRAP 0x1 ;  /* 0x000000040000795c */ /* 0x000fe20000300000 */
.L_x_252:
[----:B-1----:R-:W-:-:S05]  /*df70*/  VIADD R0, R16, 0x1 ;  /* 0x0000000110007836 */ /* 0x002fca0000000000 */
[----:B------:R-:W-:-:S04]  /*df80*/  ISETP.NE.AND P0, PT, R0, 0x8, PT ;  /* 0x000000080000780c */ /* 0x000fc80003f05270 */
[----:B------:R-:W-:Y:S02]  /*df90*/  SEL R2, RZ, 0x1, P0 ;  /* 0x00000001ff027807 */ /* 0x000fe40000000000 */
[----:B------:R-:W-:Y:S02]  /*dfa0*/  SEL R4, R0, RZ, P0 ;  /* 0x000000ff00047207 */ /* 0x000fe40000000000 */
[----:B------:R-:W-:Y:S02]  /*dfb0*/  LOP3.LUT R5, R5, R2, RZ, 0x3c, !PT ;  /* 0x0000000205057212 */ /* 0x000fe400078e3cff */
[----:B------:R-:W-:Y:S02]  /*dfc0*/  LEA R7, R4, R3, 0x3 ;  /* 0x0000000304077211 */ /* 0x000fe400078e18ff */
[----:B------:R-:W-:-:S04]  /*dfd0*/  SHF.L.U32 R0, R5, 0x1f, RZ ;  /* 0x0000001f05007819 */ /* 0x000fc800000006ff */
[----:B------:R-:W1:Y:S02]  /*dfe0*/  SYNCS.PHASECHK.TRANS64.TRYWAIT P0, [R7+URZ+0x38440], R0 ;  /* 0x03844000070075a7 */ /* 0x000e64000800017f */
[----:B-1----:R-:W-:Y:S05]  /*dff0*/  @!P0 BRA `(.L_x_253) ;  /* 0x0000001000708947 */ /* 0x002fea0003800000 */
.L_x_309:
[----:B------:R-:W-:Y:S05]  /*e000*/  @!P1 BRA `(.L_x_254) ;  /* 0x0000000000049947 */ /* 0x000fea0003800000 */
[----:B------:R-:W-:Y:S01]  /*e010*/  BPT.TRAP 0x1 ;  /* 0x000000040000795c */ /* 0x000fe20000300000 */
.L_x_254:
[----:B-1----:R-:W-:-:S05]  /*e020*/  VIADD R0, R4, 0x1 ;  /* 0x0000000104007836 */ /* 0x002fca0000000000 */
[----:B------:R-:W-:-:S04]  /*e030*/  ISETP.NE.AND P0, PT, R0, 0x8, PT ;  /* 0x000000080000780c */ /* 0x000fc80003f05270 */
[----:B------:R-:W-:Y:S02]  /*e040*/  SEL R2, RZ, 0x1, P0 ;  /* 0x00000001ff027807 */ /* 0x000fe40000000000 */
[----:B------:R-:W-:Y:S02]  /*e050*/  SEL R4, R0, RZ, P0 ;  /* 0x000000ff00047207 */ /* 0x000fe40000000000 */
[----:B------:R-:W-:-:S03]  /*e060*/  LOP3.LUT R5, R5, R2, RZ, 0x3c, !PT ;  /* 0x0000000205057212 */ /* 0x000fc600078e3cff */
[----:B------:R-:W-:Y:S01]  /*e070*/  IMAD R7, R4, 0x8, R3 ;  /* 0x0000000804077824 */ /* 0x000fe200078e0203 */
[----:B------:R-:W-:-:S04]  /*e080*/  SHF.L.U32 R0, R5, 0x1f, RZ ;  /* 0x0000001f05007819 */ /* 0x000fc800000006ff */
[----:B------:R-:W1:Y:S02]  /*e090*/  SYNCS.PHASECHK.TRANS64.TRYWAIT P0, [R7+URZ+0x38440], R0 ;  /* 0x03844000070075a7 */ /* 0x000e64000800017f */
[----:B-1----:R-:W-:Y:S05]  /*e0a0*/  @!P0 BRA `(.L_x_255) ;  /* 0x0000001000588947 */ /* 0x002fea0003800000 */
.L_x_310:
[----:B------:R-:W-:Y:S05]  /*e0b0*/  @!P1 BRA `(.L_x_256) ;  /* 0x0000000000049947 */ /* 0x000fea0003800000 */
[----:B------:R-:W-:Y:S01]  /*e0c0*/  BPT.TRAP 0x1 ;  /* 0x000000040000795c */ /* 0x000fe20000300000 */
.L_x_256:
        /* <DEDUP_REMOVED lines=9> */
.L_x_311:
[----:B------:R-:W-:Y:S05]  /*e160*/  @!P1 BRA `(.L_x_258) ;  /* 0x0000000000049947 */ /* 0x000fea0003800000 */
[----:B------:R-:W-:Y:S01]  /*e170*/  BPT.TRAP 0x1 ;  /* 0x000000040000795c */ /* 0x000fe20000300000 */
.L_x_258:
        /* <DEDUP_REMOVED lines=9> */
.L_x_312:
[----:B------:R-:W-:Y:S05]  /*e210*/  @!P1 BRA `(.L_x_260) ;  /* 0x0000000000049947 */ /* 0x000fea0003800000 */
[----:B------:R-:W-:Y:S01]  /*e220*/  BPT.TRAP 0x1 ;  /* 0x000000040000795c */ /* 0x000fe20000300000 */
.L_x_260:
        /* <DEDUP_REMOVED lines=9> */
.L_x_313:
[----:B------:R-:W-:Y:S05]  /*e2c0*/  @!P1 BRA `(.L_x_262) ;  /* 0x0000000000049947 */ /* 0x000fea0003800000 */
[----:B------:R-:W-:Y:S01]  /*e2d0*/  BPT.TRAP 0x1 ;  /* 0x000000040000795c */ /* 0x000fe20000300000 */
.L_x_262:
[----:B-1----:R-:W-:-:S05]  /*e2e0*/  VIADD R0, R4, 0x1 ;  /* 0x0000000104007836 */ /* 0x002fca0000000000 */
[----:B------:R-:W-:-:S04]  /*e2f0*/  ISETP.NE.AND P0, PT, R0, 0x8, PT ;  /* 0x000000080000780c */ /* 0x000fc80003f05270 */
[----:B------:R-:W-:Y:S02]  /*e300*/  SEL R2, RZ, 0x1, P0 ;  /* 0x00000001ff027807 */ /* 0x000fe40000000000 */
[----:B------:R-:W-:Y:S02]  /*e310*/  SEL R0, R0, RZ, P0 ;  /* 0x000000ff00007207 */ /* 0x000fe40000000000 */
[----:B------:R-:W-:Y:S02]  /*e320*/  LOP3.LUT R2, R5, R2, RZ, 0x3c, !PT ;  /* 0x0000000205027212 */ /* 0x000fe400078e3cff */
[----:B------:R-:W-:Y:S02]  /*e330*/  LEA R3, R0, R3, 0x3 ;  /* 0x0000000300037211 */ /* 0x000fe400078e18ff */
[----:B------:R-:W-:-:S07]  /*e340*/  SHF.L.U32 R0, R2, 0x1f, RZ ;  /* 0x0000001f02007819 */ /* 0x000fce00000006ff */
.L_x_263:
[----:B-1----:R1:W2:Y:S02]  /*e350*/  SYNCS.PHASECHK.TRANS64.TRYWAIT P0, [R3+URZ+0x38440], R0 ;  /* 0x03844000030075a7 */ /* 0x0022a4000800017f */
[----:B--2---:R-:W-:Y:S05]  /*e360*/  @!P0 NANOSLEEP.SYNCS 0x989680 ;  /* 0x009896800000895d */ /* 0x004fea0003900000 */
[----:B------:R-:W2:Y:S02]  /*e370*/  @!P0 SYNCS.PHASECHK.TRANS64 P0, [R3+URZ+0x38440], R0 ;  /* 0x03844000030085a7 */ /* 0x000ea4000800007f */
[----:B--2---:R-:W-:Y:S05]  /*e380*/  @P0 EXIT ;  /* 0x000000000000094d */ /* 0x004fea0003800000 */
[----:B------:R-:W-:Y:S05]  /*e390*/  BRA `(.L_x_263) ;  /* 0xfffffffc00ec7947 */ /* 0x000fea000383ffff */
.L_x_33:
[----:B--2---:R-:W-:-:S04]  /*e3a0*/  IMAD.U32 R3, RZ, RZ, UR4 ;  /* 0x00000004ff037e24 */ /* 0x004fc8000f8e00ff */
[----:B------:R2:W3:Y:S03]  /*e3b0*/  SYNCS.PHASECHK.TRANS64.TRYWAIT P0, [R3+URZ+0x38480], R0 ;  /* 0x03848000030075a7 */ /* 0x0004e6000800017f */
[----:B---3--:R-:W-:Y:S05]  /*e3c0*/  @!P0 NANOSLEEP.SYNCS 0x989680 ;  /* 0x009896800000895d */ /* 0x008fea0003900000 */
[----:B------:R-:W3:Y:S02]  /*e3d0*/  @!P0 SYNCS.PHASECHK.TRANS64 P0, [R3+URZ+0x38480], R0 ;  /* 0x03848000030085a7 */ /* 0x000ee4000800007f */
[----:B---3--:R-:W-:Y:S05]  /*e3e0*/  @!P0 BRA `(.L_x_33) ;  /* 0xfffffffc00ec8947 */ /* 0x008fea000383ffff */
[----:B------:R-:W-:Y:S05]  /*e3f0*/  BRA `(.L_x_32) ;  /* 0xffffff5800207947 */ /* 0x000fea000383ffff */
.L_x_38:
[----:B--2---:R-:W-:-:S04]  /*e400*/  IMAD.U32 R6, RZ, RZ, UR4 ;  /* 0x00000004ff067e24 */ /* 0x004fc8000f8e00ff */
[----:B------:R2:W3:Y:S03]  /*e410*/  SYNCS.PHASECHK.TRANS64.TRYWAIT P0, [R6+URZ+0x38480], R3 ;  /* 0x03848003060075a7 */ /* 0x0004e6000800017f */
[----:B---3--:R-:W-:Y:S05]  /*e420*/  @!P0 NANOSLEEP.SYNCS 0x989680 ;  /* 0x009896800000895d */ /* 0x008fea0003900000 */
[----:B------:R-:W3:Y:S02]  /*e430*/  @!P0 SYNCS.PHASECHK.TRANS64 P0, [R6+URZ+0x38480], R3 ;  /* 0x03848003060085a7 */ /* 0x000ee4000800007f */
[----:B---3--:R-:W-:Y:S05]  /*e440*/  @!P0 BRA `(.L_x_38) ;  /* 0xfffffffc00ec8947 */ /* 0x008fea000383ffff */
[----:B------:R-:W-:Y:S05]  /*e450*/  BRA `(.L_x_37) ;  /* 0xffffff5c00507947 */ /* 0x000fea000383ffff */
.L_x_55:
[----:B------:R-:W-:-:S07]  /*e460*/  IMAD.MOV.U32 R15, RZ, RZ, -0x1 ;  /* 0xffffffffff0f7424 */ /* 0x000fce00078e00ff */
[----:B-12--5:R-:W-:Y:S05]  /*e470*/  WARPSYNC.COLLECTIVE R15, `(.L_x_264) ;  /* 0x000000000f0c7348 */ /* 0x026fea0003c00000 */
[----:B------:R-:W-:Y:S02]  /*e480*/  ELECT P6, UR62, PT ;  /* 0x00000000003e782f */ /* 0x000fe400038c0000 */
[----:B------:R-:W-:Y:S01]  /*e490*/  MOV R14, UR62 ;  /* 0x0000003e000e7c02 */ /* 0x000fe20008000f00 */
[----:B-12--5:R-:W-:Y:S10]  /*e4a0*/  ENDCOLLECTIVE ;  /* 0x000000000000791b */ /* 0x026ff40003800000 */
.L_x_264:
[----:B------:R-:W-:Y:S05]  /*e4b0*/  BRA `(.L_x_265) ;  /* 0xffffff6800207947 */ /* 0x000fea000383ffff */
.L_x_57:
[----:B-1----:R-:W-:-:S04]  /*e4c0*/  IMAD.U32 R6, RZ, RZ, UR47 ;  /* 0x0000002fff067e24 */ /* 0x002fc8000f8e00ff */
[----:B------:R1:W2:Y:S03]  /*e4d0*/  SYNCS.PHASECHK.TRANS64.TRYWAIT P2, [R6+URZ+0x384c0], R3 ;  /* 0x0384c003060075a7 */ /* 0x0002a6000804017f */
[----:B--2---:R-:W-:Y:S05]  /*e4e0*/  @!P2 NANOSLEEP.SYNCS 0x989680 ;  /* 0x009896800000a95d */ /* 0x004fea0003900000 */
[----:B------:R-:W2:Y:S02]  /*e4f0*/  @!P2 SYNCS.PHASECHK.TRANS64 P2, [R6+URZ+0x384c0], R3 ;  /* 0x0384c0030600a5a7 */ /* 0x000ea4000804007f */
[----:B--2---:R-:W-:Y:S05]  /*e500*/  @!P2 BRA `(.L_x_57) ;  /* 0xfffffffc00eca947 */ /* 0x004fea000383ffff */
[----:B------:R-:W-:Y:S05]  /*e510*/  BRA `(.L_x_266) ;  /* 0xffffff6800387947 */ /* 0x000fea000383ffff */
.L_x_65:
[----:B--2---:R-:W-:-:S04]  /*e520*/  IMAD.U32 R14, RZ, RZ, UR47 ;  /* 0x0000002fff0e7e24 */ /* 0x004fc8000f8e00ff */
[----:B------:R2:W3:Y:S03]  /*e530*/  SYNCS.PHASECHK.TRANS64.TRYWAIT P3, [R14+URZ+0x384c8], R3 ;  /* 0x0384c8030e0075a7 */ /* 0x0004e6000806017f */
[----:B---3--:R-:W-:Y:S05]  /*e540*/  @!P3 NANOSLEEP.SYNCS 0x989680 ;  /* 0x009896800000b95d */ /* 0x008fea0003900000 */
[----:B------:R-:W3:Y:S02]  /*e550*/  @!P3 SYNCS.PHASECHK.TRANS64 P3, [R14+URZ+0x384c8], R3 ;  /* 0x0384c8030e00b5a7 */ /* 0x000ee4000806007f */
[----:B---3--:R-:W-:Y:S05]  /*e560*/  @!P3 BRA `(.L_x_65) ;  /* 0xfffffffc00ecb947 */ /* 0x008fea000383ffff */
[----:B------:R-:W-:Y:S05]  /*e570*/  BRA `(.L_x_267) ;  /* 0xffffff6c00c87947 */ /* 0x000fea000383ffff */
.L_x_70:
[----:B---3--:R-:W-:-:S04]  /*e580*/  IMAD.U32 R14, RZ, RZ, UR47 ;  /* 0x0000002fff0e7e24 */ /* 0x008fc8000f8e00ff */
[----:B------:R3:W4:Y:S03]  /*e590*/  SYNCS.PHASECHK.TRANS64.TRYWAIT P3, [R14+URZ+0x384d0], R3 ;  /* 0x0384d0030e0075a7 */ /* 0x000726000806017f */
[----:B----4-:R-:W-:Y:S05]  /*e5a0*/  @!P3 NANOSLEEP.SYNCS 0x989680 ;  /* 0x009896800000b95d */ /* 0x010fea0003900000 */
[----:B------:R-:W4:Y:S02]  /*e5b0*/  @!P3 SYNCS.PHASECHK.TRANS64 P3, [R14+URZ+0x384d0], R3 ;  /* 0x0384d0030e00b5a7 */ /* 0x000f24000806007f */
[----:B----4-:R-:W-:Y:S05]  /*e5c0*/  @!P3 BRA `(.L_x_70) ;  /* 0xfffffffc00ecb947 */ /* 0x010fea000383ffff */
[----:B------:R-:W-:Y:S05]  /*e5d0*/  BRA `(.L_x_268) ;  /* 0xffffff7400247947 */ /* 0x000fea000383ffff */
.L_x_75:
[----:B---3--:R-:W-:-:S04]  /*e5e0*/  IMAD.U32 R14, RZ, RZ, UR47 ;  /* 0x0000002fff0e7e24 */ /* 0x008fc8000f8e00ff */
[----:B------:R3:W4:Y:S03]  /*e5f0*/  SYNCS.PHASECHK.TRANS64.TRYWAIT P3, [R14+URZ+0x384d8], R3 ;  /* 0x0384d8030e0075a7 */ /* 0x000726000806017f */
[----:B----4-:R-:W-:Y:S05]  /*e600*/  @!P3 NANOSLEEP.SYNCS 0x989680 ;  /* 0x009896800000b95d */ /* 0x010fea0003900000 */
[----:B------:R-:W4:Y:S02]  /*e610*/  @!P3 SYNCS.PHASECHK.TRANS64 P3, [R14+URZ+0x384d8], R3 ;  /* 0x0384d8030e00b5a7 */ /* 0x000f24000806007f */
[----:B----4-:R-:W-:Y:S05]  /*e620*/  @!P3 BRA `(.L_x_75) ;  /* 0xfffffffc00ecb947 */ /* 0x010fea000383ffff */
[----:B------:R-:W-:Y:S05]  /*e630*/  BRA `(.L_x_269) ;  /* 0xffffff78008c7947 */ /* 0x000fea000383ffff */
.L_x_80:
[----:B---3--:R-:W-:-:S04]  /*e640*/  IMAD.U32 R14, RZ, RZ, UR47 ;  /* 0x0000002fff0e7e24 */ /* 0x008fc8000f8e00ff */
[----:B------:R3:W4:Y:S03]  /*e650*/  SYNCS.PHASECHK.TRANS64.TRYWAIT P3, [R14+URZ+0x384c0], R3 ;  /* 0x0384c0030e0075a7 */ /* 0x000726000806017f */
[----:B----4-:R-:W-:Y:S05]  /*e660*/  @!P3 NANOSLEEP.SYNCS 0x989680 ;  /* 0x009896800000b95d */ /* 0x010fea0003900000 */
[----:B------:R-:W4:Y:S02]  /*e670*/  @!P3 SYNCS.PHASECHK.TRANS64 P3, [R14+URZ+0x384c0], R3 ;  /* 0x0384c0030e00b5a7 */ /* 0x000f24000806007f */
[----:B----4-:R-:W-:Y:S05]  /*e680*/  @!P3 BRA `(.L_x_80) ;  /* 0xfffffffc00ecb947 */ /* 0x010fea000383ffff */
[----:B------:R-:W-:Y:S05]  /*e690*/  BRA `(.L_x_270) ;  /* 0xffffff7c00fc7947 */ /* 0x000fea000383ffff */
.L_x_85:
[----:B---3--:R-:W-:-:S04]  /*e6a0*/  IMAD.U32 R14, RZ, RZ, UR47 ;  /* 0x0000002fff0e7e24 */ /* 0x008fc8000f8e00ff */
[----:B------:R3:W4:Y:S03]  /*e6b0*/  SYNCS.PHASECHK.TRANS64.TRYWAIT P3, [R14+URZ+0x384c8], R3 ;  /* 0x0384c8030e0075a7 */ /* 0x000726000806017f */
[----:B----4-:R-:W-:Y:S05]  /*e6c0*/  @!P3 NANOSLEEP.SYNCS 0x989680 ;  /* 0x009896800000b95d */ /* 0x010fea0003900000 */
[----:B------:R-:W4:Y:S02]  /*e6d0*/  @!P3 SYNCS.PHASECHK.TRANS64 P3, [R14+URZ+0x384c8], R3 ;  /* 0x0384c8030e00b5a7 */ /* 0x000f24000806007f */
[----:B----4-:R-:W-:Y:S05]  /*e6e0*/  @!P3 BRA `(.L_x_85) ;  /* 0xfffffffc00ecb947 */ /* 0x010fea000383ffff */
[----:B------:R-:W-:Y:S05]  /*e6f0*/  BRA `(.L_x_271) ;  /* 0xffffff8400647947 */ /* 0x000fea000383ffff */
.L_x_90:
[----:B---3--:R-:W-:-:S04]  /*e700*/  MOV R14, UR47 ;  /* 0x0000002f000e7c02 */ /* 0x008fc80008000f00 */
[----:B------:R3:W4:Y:S03]  /*e710*/  SYNCS.PHASECHK.TRANS64.TRYWAIT P3, [R14+URZ+0x384d0], R3 ;  /* 0x0384d0030e0075a7 */ /* 0x000726000806017f */
[----:B----4-:R-:W-:Y:S05]  /*e720*/  @!P3 NANOSLEEP.SYNCS 0x989680 ;  /* 0x009896800000b95d */ /* 0x010fea0003900000 */
[----:B------:R-:W4:Y:S02]  /*e730*/  @!P3 SYNCS.PHASECHK.TRANS64 P3, [R14+URZ+0x384d0], R3 ;  /* 0x0384d0030e00b5a7 */ /* 0x000f24000806007f */
[----:B----4-:R-:W-:Y:S05]  /*e740*/  @!P3 BRA `(.L_x_90) ;  /* 0xfffffffc00ecb947 */ /* 0x010fea000383ffff */
[----:B------:R-:W-:Y:S05]  /*e750*/  BRA `(.L_x_272) ;  /* 0xffffff8800cc7947 */ /* 0x000fea000383ffff */
.L_x_95:
[----:B---3--:R-:W-:-:S04]  /*e760*/  IMAD.U32 R14, RZ, RZ, UR47 ;  /* 0x0000002fff0e7e24 */ /* 0x008fc8000f8e00ff */
[----:B------:R3:W4:Y:S03]  /*e770*/  SYNCS.PHASECHK.TRANS64.TRYWAIT P3, [R14+URZ+0x384d8], R3 ;  /* 0x0384d8030e0075a7 */ /* 0x000726000806017f */
[----:B----4-:R-:W-:Y:S05]  /*e780*/  @!P3 NANOSLEEP.SYNCS 0x989680 ;  /* 0x009896800000b95d */ /* 0x010fea0003900000 */
[----:B------:R-:W4:Y:S02]  /*e790*/  @!P3 SYNCS.PHASECHK.TRANS64 P3, [R14+URZ+0x384d8], R3 ;  /* 0x0384d8030e00b5a7 */ /* 0x000f24000806007f */
[----:B----4-:R-:W-:Y:S05]  /*e7a0*/  @!P3 BRA `(.L_x_95) ;  /* 0xfffffffc00ecb947 */ /* 0x010fea000383ffff */
[----:B------:R-:W-:Y:S05]  /*e7b0*/  BRA `(.L_x_273) ;  /* 0xffffff9000347947 */ /* 0x000fea000383ffff */
.L_x_102:
[----:B---3--:R-:W-:-:S04]  /*e7c0*/  IMAD.U32 R3, RZ, RZ, UR4 ;  /* 0x00000004ff037e24 */ /* 0x008fc8000f8e00ff */
[----:B------:R3:W4:Y:S03]  /*e7d0*/  SYNCS.PHASECHK.TRANS64.TRYWAIT P0, [R3+URZ+0x38400], R0 ;  /* 0x03840000030075a7 */ /* 0x000726000800017f */
[----:B----4-:R-:W-:Y:S05]  /*e7e0*/  @!P0 NANOSLEEP.SYNCS 0x989680 ;  /* 0x009896800000895d */ /* 0x010fea0003900000 */
[----:B------:R-:W4:Y:S02]  /*e7f0*/  @!P0 SYNCS.PHASECHK.TRANS64 P0, [R3+URZ+0x38400], R0 ;  /* 0x03840000030085a7 */ /* 0x000f24000800007f */
[----:B----4-:R-:W-:Y:S05]  /*e800*/  @!P0 BRA `(.L_x_102) ;  /* 0xfffffffc00ec8947 */ /* 0x010fea000383ffff */
[----:B------:R-:W-:Y:S05]  /*e810*/  BRA `(.L_x_274) ;  /* 0xffffff9400c47947 */ /* 0x000fea000383ffff */
.L_x_120:
[----:B-1----:R-:W-:-:S04]  /*e820*/  IMAD.U32 R3, RZ, RZ, UR31 ;  /* 0x0000001fff037e24 */ /* 0x002fc8000f8e00ff */
[----:B------:R1:W2:Y:S03]  /*e830*/  SYNCS.PHASECHK.TRANS64.TRYWAIT P0, [R3+URZ+0x38508], R0 ;  /* 0x03850800030075a7 */ /* 0x0002a6000800017f */
[----:B--2---:R-:W-:Y:S05]  /*e840*/  @!P0 NANOSLEEP.SYNCS 0x989680 ;  /* 0x009896800000895d */ /* 0x004fea0003900000 */
[----:B------:R-:W2:Y:S02]  /*e850*/  @!P0 SYNCS.PHASECHK.TRANS64 P0, [R3+URZ+0x38508], R0 ;  /* 0x03850800030085a7 */ /* 0x000ea4000800007f */
[----:B--2---:R-:W-:Y:S05]  /*e860*/  @!P0 BRA `(.L_x_120) ;  /* 0xfffffffc00ec8947 */ /* 0x004fea000383ffff */
[----:B------:R-:W-:Y:S05]  /*e870*/  BRA `(.L_x_275) ;  /* 0xffffffa400587947 */ /* 0x000fea000383ffff */
.L_x_122:
[----:B-1----:R-:W-:-:S04]  /*e880*/  IMAD.U32 R3, RZ, RZ, UR8 ;  /* 0x00000008ff037e24 */ /* 0x002fc8000f8e00ff */
[----:B------:R1:W2:Y:S03]  /*e890*/  SYNCS.PHASECHK.TRANS64.TRYWAIT P0, [R3+URZ+0x38400], R0 ;  /* 0x03840000030075a7 */ /* 0x0002a6000800017f */
[----:B--2---:R-:W-:Y:S05]  /*e8a0*/  @!P0 NANOSLEEP.SYNCS 0x989680 ;  /* 0x009896800000895d */ /* 0x004fea0003900000 */
[----:B------:R-:W2:Y:S02]  /*e8b0*/  @!P0 SYNCS.PHASECHK.TRANS64 P0, [R3+URZ+0x38400], R0 ;  /* 0x03840000030085a7 */ /* 0x000ea4000800007f */
[----:B--2---:R-:W-:Y:S05]  /*e8c0*/  @!P0 BRA `(.L_x_122) ;  /* 0xfffffffc00ec8947 */ /* 0x004fea000383ffff */
[----:B------:R-:W-:Y:S05]  /*e8d0*/  BRA `(.L_x_276) ;  /* 0xffffffa400787947 */ /* 0x000fea000383ffff */
.L_x_128:
[----:B-1----:R-:W-:-:S04]  /*e8e0*/  IMAD.U32 R3, RZ, RZ, UR31 ;  /* 0x0000001fff037e24 */ /* 0x002fc8000f8e00ff */
[----:B------:R1:W3:Y:S03]  /*e8f0*/  SYNCS.PHASECHK.TRANS64.TRYWAIT P1, [R3+URZ+0x384e0], R0 ;  /* 0x0384e000030075a7 */ /* 0x0002e6000802017f */
[----:B---3--:R-:W-:Y:S05]  /*e900*/  @!P1 NANOSLEEP.SYNCS 0x989680 ;  /* 0x009896800000995d */ /* 0x008fea0003900000 */
[----:B------:R-:W3:Y:S02]  /*e910*/  @!P1 SYNCS.PHASECHK.TRANS64 P1, [R3+URZ+0x384e0], R0 ;  /* 0x0384e000030095a7 */ /* 0x000ee4000802007f */
[----:B---3--:R-:W-:Y:S05]  /*e920*/  @!P1 BRA `(.L_x_128) ;  /* 0xfffffffc00ec9947 */ /* 0x008fea000383ffff */
[----:B------:R-:W-:Y:S05]  /*e930*/  BRA `(.L_x_277) ;  /* 0xffffffa800287947 */ /* 0x000fea000383ffff */
.L_x_134:
[----:B-1----:R-:W-:-:S04]  /*e940*/  IMAD.U32 R3, RZ, RZ, UR31 ;  /* 0x0000001fff037e24 */ /* 0x002fc8000f8e00ff */
[----:B------:R1:W4:Y:S03]  /*e950*/  SYNCS.PHASECHK.TRANS64.TRYWAIT P1, [R3+URZ+0x384e8], R0 ;  /* 0x0384e800030075a7 */ /* 0x000326000802017f */
[----:B----4-:R-:W-:Y:S05]  /*e960*/  @!P1 NANOSLEEP.SYNCS 0x989680 ;  /* 0x009896800000995d */ /* 0x010fea0003900000 */
[----:B------:R-:W4:Y:S02]  /*e970*/  @!P1 SYNCS.PHASECHK.TRANS64 P1, [R3+URZ+0x384e8], R0 ;  /* 0x0384e800030095a7 */ /* 0x000f24000802007f */
[----:B----4-:R-:W-:Y:S05]  /*e980*/  @!P1 BRA `(.L_x_134) ;  /* 0xfffffffc00ec9947 */ /* 0x010fea000383ffff */
[----:B------:R-:W-:Y:S05]  /*e990*/  BRA `(.L_x_278) ;  /* 0xffffffa800787947 */ /* 0x000fea000383ffff */
.L_x_140:
[----:B-1----:R-:W-:-:S04]  /*e9a0*/  IMAD.U32 R3, RZ, RZ, UR31 ;  /* 0x0000001fff037e24 */ /* 0x002fc8000f8e00ff */
[----:B------:R1:W1:Y:S03]  /*e9b0*/  SYNCS.PHASECHK.TRANS64.TRYWAIT P1, [R3+URZ+0x384f0], R0 ;  /* 0x0384f000030075a7 */ /* 0x000266000802017f */
[----:B-1----:R-:W-:Y:S05]  /*e9c0*/  @!P1 NANOSLEEP.SYNCS 0x989680 ;  /* 0x009896800000995d */ /* 0x002fea0003900000 */
[----:B------:R-:W1:Y:S02]  /*e9d0*/  @!P1 SYNCS.PHASECHK.TRANS64 P1, [R3+URZ+0x384f0], R0 ;  /* 0x0384f000030095a7 */ /* 0x000e64000802007f */
[----:B-1----:R-:W-:Y:S05]  /*e9e0*/  @!P1 BRA `(.L_x_140) ;  /* 0xfffffffc00ec9947 */ /* 0x002fea000383ffff */
[----:B------:R-:W-:Y:S05]  /*e9f0*/  BRA `(.L_x_279) ;  /* 0xffffffa800d47947 */ /* 0x000fea000383ffff */
.L_x_146:
[----:B-1----:R-:W-:-:S04]  /*ea00*/  IMAD.U32 R3, RZ, RZ, UR31 ;  /* 0x0000001fff037e24 */ /* 0x002fc8000f8e00ff */
[----:B------:R1:W1:Y:S03]  /*ea10*/  SYNCS.PHASECHK.TRANS64.TRYWAIT P1, [R3+URZ+0x384f8], R0 ;  /* 0x0384f800030075a7 */ /* 0x000266000802017f */
[----:B-1----:R-:W-:Y:S05]  /*ea20*/  @!P1 NANOSLEEP.SYNCS 0x989680 ;  /* 0x009896800000995d */ /* 0x002fea0003900000 */
[----:B------:R-:W1:Y:S02]  /*ea30*/  @!P1 SYNCS.PHASECHK.TRANS64 P1, [R3+URZ+0x384f8], R0 ;  /* 0x0384f800030095a7 */ /* 0x000e64000802007f */
[----:B-1----:R-:W-:Y:S05]  /*ea40*/  @!P1 BRA `(.L_x_146) ;  /* 0xfffffffc00ec9947 */ /* 0x002fea000383ffff */
[----:B------:R-:W-:Y:S05]  /*ea50*/  BRA `(.L_x_280) ;  /* 0xffffffac00287947 */ /* 0x000fea000383ffff */
.L_x_152:
[----:B-1----:R-:W-:-:S04]  /*ea60*/  IMAD.U32 R3, RZ, RZ, UR31 ;  /* 0x0000001fff037e24 */ /* 0x002fc8000f8e00ff */
[----:B------:R1:W3:Y:S03]  /*ea70*/  SYNCS.PHASECHK.TRANS64.TRYWAIT P1, [R3+URZ+0x384e0], R2 ;  /* 0x0384e002030075a7 */ /* 0x0002e6000802017f */
[----:B---3--:R-:W-:Y:S05]  /*ea80*/  @!P1 NANOSLEEP.SYNCS 0x989680 ;  /* 0x009896800000995d */ /* 0x008fea0003900000 */
[----:B------:R-:W3:Y:S02]  /*ea90*/  @!P1 SYNCS.PHASECHK.TRANS64 P1, [R3+URZ+0x384e0], R2 ;  /* 0x0384e002030095a7 */ /* 0x000ee4000802007f */
[----:B---3--:R-:W-:Y:S05]  /*eaa0*/  @!P1 BRA `(.L_x_152) ;  /* 0xfffffffc00ec9947 */ /* 0x008fea000383ffff */
[----:B------:R-:W-:Y:S05]  /*eab0*/  BRA `(.L_x_281) ;  /* 0xffffffac00847947 */ /* 0x000fea000383ffff */
.L_x_158:
[----:B-1-3--:R-:W-:-:S04]  /*eac0*/  MOV R3, UR31 ;  /* 0x0000001f00037c02 */ /* 0x00afc80008000f00 */
[----:B------:R1:W3:Y:S03]  /*ead0*/  SYNCS.PHASECHK.TRANS64.TRYWAIT P1, [R3+URZ+0x384e8], R2 ;  /* 0x0384e802030075a7 */ /* 0x0002e6000802017f */
[----:B---3--:R-:W-:Y:S05]  /*eae0*/  @!P1 NANOSLEEP.SYNCS 0x989680 ;  /* 0x009896800000995d */ /* 0x008fea0003900000 */
[----:B------:R-:W3:Y:S02]  /*eaf0*/  @!P1 SYNCS.PHASECHK.TRANS64 P1, [R3+URZ+0x384e8], R2 ;  /* 0x0384e802030095a7 */ /* 0x000ee4000802007f */
[----:B---3--:R-:W-:Y:S05]  /*eb00*/  @!P1 BRA `(.L_x_158) ;  /* 0xfffffffc00ec9947 */ /* 0x008fea000383ffff */
[----:B------:R-:W-:Y:S05]  /*eb10*/  BRA `(.L_x_282) ;  /* 0xffffffac00cc7947 */ /* 0x000fea000383ffff */
.L_x_164:
[----:B-1-34-:R-:W-:-:S04]  /*eb20*/  IMAD.U32 R3, RZ, RZ, UR31 ;  /* 0x0000001fff037e24 */ /* 0x01afc8000f8e00ff */
[----:B------:R1:W3:Y:S03]  /*eb30*/  SYNCS.PHASECHK.TRANS64.TRYWAIT P1, [R3+URZ+0x384f0], R2 ;  /* 0x0384f002030075a7 */ /* 0x0002e6000802017f */
[----:B---3--:R-:W-:Y:S05]  /*eb40*/  @!P1 NANOSLEEP.SYNCS 0x989680 ;  /* 0x009896800000995d */ /* 0x008fea0003900000 */
[----:B------:R-:W3:Y:S02]  /*eb50*/  @!P1 SYNCS.PHASECHK.TRANS64 P1, [R3+URZ+0x384f0], R2 ;  /* 0x0384f002030095a7 */ /* 0x000ee4000802007f */
[----:B---3--:R-:W-:Y:S05]  /*eb60*/  @!P1 BRA `(.L_x_164) ;  /* 0xfffffffc00ec9947 */ /* 0x008fea000383ffff */
[----:B------:R-:W-:Y:S05]  /*eb70*/  BRA `(.L_x_283) ;  /* 0xffffffb000187947 */ /* 0x000fea000383ffff */
.L_x_170:
[----:B-1-34-:R-:W-:-:S04]  /*eb80*/  IMAD.U32 R3, RZ, RZ, UR31 ;  /* 0x0000001fff037e24 */ /* 0x01afc8000f8e00ff */
[----:B------:R1:W3:Y:S03]  /*eb90*/  SYNCS.PHASECHK.TRANS64.TRYWAIT P1, [R3+URZ+0x384f8], R2 ;  /* 0x0384f802030075a7 */ /* 0x0002e6000802017f */
[----:B---3--:R-:W-:Y:S05]  /*eba0*/  @!P1 NANOSLEEP.SYNCS 0x989680 ;  /* 0x009896800000995d */ /* 0x008fea0003900000 */
[----:B------:R-:W3:Y:S02]  /*ebb0*/  @!P1 SYNCS.PHASECHK.TRANS64 P1, [R3+URZ+0x384f8], R2 ;  /* 0x0384f802030095a7 */ /* 0x000ee4000802007f */
[----:B---3--:R-:W-:Y:S05]  /*ebc0*/  @!P1 BRA `(.L_x_170) ;  /* 0xfffffffc00ec9947 */ /* 0x008fea000383ffff */
[----:B------:R-:W-:Y:S05]  /*ebd0*/  BRA `(.L_x_284) ;  /* 0xffffffb0005c7947 */ /* 0x000fea000383ffff */
.L_x_185:
[----:B-1-34-:R-:W-:-:S04]  /*ebe0*/  IMAD.U32 R3, RZ, RZ, UR31 ;  /* 0x0000001fff037e24 */ /* 0x01afc8000f8e00ff */
[----:B------:R1:W2:Y:S03]  /*ebf0*/  SYNCS.PHASECHK.TRANS64.TRYWAIT P0, [R3+URZ+0x384e0], R0 ;  /* 0x0384e000030075a7 */ /* 0x0002a6000800017f */
[----:B--2---:R-:W-:Y:S05]  /*ec00*/  @!P0 NANOSLEEP.SYNCS 0x989680 ;  /* 0x009896800000895d */ /* 0x004fea0003900000 */
[----:B------:R-:W2:Y:S02]  /*ec10*/  @!P0 SYNCS.PHASECHK.TRANS64 P0, [R3+URZ+0x384e0], R0 ;  /* 0x0384e000030085a7 */ /* 0x000ea4000800007f */
[----:B--2---:R-:W-:Y:S05]  /*ec20*/  @!P0 BRA `(.L_x_185) ;  /* 0xfffffffc00ec8947 */ /* 0x004fea000383ffff */
[----:B------:R-:W-:Y:S05]  /*ec30*/  BRA `(.L_x_285) ;  /* 0xffffffb400f47947 */ /* 0x000fea000383ffff */
.L_x_187:
[----:B-1-34-:R-:W-:-:S04]  /*ec40*/  IMAD.U32 R3, RZ, RZ, UR31 ;  /* 0x0000001fff037e24 */ /* 0x01afc8000f8e00ff */
[----:B------:R1:W2:Y:S03]  /*ec50*/  SYNCS.PHASECHK.TRANS64.TRYWAIT P0, [R3+URZ+0x384e8], R0 ;  /* 0x0384e800030075a7 */ /* 0x0002a6000800017f */
[----:B--2---:R-:W-:Y:S05]  /*ec60*/  @!P0 NANOSLEEP.SYNCS 0x989680 ;  /* 0x009896800000895d */ /* 0x004fea0003900000 */
[----:B------:R-:W2:Y:S02]  /*ec70*/  @!P0 SYNCS.PHASECHK.TRANS64 P0, [R3+URZ+0x384e8], R0 ;  /* 0x0384e800030085a7 */ /* 0x000ea4000800007f */
[----:B--2---:R-:W-:Y:S05]  /*ec80*/  @!P0 BRA `(.L_x_187) ;  /* 0xfffffffc00ec8947 */ /* 0x004fea000383ffff */
[----:B------:R-:W-:Y:S05]  /*ec90*/  BRA `(.L_x_286) ;  /* 0xffffffb400ec7947 */ /* 0x000fea000383ffff */
.L_x_189:
[----:B-1-34-:R-:W-:-:S04]  /*eca0*/  IMAD.U32 R3, RZ, RZ, UR31 ;  /* 0x0000001fff037e24 */ /* 0x01afc8000f8e00ff */
[----:B------:R1:W2:Y:S03]  /*ecb0*/  SYNCS.PHASECHK.TRANS64.TRYWAIT P0, [R3+URZ+0x384f0], R0 ;  /* 0x0384f000030075a7 */ /* 0x0002a6000800017f */
[----:B--2---:R-:W-:Y:S05]  /*ecc0*/  @!P0 NANOSLEEP.SYNCS 0x989680 ;  /* 0x009896800000895d */ /* 0x004fea0003900000 */
[----:B------:R-:W2:Y:S02]  /*ecd0*/  @!P0 SYNCS.PHASECHK.TRANS64 P0, [R3+URZ+0x384f0], R0 ;  /* 0x0384f000030085a7 */ /* 0x000ea4000800007f */
[----:B--2---:R-:W-:Y:S05]  /*ece0*/  @!P0 BRA `(.L_x_189) ;  /* 0xfffffffc00ec8947 */ /* 0x004fea000383ffff */
[----:B------:R-:W-:Y:S05]  /*ecf0*/  BRA `(.L_x_287) ;  /* 0xffffffb400e47947 */ /* 0x000fea000383ffff */
.L_x_201:
[----:B------:R-:W-:Y:S01]  /*ed00*/  BSSY B1, `(.L_x_288) ;  /* 0x0000006000017945 */ /* 0x000fe20003800000 */
[----:B------:R-:W-:-:S07]  /*ed10*/  IMAD.MOV.U32 R15, RZ, RZ, -0x1 ;  /* 0xffffffffff0f7424 */ /* 0x000fce00078e00ff */
[----:B-----5:R-:W-:Y:S05]  /*ed20*/  WARPSYNC.COLLECTIVE R15, `(.L_x_289) ;  /* 0x000000000f0c7348 */ /* 0x020fea0003c00000 */
[----:B-----5:R-:W-:Y:S02]  /*ed30*/  ELECT P6, UR62, PT ;  /* 0x00000000003e782f */ /* 0x020fe400038c0000 */
[----:B------:R-:W-:Y:S01]  /*ed40*/  MOV R14, UR62 ;  /* 0x0000003e000e7c02 */ /* 0x000fe20008000f00 */
[----:B------:R-:W-:Y:S10]  /*ed50*/  ENDCOLLECTIVE ;  /* 0x000000000000791b */ /* 0x000ff40003800000 */
.L_x_289:
[----:B------:R-:W-:Y:S05]  /*ed60*/  BSYNC B1 ;  /* 0x0000000000017941 */ /* 0x000fea0003800000 */
.L_x_288:
[----:B------:R-:W-:Y:S05]  /*ed70*/  BRA `(.L_x_290) ;  /* 0xffffffc000e07947 */ /* 0x000fea000383ffff */
.L_x_204:
[----:B--2---:R2:W3:Y:S02]  /*ed80*/  SYNCS.PHASECHK.TRANS64.TRYWAIT P0, [R8+URZ+0x384a0], R5 ;  /* 0x0384a005080075a7 */ /* 0x0044e4000800017f */
[----:B---3--:R-:W-:Y:S05]  /*ed90*/  @!P0 NANOSLEEP.SYNCS 0x989680 ;  /* 0x009896800000895d */ /* 0x008fea0003900000 */
[----:B------:R-:W3:Y:S02]  /*eda0*/  @!P0 SYNCS.PHASECHK.TRANS64 P0, [R8+URZ+0x384a0], R5 ;  /* 0x0384a005080085a7 */ /* 0x000ee4000800007f */
[----:B---3--:R-:W-:Y:S05]  /*edb0*/  @!P0 BRA `(.L_x_204) ;  /* 0xfffffffc00f08947 */ /* 0x008fea000383ffff */
[----:B------:R-:W-:Y:S05]  /*edc0*/  BRA `(.L_x_291) ;  /* 0xffffffc400087947 */ /* 0x000fea000383ffff */
.L_x_210:
[----:B-1----:R1:W2:Y:S02]  /*edd0*/  SYNCS.PHASECHK.TRANS64.TRYWAIT P0, [R3+URZ+0x38400], R2 ;  /* 0x03840002030075a7 */ /* 0x0022a4000800017f */
[----:B--2---:R-:W-:Y:S05]  /*ede0*/  @!P0 NANOSLEEP.SYNCS 0x989680 ;  /* 0x009896800000895d */ /* 0x004fea0003900000 */
[----:B------:R-:W2:Y:S02]  /*edf0*/  @!P0 SYNCS.PHASECHK.TRANS64 P0, [R3+URZ+0x38400], R2 ;  /* 0x03840002030085a7 */ /* 0x000ea4000800007f */
[----:B--2---:R-:W-:Y:S05]  /*ee00*/  @!P0 BRA `(.L_x_210) ;  /* 0xfffffffc00f08947 */ /* 0x004fea000383ffff */
[----:B------:R-:W-:Y:S05]  /*ee10*/  BRA `(.L_x_292) ;  /* 0xffffffc400d47947 */ /* 0x000fea000383ffff */
.L_x_213:
[----:B------:R-:W-:Y:S01]  /*ee20*/  BSSY B1, `(.L_x_293) ;  /* 0x0000006000017945 */ /* 0x000fe20003800000 */
[----:B------:R-:W-:-:S07]  /*ee30*/  IMAD.MOV.U32 R15, RZ, RZ, -0x1 ;  /* 0xffffffffff0f7424 */ /* 0x000fce00078e00ff */
[----:B-1---5:R-:W-:Y:S05]  /*ee40*/  WARPSYNC.COLLECTIVE R15, `(.L_x_294) ;  /* 0x000000000f0c7348 */ /* 0x022fea0003c00000 */
[----:B------:R-:W-:Y:S02]  /*ee50*/  ELECT P6, UR62, PT ;  /* 0x00000000003e782f */ /* 0x000fe400038c0000 */
[----:B------:R-:W-:Y:S01]  /*ee60*/  MOV R14, UR62 ;  /* 0x0000003e000e7c02 */ /* 0x000fe20008000f00 */
[----:B-1---5:R-:W-:Y:S10]  /*ee70*/  ENDCOLLECTIVE ;  /* 0x000000000000791b */ /* 0x022ff40003800000 */
.L_x_294:
[----:B------:R-:W-:Y:S05]  /*ee80*/  BSYNC B1 ;  /* 0x0000000000017941 */ /* 0x000fea0003800000 */
.L_x_293:
[----:B------:R-:W-:Y:S05]  /*ee90*/  BRA `(.L_x_295) ;  /* 0xffffffc8001c7947 */ /* 0x000fea000383ffff */
.L_x_216:
[----:B------:R-:W-:Y:S01]  /*eea0*/  BSSY B1, `(.L_x_296) ;  /* 0x0000005000017945 */ /* 0x000fe20003800000 */
[----:B--2---:R-:W-:-:S07]  /*eeb0*/  IMAD.MOV.U32 R15, RZ, RZ, -0x1 ;  /* 0xffffffffff0f7424 */ /* 0x004fce00078e00ff */
[----:B-1---5:R-:W-:Y:S05]  /*eec0*/  WARPSYNC.COLLECTIVE R15, `(.L_x_297) ;  /* 0x000000000f087348 */ /* 0x022fea0003c00000 */
[----:B------:R-:W-:Y:S01]  /*eed0*/  NOP ;  /* 0x0000000000007918 */ /* 0x000fe20000000000 */
[----:B-1---5:R-:W-:Y:S01]  /*eee0*/  ENDCOLLECTIVE ;  /* 0x000000000000791b */ /* 0x022fe20003800000 */
.L_x_297:
[----:B------:R-:W-:Y:S05]  /*eef0*/  BSYNC B1 ;  /* 0x0000000000017941 */ /* 0x000fea0003800000 */
.L_x_296:
[----:B------:R-:W-:-:S07]  /*ef00*/  IMAD.MOV.U32 R15, RZ, RZ, -0x1 ;  /* 0xffffffffff0f7424 */ /* 0x000fce00078e00ff */
[----:B------:R-:W-:Y:S05]  /*ef10*/  WARPSYNC.COLLECTIVE R15, `(.L_x_298) ;  /* 0x000000000f0c7348 */ /* 0x000fea0003c00000 */
[----:B------:R-:W-:Y:S02]  /*ef20*/  ELECT P6, UR62, PT ;  /* 0x00000000003e782f */ /* 0x000fe400038c0000 */
[----:B------:R-:W-:Y:S01]  /*ef30*/  MOV R14, UR62 ;  /* 0x0000003e000e7c02 */ /* 0x000fe20008000f00 */
[----:B------:R-:W-:Y:S10]  /*ef40*/  ENDCOLLECTIVE ;  /* 0x000000000000791b */ /* 0x000ff40003800000 */
.L_x_298:
[----:B------:R-:W-:Y:S05]  /*ef50*/  BRA `(.L_x_299) ;  /* 0xffffffcc00247947 */ /* 0x000fea000383ffff */
.L_x_219:
[----:B------:R-:W-:Y:S01]  /*ef60*/  BSSY B0, `(.L_x_300) ;  /* 0x0000006000007945 */ /* 0x000fe20003800000 */
[----:B------:R-:W-:-:S07]  /*ef70*/  MOV R15, 0xffffffff ;  /* 0xffffffff000f7802 */ /* 0x000fce0000000f00 */
[----:B-----5:R-:W-:Y:S05]  /*ef80*/  WARPSYNC.COLLECTIVE R15, `(.L_x_301) ;  /* 0x000000000f0c7348 */ /* 0x020fea0003c00000 */
[----:B-----5:R-:W-:Y:S02]  /*ef90*/  ELECT P6, UR62, PT ;  /* 0x00000000003e782f */ /* 0x020fe400038c0000 */
[----:B------:R-:W-:Y:S01]  /*efa0*/  MOV R14, UR62 ;  /* 0x0000003e000e7c02 */ /* 0x000fe20008000f00 */
[----:B------:R-:W-:Y:S10]  /*efb0*/  ENDCOLLECTIVE ;  /* 0x000000000000791b */ /* 0x000ff40003800000 */
.L_x_301:
[----:B------:R-:W-:Y:S05]  /*efc0*/  BSYNC B0 ;  /* 0x0000000000007941 */ /* 0x000fea0003800000 */
.L_x_300:
[----:B------:R-:W-:Y:S05]  /*efd0*/  BRA `(.L_x_302) ;  /* 0xffffffcc00747947 */ /* 0x000fea000383ffff */
.L_x_223:
[----:B-1----:R1:W2:Y:S02]  /*efe0*/  SYNCS.PHASECHK.TRANS64.TRYWAIT P0, [R7+URZ], R2 ;  /* 0x00000002070075a7 */ /* 0x0022a4000800017f */
[----:B--2---:R-:W-:Y:S05]  /*eff0*/  @!P0 NANOSLEEP.SYNCS 0x989680 ;  /* 0x009896800000895d */ /* 0x004fea0003900000 */
[----:B------:R-:W2:Y:S02]  /*f000*/  @!P0 SYNCS.PHASECHK.TRANS64 P0, [R7+URZ], R2 ;  /* 0x00000002070085a7 */ /* 0x000ea4000800007f */
[----:B--2---:R-:W-:Y:S05]  /*f010*/  @!P0 BRA `(.L_x_223) ;  /* 0xfffffffc00f08947 */ /* 0x004fea000383ffff */
[----:B------:R-:W-:Y:S05]  /*f020*/  BRA `(.L_x_303) ;  /* 0xffffffcc00b07947 */ /* 0x000fea000383ffff */
.L_x_224:
[----:B-1----:R1:W2:Y:S02]  /*f030*/  SYNCS.PHASECHK.TRANS64.TRYWAIT P0, [R9+URZ], R4 ;  /* 0x00000004090075a7 */ /* 0x0022a4000800017f */
[----:B--2---:R-:W-:Y:S05]  /*f040*/  @!P0 NANOSLEEP.SYNCS 0x989680 ;  /* 0x009896800000895d */ /* 0x004fea0003900000 */
[----:B------:R-:W2:Y:S02]  /*f050*/  @!P0 SYNCS.PHASECHK.TRANS64 P0, [R9+URZ], R4 ;  /* 0x00000004090085a7 */ /* 0x000ea4000800007f */
[----:B--2---:R-:W-:Y:S05]  /*f060*/  @!P0 BRA `(.L_x_224) ;  /* 0xfffffffc00f08947 */ /* 0x004fea000383ffff */
[----:B------:R-:W-:Y:S05]  /*f070*/  BRA `(.L_x_304) ;  /* 0xffffffcc00c07947 */ /* 0x000fea000383ffff */
.L_x_225:
[----:B--2---:R2:W3:Y:S02]  /*f080*/  SYNCS.PHASECHK.TRANS64.TRYWAIT P0, [R6+URZ], R5 ;  /* 0x00000005060075a7 */ /* 0x0044e4000800017f */
[----:B---3--:R-:W-:Y:S05]  /*f090*/  @!P0 NANOSLEEP.SYNCS 0x989680 ;  /* 0x009896800000895d */ /* 0x008fea0003900000 */
[----:B------:R-:W3:Y:S02]  /*f0a0*/  @!P0 SYNCS.PHASECHK.TRANS64 P0, [R6+URZ], R5 ;  /* 0x00000005060085a7 */ /* 0x000ee4000800007f */
[----:B---3--:R-:W-:Y:S05]  /*f0b0*/  @!P0 BRA `(.L_x_225) ;  /* 0xfffffffc00f08947 */ /* 0x008fea000383ffff */
[----:B------:R-:W-:Y:S05]  /*f0c0*/  BRA `(.L_x_305) ;  /* 0xffffffcc00c87947 */ /* 0x000fea000383ffff */
.L_x_243:
[----:B-1----:R1:W3:Y:S02]  /*f0d0*/  SYNCS.PHASECHK.TRANS64.TRYWAIT P2, [R17+URZ+0x38440], R2 ;  /* 0x03844002110075a7 */ /* 0x0022e4000804017f */
[----:B---3--:R-:W-:Y:S05]  /*f0e0*/  @!P2 NANOSLEEP.SYNCS 0x989680 ;  /* 0x009896800000a95d */ /* 0x008fea0003900000 */
[----:B------:R-:W3:Y:S02]  /*f0f0*/  @!P2 SYNCS.PHASECHK.TRANS64 P2, [R17+URZ+0x38440], R2 ;  /* 0x038440021100a5a7 */ /* 0x000ee4000804007f */
[----:B---3--:R-:W-:Y:S05]  /*f100*/  @!P2 BRA `(.L_x_243) ;  /* 0xfffffffc00f0a947 */ /* 0x008fea000383ffff */
[----:B------:R-:W-:Y:S05]  /*f110*/  BRA `(.L_x_306) ;  /* 0xffffffe800e47947 */ /* 0x000fea000383ffff */
.L_x_249:
[----:B-1----:R1:W2:Y:S02]  /*f120*/  SYNCS.PHASECHK.TRANS64.TRYWAIT P0, [R5+URZ+0x38440], R2 ;  /* 0x03844002050075a7 */ /* 0x0022a4000800017f */
[----:B--2---:R-:W-:Y:S05]  /*f130*/  @!P0 NANOSLEEP.SYNCS 0x989680 ;  /* 0x009896800000895d */ /* 0x004fea0003900000 */
[----:B------:R-:W2:Y:S02]  /*f140*/  @!P0 SYNCS.PHASECHK.TRANS64 P0, [R5+URZ+0x38440], R2 ;  /* 0x03844002050085a7 */ /* 0x000ea4000800007f */
[----:B--2---:R-:W-:Y:S05]  /*f150*/  @!P0 BRA `(.L_x_249) ;  /* 0xfffffffc00f08947 */ /* 0x004fea000383ffff */
[----:B------:R-:W-:Y:S05]  /*f160*/  BRA `(.L_x_307) ;  /* 0xffffffec004c7947 */ /* 0x000fea000383ffff */
.L_x_251:
[----:B-1----:R1:W2:Y:S02]  /*f170*/  SYNCS.PHASECHK.TRANS64.TRYWAIT P0, [R7+URZ+0x38440], R0 ;  /* 0x03844000070075a7 */ /* 0x0022a4000800017f */
[----:B--2---:R-:W-:Y:S05]  /*f180*/  @!P0 NANOSLEEP.SYNCS 0x989680 ;  /* 0x009896800000895d */ /* 0x004fea0003900000 */
[----:B------:R-:W2:Y:S02]  /*f190*/  @!P0 SYNCS.PHASECHK.TRANS64 P0, [R7+URZ+0x38440], R0 ;  /* 0x03844000070085a7 */ /* 0x000ea4000800007f */
[----:B--2---:R-:W-:Y:S05]  /*f1a0*/  @!P0 BRA `(.L_x_251) ;  /* 0xfffffffc00f08947 */ /* 0x004fea000383ffff */
[----:B------:R-:W-:Y:S05]  /*f1b0*/  BRA `(.L_x_308) ;  /* 0xffffffec00647947 */ /* 0x000fea000383ffff */
.L_x_253:
[----:B-1----:R1:W2:Y:S02]  /*f1c0*/  SYNCS.PHASECHK.TRANS64.TRYWAIT P0, [R7+URZ+0x38440], R0 ;  /* 0x03844000070075a7 */ /* 0x0022a4000800017f */
[----:B--2---:R-:W-:Y:S05]  /*f1d0*/  @!P0 NANOSLEEP.SYNCS 0x989680 ;  /* 0x009896800000895d */ /* 0x004fea0003900000 */
[----:B------:R-:W2:Y:S02]  /*f1e0*/  @!P0 SYNCS.PHASECHK.TRANS64 P0, [R7+URZ+0x38440], R0 ;  /* 0x03844000070085a7 */ /* 0x000ea4000800007f */
[----:B--2---:R-:W-:Y:S05]  /*f1f0*/  @!P0 BRA `(.L_x_253) ;  /* 0xfffffffc00f08947 */ /* 0x004fea000383ffff */
[----:B------:R-:W-:Y:S05]  /*f200*/  BRA `(.L_x_309) ;  /* 0xffffffec007c7947 */ /* 0x000fea000383ffff */
.L_x_255:
[----:B-1----:R1:W2:Y:S02]  /*f210*/  SYNCS.PHASECHK.TRANS64.TRYWAIT P0, [R7+URZ+0x38440], R0 ;  /* 0x03844000070075a7 */ /* 0x0022a4000800017f */
[----:B--2---:R-:W-:Y:S05]  /*f220*/  @!P0 NANOSLEEP.SYNCS 0x989680 ;  /* 0x009896800000895d */ /* 0x004fea0003900000 */
[----:B------:R-:W2:Y:S02]  /*f230*/  @!P0 SYNCS.PHASECHK.TRANS64 P0, [R7+URZ+0x38440], R0 ;  /* 0x03844000070085a7 */ /* 0x000ea4000800007f */
[----:B--2---:R-:W-:Y:S05]  /*f240*/  @!P0 BRA `(.L_x_255) ;  /* 0xfffffffc00f08947 */ /* 0x004fea000383ffff */
[----:B------:R-:W-:Y:S05]  /*f250*/  BRA `(.L_x_310) ;  /* 0xffffffec00947947 */ /* 0x000fea000383ffff */
.L_x_257:
[----:B-1----:R1:W2:Y:S02]  /*f260*/  SYNCS.PHASECHK.TRANS64.TRYWAIT P0, [R7+URZ+0x38440], R0 ;  /* 0x03844000070075a7 */ /* 0x0022a4000800017f */
[----:B--2---:R-:W-:Y:S05]  /*f270*/  @!P0 NANOSLEEP.SYNCS 0x989680 ;  /* 0x009896800000895d */ /* 0x004fea0003900000 */
[----:B------:R-:W2:Y:S02]  /*f280*/  @!P0 SYNCS.PHASECHK.TRANS64 P0, [R7+URZ+0x38440], R0 ;  /* 0x03844000070085a7 */ /* 0x000ea4000800007f */
[----:B--2---:R-:W-:Y:S05]  /*f290*/  @!P0 BRA `(.L_x_257) ;  /* 0xfffffffc00f08947 */ /* 0x004fea000383ffff */
[----:B------:R-:W-:Y:S05]  /*f2a0*/  BRA `(.L_x_311) ;  /* 0xffffffec00ac7947 */ /* 0x000fea000383ffff */
.L_x_259:
[----:B-1----:R1:W2:Y:S02]  /*f2b0*/  SYNCS.PHASECHK.TRANS64.TRYWAIT P0, [R7+URZ+0x38440], R0 ;  /* 0x03844000070075a7 */ /* 0x0022a4000800017f */
[----:B--2---:R-:W-:Y:S05]  /*f2c0*/  @!P0 NANOSLEEP.SYNCS 0x989680 ;  /* 0x009896800000895d */ /* 0x004fea0003900000 */
[----:B------:R-:W2:Y:S02]  /*f2d0*/  @!P0 SYNCS.PHASECHK.TRANS64 P0, [R7+URZ+0x38440], R0 ;  /* 0x03844000070085a7 */ /* 0x000ea4000800007f */
[----:B--2---:R-:W-:Y:S05]  /*f2e0*/  @!P0 BRA `(.L_x_259) ;  /* 0xfffffffc00f08947 */ /* 0x004fea000383ffff */
[----:B------:R-:W-:Y:S05]  /*f2f0*/  BRA `(.L_x_312) ;  /* 0xffffffec00c47947 */ /* 0x000fea000383ffff */
.L_x_261:
[----:B-1----:R1:W2:Y:S02]  /*f300*/  SYNCS.PHASECHK.TRANS64.TRYWAIT P0, [R7+URZ+0x38440], R0 ;  /* 0x03844000070075a7 */ /* 0x0022a4000800017f */
[----:B--2---:R-:W-:Y:S05]  /*f310*/  @!P0 NANOSLEEP.SYNCS 0x989680 ;  /* 0x009896800000895d */ /* 0x004fea0003900000 */
[----:B------:R-:W2:Y:S02]  /*f320*/  @!P0 SYNCS.PHASECHK.TRANS64 P0, [R7+URZ+0x38440], R0 ;  /* 0x03844000070085a7 */ /* 0x000ea4000800007f */
[----:B--2---:R-:W-:Y:S05]  /*f330*/  @!P0 BRA `(.L_x_261) ;  /* 0xfffffffc00f08947 */ /* 0x004fea000383ffff */
[----:B------:R-:W-:Y:S05]  /*f340*/  BRA `(.L_x_313) ;  /* 0xffffffec00dc7947 */ /* 0x000fea000383ffff */
        .weak           $__internal_0_$__cuda_sm20_div_u64
        .type           $__internal_0_$__cuda_sm20_div_u64,@function
        .size           $__internal_0_$__cuda_sm20_div_u64,(.L_x_240 - $__internal_0_$__cuda_sm20_div_u64)
$__internal_0_$__cuda_sm20_div_u64:
[----:B------:R-:W-:-:S04]  /*f350*/  IMAD.MOV.U32 R17, RZ, RZ, R23 ;  /* 0x000000ffff117224 */ /* 0x000fc800078e0017 */
[----:B------:R-:W1:Y:S08]  /*f360*/  I2F.U64.RP R0, R16 ;  /* 0x0000001000007312 */ /* 0x000e700000309000 */
[----:B-1----:R-:W1:Y:S02]  /*f370*/  MUFU.RCP R0, R0 ;  /* 0x0000000000007308 */ /* 0x002e640000001000 */
[----:B-1----:R-:W-:-:S06]  /*f380*/  VIADD R2, R0, 0x1ffffffe ;  /* 0x1ffffffe00027836 */ /* 0x002fcc0000000000 */
[----:B------:R-:W1:Y:S02]  /*f390*/  F2I.U64.TRUNC R2, R2 ;  /* 0x0000000200027311 */ /* 0x000e64000020d800 */
[----:B-1----:R-:W-:-:S04]  /*f3a0*/  IMAD.WIDE.U32 R14, R2, R16, RZ ;  /* 0x00000010020e7225 */ /* 0x002fc800078e00ff */
[----:B------:R-:W-:Y:S01]  /*f3b0*/  IMAD R15, R2, R23, R15 ;  /* 0x00000017020f7224 */ /* 0x000fe200078e020f */
[----:B------:R-:W-:-:S03]  /*f3c0*/  IADD3 R19, P1, RZ, -R14, RZ ;  /* 0x8000000eff137210 */ /* 0x000fc60007f3e0ff */
[----:B------:R-:W-:Y:S02]  /*f3d0*/  IMAD R15, R3, R16, R15 ;  /* 0x00000010030f7224 */ /* 0x000fe400078e020f */
[----:B------:R-:W-:-:S04]  /*f3e0*/  IMAD.HI.U32 R14, R2, R19, RZ ;  /* 0x00000013020e7227 */ /* 0x000fc800078e00ff */
[----:B------:R-:W-:Y:S02]  /*f3f0*/  IMAD.X R21, RZ, RZ, ~R15, P1 ;  /* 0x000000ffff157224 */ /* 0x000fe400008e0e0f */
[----:B------:R-:W-:Y:S02]  /*f400*/  IMAD.MOV.U32 R15, RZ, RZ, R2 ;  /* 0x000000ffff0f7224 */ /* 0x000fe400078e0002 */
[-C--:B------:R-:W-:Y:S02]  /*f410*/  IMAD R17, R3, R21.reuse, RZ ;  /* 0x0000001503117224 */ /* 0x080fe400078e02ff */
[----:B------:R-:W-:-:S04]  /*f420*/  IMAD.WIDE.U32 R14, P1, R2, R21, R14 ;  /* 0x00000015020e7225 */ /* 0x000fc8000782000e */
[----:B------:R-:W-:-:S04]  /*f430*/  IMAD.HI.U32 R21, R3, R21, RZ ;  /* 0x0000001503157227 */ /* 0x000fc800078e00ff */
[----:B------:R-:W-:-:S04]  /*f440*/  IMAD.HI.U32 R14, P2, R3, R19, R14 ;  /* 0x00000013030e7227 */ /* 0x000fc8000784000e */
[----:B------:R-:W-:Y:S01]  /*f450*/  IMAD.X R0, R21, 0x1, R3, P1 ;  /* 0x0000000115007824 */ /* 0x000fe200008e0603 */
[----:B------:R-:W-:-:S04]  /*f460*/  IADD3 R15, P3, R17, R14, RZ ;  /* 0x0000000e110f7210 */ /* 0x000fc80007f7e0ff */
[----:B------:R-:W-:Y:S01]  /*f470*/  IADD3.X R17, RZ, RZ, R0, P3, P2 ;  /* 0x000000ffff117210 */ /* 0x000fe20001fe4400 */
[----:B------:R-:W-:-:S04]  /*f480*/  IMAD.WIDE.U32 R2, R15, R16, RZ ;  /* 0x000000100f027225 */ /* 0x000fc800078e00ff */
[----:B------:R-:W-:Y:S01]  /*f490*/  IMAD R0, R15, R23, R3 ;  /* 0x000000170f007224 */ /* 0x000fe200078e0203 */
[----:B------:R-:W-:-:S03]  /*f4a0*/  IADD3 R3, P1, RZ, -R2, RZ ;  /* 0x80000002ff037210 */ /* 0x000fc60007f3e0ff */
[----:B------:R-:W-:Y:S02]  /*f4b0*/  IMAD R0, R17, R16, R0 ;  /* 0x0000001011007224 */ /* 0x000fe400078e0200 */
[----:B------:R-:W-:-:S04]  /*f4c0*/  IMAD.HI.U32 R14, R15, R3, RZ ;  /* 0x000000030f0e7227 */ /* 0x000fc800078e00ff */
[----:B------:R-:W-:-:S04]  /*f4d0*/  IMAD.X R0, RZ, RZ, ~R0, P1 ;  /* 0x000000ffff007224 */ /* 0x000fc800008e0e00 */
[----:B------:R-:W-:-:S04]  /*f4e0*/  IMAD.WIDE.U32 R14, P1, R15, R0, R14 ;  /* 0x000000000f0e7225 */ /* 0x000fc8000782000e */
[C---:B------:R-:W-:Y:S02]  /*f4f0*/  IMAD R2, R17.reuse, R0, RZ ;  /* 0x0000000011027224 */ /* 0x040fe400078e02ff */
[----:B------:R-:W-:-:S04]  /*f500*/  IMAD.HI.U32 R15, P2, R17, R3, R14 ;  /* 0x00000003110f7227 */ /* 0x000fc8000784000e */
[----:B------:R-:W-:Y:S01]  /*f510*/  IMAD.HI.U32 R0, R17, R0, RZ ;  /* 0x0000000011007227 */ /* 0x000fe200078e00ff */
[----:B------:R-:W-:-:S03]  /*f520*/  IADD3 R15, P3, R2, R15, RZ ;  /* 0x0000000f020f7210 */ /* 0x000fc60007f7e0ff */
[----:B------:R-:W-:Y:S02]  /*f530*/  IMAD.X R17, R0, 0x1, R17, P1 ;  /* 0x0000000100117824 */ /* 0x000fe400008e0611 */
[----:B------:R-:W-:-:S03]  /*f540*/  IMAD.HI.U32 R2, R15, UR14, RZ ;  /* 0x0000000e0f027c27 */ /* 0x000fc6000f8e00ff */
[----:B------:R-:W-:Y:S01]  /*f550*/  IADD3.X R17, RZ, RZ, R17, P3, P2 ;  /* 0x000000ffff117210 */ /* 0x000fe20001fe4411 */
[----:B------:R-:W-:Y:S02]  /*f560*/  IMAD.MOV.U32 R3, RZ, RZ, RZ ;  /* 0x000000ffff037224 */ /* 0x000fe400078e00ff */
[----:B------:R-:W-:-:S04]  /*f570*/  IMAD.WIDE.U32 R2, R15, UR21, R2 ;  /* 0x000000150f027c25 */ /* 0x000fc8000f8e0002 */
[C---:B------:R-:W-:Y:S02]  /*f580*/  IMAD R15, R17.reuse, UR21, RZ ;  /* 0x00000015110f7c24 */ /* 0x040fe4000f8e02ff */
[----:B------:R-:W-:-:S04]  /*f590*/  IMAD.HI.U32 R2, P1, R17, UR14, R2 ;  /* 0x0000000e11027c27 */ /* 0x000fc8000f820002 */
[----:B------:R-:W-:Y:S01]  /*f5a0*/  IMAD.HI.U32 R0, R17, UR21, RZ ;  /* 0x0000001511007c27 */ /* 0x000fe2000f8e00ff */
[----:B------:R-:W-:-:S03]  /*f5b0*/  IADD3 R15, P2, R15, R2, RZ ;  /* 0x000000020f0f7210 */ /* 0x000fc60007f5e0ff */
[----:B------:R-:W-:Y:S02]  /*f5c0*/  IMAD.X R0, RZ, RZ, R0, P1 ;  /* 0x000000ffff007224 */ /* 0x000fe400008e0600 */
[----:B------:R-:W-:-:S03]  /*f5d0*/  IMAD.WIDE.U32 R2, R15, R16, RZ ;  /* 0x000000100f027225 */ /* 0x000fc600078e00ff */
[----:B------:R-:W-:Y:S01]  /*f5e0*/  IADD3.X R0, RZ, R0, RZ, P2, !PT ;  /* 0x00000000ff007210 */ /* 0x000fe200017fe4ff */
[----:B------:R-:W-:Y:S01]  /*f5f0*/  IMAD R3, R15, R23, R3 ;  /* 0x000000170f037224 */ /* 0x000fe200078e0203 */
[----:B------:R-:W-:-:S03]  /*f600*/  IADD3 R17, P2, -R2, UR14, RZ ;  /* 0x0000000e02117c10 */ /* 0x000fc6000ff5e1ff */
[-C--:B------:R-:W-:Y:S01]  /*f610*/  IMAD R0, R0, R16.reuse, R3 ;  /* 0x0000001000007224 */ /* 0x080fe200078e0203 */
[----:B------:R-:W-:-:S04]  /*f620*/  ISETP.GE.U32.AND P1, PT, R17, R16, PT ;  /* 0x000000101100720c */ /* 0x000fc80003f26070 */
[----:B------:R-:W-:Y:S01]  /*f630*/  IADD3.X R14, ~R0, UR21, RZ, P2, !PT ;  /* 0x00000015000e7c10 */ /* 0x000fe200097fe5ff */
[----:B------:R-:W-:Y:S01]  /*f640*/  VIADD R0, R15, 0x1 ;  /* 0x000000010f007836 */ /* 0x000fe20000000000 */
[----:B------:R-:W-:Y:S02]  /*f650*/  IADD3 R2, P2, -R16, R17, RZ ;  /* 0x0000001110027210 */ /* 0x000fe40007f5e1ff */
[----:B------:R-:W-:-:S03]  /*f660*/  ISETP.GE.U32.AND.EX P1, PT, R14, R23, PT, P1 ;  /* 0x000000170e00720c */ /* 0x000fc60003f26110 */
[----:B------:R-:W-:Y:S01]  /*f670*/  IMAD.X R3, R14, 0x1, ~R23, P2 ;  /* 0x000000010e037824 */ /* 0x000fe200010e0e17 */
[----:B------:R-:W-:Y:S02]  /*f680*/  SEL R2, R2, R17, P1 ;  /* 0x0000001102027207 */ /* 0x000fe40000800000 */
[----:B------:R-:W-:Y:S02]  /*f690*/  SEL R15, R0, R15, P1 ;  /* 0x0000000f000f7207 */ /* 0x000fe40000800000 */
[----:B------:R-:W-:Y:S02]  /*f6a0*/  SEL R3, R3, R14, P1 ;  /* 0x0000000e03037207 */ /* 0x000fe40000800000 */
[----:B------:R-:W-:Y:S01]  /*f6b0*/  ISETP.GE.U32.AND P1, PT, R2, R16, PT ;  /* 0x000000100200720c */ /* 0x000fe20003f26070 */
[----:B------:R-:W-:Y:S01]  /*f6c0*/  VIADD R0, R15, 0x1 ;  /* 0x000000010f007836 */ /* 0x000fe20000000000 */
[----:B------:R-:W-:Y:S01]  /*f6d0*/  ISETP.NE.U32.AND P2, PT, R16, RZ, PT ;  /* 0x000000ff1000720c */ /* 0x000fe20003f45070 */
[----:B------:R-:W-:Y:S01]  /*f6e0*/  IMAD.MOV.U32 R2, RZ, RZ, R12 ;  /* 0x000000ffff027224 */ /* 0x000fe200078e000c */
[----:B------:R-:W-:Y:S01]  /*f6f0*/  ISETP.GE.U32.AND.EX P1, PT, R3, R23, PT, P1 ;  /* 0x000000170300720c */ /* 0x000fe20003f26110 */
[----:B------:R-:W-:Y:S01]  /*f700*/  IMAD.MOV.U32 R3, RZ, RZ, 0x0 ;  /* 0x00000000ff037424 */ /* 0x000fe200078e00ff */
[----:B------:R-:W-:-:S02]  /*f710*/  ISETP.NE.AND.EX P2, PT, R23, RZ, PT, P2 ;  /* 0x000000ff1700720c */ /* 0x000fc40003f45320 */
[----:B------:R-:W-:-:S04]  /*f720*/  SEL R0, R0, R15, P1 ;  /* 0x0000000f00007207 */ /* 0x000fc80000800000 */
[----:B------:R-:W-:Y:S01]  /*f730*/  SEL R0, R0, 0xffffffff, P2 ;  /* 0xffffffff00007807 */ /* 0x000fe20001000000 */
[----:B------:R-:W-:Y:S06]  /*f740*/  RET.REL.NODEC R2 `(_ZN7cutlass13device_kernelINS_4gemm6kernel13GemmUniversalINS1_17GroupProblemShapeIN4cute5tupleIJiiiEEEEENS1_10collective13CollectiveMmaINS1_39MainloopSm90ArrayTmaGmmaWarpSpecializedILi4ENS6_IJNS5_1CILi1EEESD_SD_EEENS1_55KernelPtrArrayTmaWarpSpecializedCooperativeFP8FastAccumEEENS6_IJNSC_ILi256EEENSC_ILi128EEESI_EEENS_12float_e4m3_tEPNS6_IJlSD_NSC_ILi0EEEEEESK_SN_NS5_8TiledMMAINS5_8MMA_AtomIJNS5_4SM904GMMA31MMA_64x128x32_F32E4M3E4M3_SS_TNILNSR_7ScaleInE1ELST_1EEEEEENS5_6LayoutINS6_IJNSC_ILi2EEESD_SD_EEENS6_IJSD_SL_SL_EEEEENS6_IJNS5_10UnderscoreES11_S11_EEEEENS5_13SM90_TMA_LOADENS5_14ComposedLayoutINS5_7SwizzleILi3ELi4ELi3EEENS5_18smem_ptr_flag_bitsILi8EEENSW_INS6_IJNSC_ILi8EEESI_EEENS6_IJSI_SD_EEEEEEEvNS5_8identityES14_S1E_vS1F_EENS_8epilogue10collective18CollectiveEpilogueINS1H_30Sm90PtrArrayTmaWarpSpecializedILi4ELi2ELi16ELb1ELb0ELi2EEEJSJ_NS6_IJSI_NSC_ILi32EEEEEENS_6half_tEPNS6_IJSD_lSL_EEES1O_S1Q_NS1H_6fusion15FusionCallbacksIS1L_NS1R_17LinearCombinationIS1O_fS1O_fLNS_15FloatRoundStyleE2EEESJ_S1N_JEEES14_NS15_IS17_NS18_ILi16EEENSW_INS6_IJNSC_ILi64EEES1A_EEENS6_IJSD_S1Y_EEEEEEENS5_17SM75_U16x8_LDSM_TENS5_14SM90_TMA_STOREES22_NS5_17SM90_U16x8_STSM_TENS5_9Copy_AtomIJNS5_17SM90_U32x4_STSM_NES1O_EEEvEEEvvEEEEvNT_6ParamsE) ;  /* 0xffffff08022c7950 */ /* 0x000fec0003c3ffff */
.L_x_240:
[----:B------:R-:W-:Y:S01]  /*f750*/  UMOV UR24, UR32 ;  /* 0x0000002000187c82 */ /* 0x000fe20008000000 */
[----:B------:R-:W-:Y:S02]  /*f760*/  UMOV UR25, UR35 ;  /* 0x0000002300197c82 */ /* 0x000fe40008000000 */
[----:B------:R-:W1:Y:S08]  /*f770*/  I2F.U64.RP R13, UR24 ;  /* 0x00000018000d7d12 */ /* 0x000e700008309000 */
[----:B-1----:R-:W1:Y:S02]  /*f780*/  MUFU.RCP R13, R13 ;  /* 0x0000000d000d7308 */ /* 0x002e640000001000 */
[----:B-1----:R-:W-:-:S06]  /*f790*/  VIADD R2, R13, 0x1ffffffe ;  /* 0x1ffffffe0d027836 */ /* 0x002fcc0000000000 */
[----:B------:R-:W1:Y:S02]  /*f7a0*/  F2I.U64.TRUNC R2, R2 ;  /* 0x0000000200027311 */ /* 0x000e64000020d800 */
[----:B-1----:R-:W-:Y:S01]  /*f7b0*/  R2UR UR24, R2 ;  /* 0x00000000021872ca */ /* 0x002fe200000e0000 */
[----:B------:R-:W-:Y:S01]  /*f7c0*/  IMAD.MOV.U32 R2, RZ, RZ, R12 ;  /* 0x000000ffff027224 */ /* 0x000fe200078e000c */
[----:B------:R-:W-:Y:S01]  /*f7d0*/  R2UR UR25, R3 ;  /* 0x00000000031972ca */ /* 0x000fe200000e0000 */
[----:B------:R-:W-:-:S10]  /*f7e0*/  IMAD.MOV.U32 R3, RZ, RZ, 0x0 ;  /* 0x00000000ff037424 */ /* 0x000fd400078e00ff */
[----:B------:R-:W-:-:S04]  /*f7f0*/  UIMAD.WIDE.U32 UR26, UR24, UR32, URZ ;  /* 0x00000020181a72a5 */ /* 0x000fc8000f8e003f */
[----:B------:R-:W-:Y:S02]  /*f800*/  UIMAD UR27, UR24, UR35, UR27 ;  /* 0x00000023181b72a4 */ /* 0x000fe4000f8e021b */
[----:B------:R-:W-:Y:S02]  /*f810*/  UIADD3 UR36, UP1, URZ, -UR26, URZ ;  /* 0x8000001a3f247290 */ /* 0x000fe4000ff3e03f */
[----:B------:R-:W-:Y:S02]  /*f820*/  UIMAD UR28, UR25, UR32, UR27 ;  /* 0x00000020191c72a4 */ /* 0x000fe4000f8e021b */
[----:B------:R-:W-:Y:S02]  /*f830*/  UIMAD.WIDE.U32 UR26, UR24, UR36, URZ ;  /* 0x00000024181a72a5 */ /* 0x000fe4000f8e003f */
[----:B------:R-:W-:-:S05]  /*f840*/  UIADD3.X UR37, URZ, ~UR28, URZ, UP1, !UPT ;  /* 0x8000001c3f257290 */ /* 0x000fca0008ffe43f */
[----:B------:R-:W-:Y:S01]  /*f850*/  UMOV UR26, UR27 ;  /* 0x0000001b001a7c82 */ /* 0x000fe20008000000 */
[----:B------:R-:W-:Y:S02]  /*f860*/  UMOV UR27, UR24 ;  /* 0x00000018001b7c82 */ /* 0x000fe40008000000 */
[----:B------:R-:W-:Y:S02]  /*f870*/  UIMAD.WIDE.U32 UR28, UP1, UR24, UR37, UR26 ;  /* 0x00000025181c72a5 */ /* 0x000fe4000f82001a */
[----:B------:R-:W-:Y:S02]  /*f880*/  UIMAD.WIDE.U32 UR26, UR25, UR37, URZ ;  /* 0x00000025191a72a5 */ /* 0x000fe4000f8e003f */
[----:B------:R-:W-:Y:S02]  /*f890*/  UIMAD.WIDE.U32 UR28, UP2, UR25, UR36, UR28 ;  /* 0x00000024191c72a5 */ /* 0x000fe4000f84001c */
[----:B------:R-:W-:Y:S02]  /*f8a0*/  UIMAD UR37, UR25, UR37, URZ ;  /* 0x00000025192572a4 */ /* 0x000fe4000f8e023f */
[----:B------:R-:W-:-:S02]  /*f8b0*/  UIADD3.X UR26, UR27, UR25, URZ, UP1, !UPT ;  /* 0x000000191b1a7290 */ /* 0x000fc40008ffe43f */
[----:B------:R-:W-:-:S04]  /*f8c0*/  UIADD3 UR29, UP4, UR37, UR29, URZ ;  /* 0x0000001d251d7290 */ /* 0x000fc8000ff9e03f */
[----:B------:R-:W-:Y:S02]  /*f8d0*/  UIMAD.WIDE.U32 UR24, UR29, UR32, URZ ;  /* 0x000000201d1872a5 */ /* 0x000fe4000f8e003f */
[----:B------:R-:W-:Y:S02]  /*f8e0*/  UIADD3.X UR36, URZ, URZ, UR26, UP4, UP2 ;  /* 0x0000003f3f247290 */ /* 0x000fe4000a7e441a */
[----:B------:R-:W-:Y:S02]  /*f8f0*/  UIMAD UR25, UR29, UR35, UR25 ;  /* 0x000000231d1972a4 */ /* 0x000fe4000f8e0219 */
[----:B------:R-:W-:Y:S02]  /*f900*/  UIADD3 UR37, UP1, URZ, -UR24, URZ ;  /* 0x800000183f257290 */ /* 0x000fe4000ff3e03f */
[----:B------:R-:W-:Y:S02]  /*f910*/  UIMAD UR26, UR36, UR32, UR25 ;  /* 0x00000020241a72a4 */ /* 0x000fe4000f8e0219 */
[----:B------:R-:W-:-:S02]  /*f920*/  UIMAD.WIDE.U32 UR24, UR29, UR37, URZ ;  /* 0x000000251d1872a5 */ /* 0x000fc4000f8e003f */
[----:B------:R-:W-:-:S05]  /*f930*/  UIADD3.X UR38, URZ, ~UR26, URZ, UP1, !UPT ;  /* 0x8000001a3f267290 */ /* 0x000fca0008ffe43f */
[----:B------:R-:W-:Y:S01]  /*f940*/  UMOV UR28, UR25 ;  /* 0x00000019001c7c82 */ /* 0x000fe20008000000 */
[----:B------:R-:W-:Y:S02]  /*f950*/  UIMAD.WIDE.U32 UR24, UR36, UR38, URZ ;  /* 0x00000026241872a5 */ /* 0x000fe4000f8e003f */
[----:B------:R-:W-:Y:S02]  /*f960*/  UIMAD.WIDE.U32 UR26, UP1, UR29, UR38, UR28 ;  /* 0x000000261d1a72a5 */ /* 0x000fe4000f82001c */
[----:B------:R-:W-:Y:S02]  /*f970*/  UIMAD UR28, UR36, UR38, URZ ;  /* 0x00000026241c72a4 */ /* 0x000fe4000f8e023f */
[----:B------:R-:W-:Y:S02]  /*f980*/  UIMAD.WIDE.U32 UR26, UP2, UR36, UR37, UR26 ;  /* 0x00000025241a72a5 */ /* 0x000fe4000f84001a */
[----:B------:R-:W-:Y:S02]  /*f990*/  UIADD3.X UR36, UR25, UR36, URZ, UP1, !UPT ;  /* 0x0000002419247290 */ /* 0x000fe40008ffe43f */
[----:B------:R-:W-:Y:S01]  /*f9a0*/  UIADD3 UR28, UP4, UR28, UR27, URZ ;  /* 0x0000001b1c1c7290 */ /* 0x000fe2000ff9e03f */
[----:B------:R-:W-:-:S03]  /*f9b0*/  UMOV UR25, URZ ;  /* 0x0000003f00197c82 */ /* 0x000fc60008000000 */
[----:B------:R-:W-:Y:S02]  /*f9c0*/  UIMAD.WIDE.U32 UR26, UR28, UR33, URZ ;  /* 0x000000211c1a72a5 */ /* 0x000fe4000f8e003f */
[----:B------:R-:W-:-:S05]  /*f9d0*/  UIADD3.X UR36, URZ, URZ, UR36, UP4, UP2 ;  /* 0x0000003f3f247290 */ /* 0x000fca000a7e4424 */
[----:B------:R-:W-:Y:S01]  /*f9e0*/  UMOV UR24, UR27 ;  /* 0x0000001b00187c82 */ /* 0x000fe20008000000 */
[----:B------:R-:W-:Y:S02]  /*f9f0*/  UIMAD.WIDE.U32 UR26, UR36, UR34, URZ ;  /* 0x00000022241a72a5 */ /* 0x000fe4000f8e003f */
[----:B------:R-:W-:Y:S02]  /*fa00*/  UIMAD.WIDE.U32 UR24, UR28, UR34, UR24 ;  /* 0x000000221c1872a5 */ /* 0x000fe4000f8e0018 */
[----:B------:R-:W-:Y:S02]  /*fa10*/  UIMAD UR28, UR36, UR34, URZ ;  /* 0x00000022241c72a4 */ /* 0x000fe4000f8e023f */
[----:B------:R-:W-:-:S04]  /*fa20*/  UIMAD.WIDE.U32 UR24, UP1, UR36, UR33, UR24 ;  /* 0x00000021241872a5 */ /* 0x000fc8000f820018 */
[----:B------:R-:W-:Y:S02]  /*fa30*/  UIADD3 UR28, UP2, UR28, UR25, URZ ;  /* 0x000000191c1c7290 */ /* 0x000fe4000ff5e03f */
[----:B------:R-:W-:Y:S02]  /*fa40*/  UIADD3.X UR26, UR27, URZ, URZ, UP1, !UPT ;  /* 0x0000003f1b1a7290 */ /* 0x000fe40008ffe43f */
[----:B------:R-:W-:Y:S02]  /*fa50*/  UIMAD.WIDE.U32 UR24, UR28, UR32, URZ ;  /* 0x000000201c1872a5 */ /* 0x000fe4000f8e003f */
[----:B------:R-:W-:Y:S02]  /*fa60*/  UIADD3.X UR26, URZ, UR26, URZ, UP2, !UPT ;  /* 0x0000001a3f1a7290 */ /* 0x000fe400097fe43f */
[----:B------:R-:W-:Y:S02]  /*fa70*/  UIMAD UR25, UR28, UR35, UR25 ;  /* 0x000000231c1972a4 */ /* 0x000fe4000f8e0219 */
[----:B------:R-:W-:-:S02]  /*fa80*/  UIADD3 UR27, UP2, -UR24, UR33, URZ ;  /* 0x00000021181b7290 */ /* 0x000fc4000ff5e13f */
[----:B------:R-:W-:Y:S02]  /*fa90*/  UIMAD UR25, UR26, UR32, UR25 ;  /* 0x000000201a1972a4 */ /* 0x000fe4000f8e0219 */
[----:B------:R-:W-:Y:S02]  /*faa0*/  UISETP.GE.U32.AND UP1, UPT, UR27, UR32, UPT ;  /* 0x000000201b00728c */ /* 0x000fe4000bf26070 */
[----:B------:R-:W-:Y:S02]  /*fab0*/  UIADD3.X UR34, ~UR25, UR34, URZ, UP2, !UPT ;  /* 0x0000002219227290 */ /* 0x000fe400097fe53f */
[----:B------:R-:W-:Y:S02]  /*fac0*/  UIADD3 UR25, UP2, -UR32, UR27, URZ ;  /* 0x0000001b20197290 */ /* 0x000fe4000ff5e13f */
[----:B------:R-:W-:Y:S02]  /*fad0*/  UISETP.GE.U32.AND.EX UP1, UPT, UR34, UR35, UPT, UP1 ;  /* 0x000000232200728c */ /* 0x000fe4000bf26110 */
[----:B------:R-:W-:-:S02]  /*fae0*/  UIADD3 UR24, UR28, 0x1, URZ ;  /* 0x000000011c187890 */ /* 0x000fc4000fffe03f */
[----:B------:R-:W-:Y:S02]  /*faf0*/  UIADD3.X UR26, ~UR35, UR34, URZ, UP2, !UPT ;  /* 0x00000022231a7290 */ /* 0x000fe400097fe53f */
[----:B------:R-:W-:Y:S02]  /*fb00*/  USEL UR25, UR25, UR27, UP1 ;  /* 0x0000001b19197287 */ /* 0x000fe40008800000 */
[----:B------:R-:W-:Y:S02]  /*fb10*/  USEL UR26, UR26, UR34, UP1 ;  /* 0x000000221a1a7287 */ /* 0x000fe40008800000 */
[----:B------:R-:W-:Y:S02]  /*fb20*/  USEL UR28, UR24, UR28, UP1 ;  /* 0x0000001c181c7287 */ /* 0x000fe40008800000 */
[----:B------:R-:W-:Y:S02]  /*fb30*/  UISETP.GE.U32.AND UP1, UPT, UR25, UR32, UPT ;  /* 0x000000201900728c */ /* 0x000fe4000bf26070 */
[----:B------:R-:W-:-:S02]  /*fb40*/  UISETP.NE.U32.AND UP2, UPT, UR32, URZ, UPT ;  /* 0x0000003f2000728c */ /* 0x000fc4000bf45070 */
[----:B------:R-:W-:Y:S02]  /*fb50*/  UIADD3 UR24, UR28, 0x1, URZ ;  /* 0x000000011c187890 */ /* 0x000fe4000fffe03f */
[----:B------:R-:W-:Y:S02]  /*fb60*/  UISETP.GE.U32.AND.EX UP1, UPT, UR26, UR35, UPT, UP1 ;  /* 0x000000231a00728c */ /* 0x000fe4000bf26110 */
[----:B------:R-:W-:Y:S02]  /*fb70*/  UISETP.NE.AND.EX UP2, UPT, UR35, URZ, UPT, UP2 ;  /* 0x0000003f2300728c */ /* 0x000fe4000bf45320 */
[----:B------:R-:W-:-:S04]  /*fb80*/  USEL UR24, UR24, UR28, UP1 ;  /* 0x0000001c18187287 */ /* 0x000fc80008800000 */
[----:B------:R-:W-:Y:S01]  /*fb90*/  USEL UR25, UR24, 0xffffffff, UP2 ;  /* 0xffffffff18197887 */ /* 0x000fe20009000000 */
[----:B------:R-:W-:Y:S11]  /*fba0*/  RET.REL.NODEC R2 `(_ZN7cutlass13device_kernelINS_4gemm6kernel13GemmUniversalINS1_17GroupProblemShapeIN4cute5tupleIJiiiEEEEENS1_10collective13CollectiveMmaINS1_39MainloopSm90ArrayTmaGmmaWarpSpecializedILi4ENS6_IJNS5_1CILi1EEESD_SD_EEENS1_55KernelPtrArrayTmaWarpSpecializedCooperativeFP8FastAccumEEENS6_IJNSC_ILi256EEENSC_ILi128EEESI_EEENS_12float_e4m3_tEPNS6_IJlSD_NSC_ILi0EEEEEESK_SN_NS5_8TiledMMAINS5_8MMA_AtomIJNS5_4SM904GMMA31MMA_64x128x32_F32E4M3E4M3_SS_TNILNSR_7ScaleInE1ELST_1EEEEEENS5_6LayoutINS6_IJNSC_ILi2EEESD_SD_EEENS6_IJSD_SL_SL_EEEEENS6_IJNS5_10UnderscoreES11_S11_EEEEENS5_13SM90_TMA_LOADENS5_14ComposedLayoutINS5_7SwizzleILi3ELi4ELi3EEENS5_18smem_ptr_flag_bitsILi8EEENSW_INS6_IJNSC_ILi8EEESI_EEENS6_IJSI_SD_EEEEEEEvNS5_8identityES14_S1E_vS1F_EENS_8epilogue10collective18CollectiveEpilogueINS1H_30Sm90PtrArrayTmaWarpSpecializedILi4ELi2ELi16ELb1ELb0ELi2EEEJSJ_NS6_IJSI_NSC_ILi32EEEEEENS_6half_tEPNS6_IJSD_lSL_EEES1O_S1Q_NS1H_6fusion15FusionCallbacksIS1L_NS1R_17LinearCombinationIS1O_fS1O_fLNS_15FloatRoundStyleE2EEESJ_S1N_JEEES14_NS15_IS17_NS18_ILi16EEENSW_INS6_IJNSC_ILi64EEES1A_EEENS6_IJSD_S1Y_EEEEEEENS5_17SM75_U16x8_LDSM_TENS5_14SM90_TMA_STOREES22_NS5_17SM90_U16x8_STSM_TENS5_9Copy_AtomIJNS5_17SM90_U32x4_STSM_NES1O_EEEvEEEvvEEEEvNT_6ParamsE) ;  /* 0xffffff0402147950 */ /* 0x000ff60003c3ffff */
.L_x_314:
[----:B------:R-:W-:-:S00]  /*fbb0*/  BRA `(.L_x_314) ;  /* 0xfffffffc00fc7947 */ /* 0x000fc0000383ffff */
[----:B------:R-:W-:-:S00]  /*fbc0*/  NOP ;  /* 0x0000000000007918 */ /* 0x000fc00000000000 */
        /* <DEDUP_REMOVED lines=11> */
.L_x_315:


//--------------------- .nv.global.init           --------------------------
	.section	.nv.global.init,"aw",@progbits
.nv.global.init:
	.type		$str$24,@object
	.size		$str$24,($str$25 - $str$24)
$str$24:
        /*0000*/ 	.byte	0x28, 0x61, 0x64, 0x64, 0x72, 0x65, 0x73, 0x73, 0x20, 0x26, 0x20, 0x6d, 0x61, 0x73, 0x6b, 0x29
        /*0010*/ 	.byte	0x20, 0x3d, 0x3d, 0x20, 0x30, 0x00
	.type		$str$25,@object
	.size		$str$25,(__unnamed_1 - $str$25)
$str$25:
        /*0016*/ 	.byte	0x2f, 0x74, 0x6d, 0x70, 0x2f, 0x63, 0x75, 0x74, 0x6c, 0x61, 0x73, 0x73, 0x5f, 0x73, 0x77, 0x65
        /*0026*/ 	.byte	0x65, 0x70, 0x5f, 0x73, 0x72, 0x63, 0x2f, 0x69, 0x6e, 0x63, 0x6c, 0x75, 0x64, 0x65, 0x2f, 0x63
        /*0036*/ 	.byte	0x75, 0x74, 0x65, 0x2f, 0x70, 0x6f, 0x69, 0x6e, 0x74, 0x65, 0x72, 0x5f, 0x66, 0x6c, 0x61, 0x67
        /*0046*/ 	.byte	0x67, 0x65, 0x64, 0x2e, 0x68, 0x70, 0x70, 0x00
	.type		__unnamed_1,@object
	.size		__unnamed_1,(.L_0 - __unnamed_1)
__unnamed_1:
        /*004e*/ 	.byte	0x61, 0x75, 0x74, 0x6f, 0x20, 0x63, 0x75, 0x74, 0x65, 0x3a, 0x3a, 0x61, 0x73, 0x5f, 0x70, 0x6f
        /* <DEDUP_REMOVED lines=27> */
        /*020e*/ 	.byte	0x30, 0x39, 0x36, 0x3e, 0x3e, 0x3e, 0x3e, 0x3e, 0x5d, 0x00
.L_0:


//--------------------- .nv.shared._ZN7cutlass13device_kernelINS_4gemm6kernel13GemmUniversalINS1_17GroupProblemShapeIN4cute5tupleIJiiiEEEEENS1_10collective13CollectiveMmaINS1_39MainloopSm90ArrayTmaGmmaWarpSpecializedILi4ENS6_IJNS5_1CILi1EEESD_SD_EEENS1_55KernelPtrArrayTmaWarpSpecializedCooperativeFP8FastAccumEEENS6_IJNSC_ILi256EEENSC_ILi128EEESI_EEENS_12float_e4m3_tEPNS6_IJlSD_NSC_ILi0EEEEEESK_SN_NS5_8TiledMMAINS5_8MMA_AtomIJNS5_4SM904GMMA31MMA_64x128x32_F32E4M3E4M3_SS_TNILNSR_7ScaleInE1ELST_1EEEEEENS5_6LayoutINS6_IJNSC_ILi2EEESD_SD_EEENS6_IJSD_SL_SL_EEEEENS6_IJNS5_10UnderscoreES11_S11_EEEEENS5_13SM90_TMA_LOADENS5_14ComposedLayoutINS5_7SwizzleILi3ELi4ELi3EEENS5_18smem_ptr_flag_bitsILi8EEENSW_INS6_IJNSC_ILi8EEESI_EEENS6_IJSI_SD_EEEEEEEvNS5_8identityES14_S1E_vS1F_EENS_8epilogue10collective18CollectiveEpilogueINS1H_30Sm90PtrArrayTmaWarpSpecializedILi4ELi2ELi16ELb1ELb0ELi2EEEJSJ_NS6_IJSI_NSC_ILi32EEEEEENS_6half_tEPNS6_IJSD_lSL_EEES1O_S1Q_NS1H_6fusion15FusionCallbacksIS1L_NS1R_17LinearCombinationIS1O_fS1O_fLNS_15FloatRoundStyleE2EEESJ_S1N_JEEES14_NS15_IS17_NS18_ILi16EEENSW_INS6_IJNSC_ILi64EEES1A_EEENS6_IJSD_S1Y_EEEEEEENS5_17SM75_U16x8_LDSM_TENS5_14SM90_TMA_STOREES22_NS5_17SM90_U16x8_STSM_TENS5_9Copy_AtomIJNS5_17SM90_U32x4_STSM_NES1O_EEEvEEEvvEEEEvNT_6ParamsE --------------------------
	.section	.nv.shared._ZN7cutlass13device_kernelINS_4gemm6kernel13GemmUniversalINS1_17GroupProblemShapeIN4cute5tupleIJiiiEEEEENS1_10collective13CollectiveMmaINS1_39MainloopSm90ArrayTmaGmmaWarpSpecializedILi4ENS6_IJNS5_1CILi1EEESD_SD_EEENS1_55KernelPtrArrayTmaWarpSpecializedCooperativeFP8FastAccumEEENS6_IJNSC_ILi256EEENSC_ILi128EEESI_EEENS_12float_e4m3_tEPNS6_IJlSD_NSC_ILi0EEEEEESK_SN_NS5_8TiledMMAINS5_8MMA_AtomIJNS5_4SM904GMMA31MMA_64x128x32_F32E4M3E4M3_SS_TNILNSR_7ScaleInE1ELST_1EEEEEENS5_6LayoutINS6_IJNSC_ILi2EEESD_SD_EEENS6_IJSD_SL_SL_EEEEENS6_IJNS5_10UnderscoreES11_S11_EEEEENS5_13SM90_TMA_LOADENS5_14ComposedLayoutINS5_7SwizzleILi3ELi4ELi3EEENS5_18smem_ptr_flag_bitsILi8EEENSW_INS6_IJNSC_ILi8EEESI_EEENS6_IJSI_SD_EEEEEEEvNS5_8identityES14_S1E_vS1F_EENS_8epilogue10collective18CollectiveEpilogueINS1H_30Sm90PtrArrayTmaWarpSpecializedILi4ELi2ELi16ELb1ELb0ELi2EEEJSJ_NS6_IJSI_NSC_ILi32EEEEEENS_6half_tEPNS6_IJSD_lSL_EEES1O_S1Q_NS1H_6fusion15FusionCallbacksIS1L_NS1R_17LinearCombinationIS1O_fS1O_fLNS_15FloatRoundStyleE2EEESJ_S1N_JEEES14_NS15_IS17_NS18_ILi16EEENSW_INS6_IJNSC_ILi64EEES1A_EEENS6_IJSD_S1Y_EEEEEEENS5_17SM75_U16x8_LDSM_TENS5_14SM90_TMA_STOREES22_NS5_17SM90_U16x8_STSM_TENS5_9Copy_AtomIJNS5_17SM90_U32x4_STSM_NES1O_EEEvEEEvvEEEEvNT_6ParamsE,"aw",@nobits
	.sectionflags	@""
	.align	16
	.zero		1024


//--------------------- .nv.shared.reserved.0     --------------------------
	.section	.nv.shared.reserved.0,"aw",@nobits
	.weak		__nv_reservedSMEM_offset_0_alias
	.size		__nv_reservedSMEM_offset_0_alias, 0, 0
	.other		__nv_reservedSMEM_offset_0_alias,@"STO_CUDA_RESERVED_SHARED STV_DEFAULT"
__nv_reservedSMEM_offset_0_alias:
	.zero		0


//--------------------- .nv.global                --------------------------
	.section	.nv.global,"aw",@nobits
.nv.global:
	.type		_ZN39_INTERNAL_50d1f512_4_k_cu_76be4e7a_31574cute1_E,@object
	.size		_ZN39_INTERNAL_50d1f512_4_k_cu_76be4e7a_31574cute1_E,(_ZN39_INTERNAL_50d1f512_4_k_cu_76be4e7a_31574cuda3std3__45__cpo6cbeginE - _ZN39_INTERNAL_50d1f512_4_k_cu_76be4e7a_31574cute1_E)
_ZN39_INTERNAL_50d1f512_4_k_cu_76be4e7a_31574cute1_E:
	.zero		1
	.type		_ZN39_INTERNAL_50d1f512_4_k_cu_76be4e7a_31574cuda3std3__45__cpo6cbeginE,@object
	.size		_ZN39_INTERNAL_50d1f512_4_k_cu_76be4e7a_31574cuda3std3__45__cpo6cbeginE,(_ZN39_INTERNAL_50d1f512_4_k_cu_76be4e7a_31574cuda3std3__48in_placeE - _ZN39_INTERNAL_50d1f512_4_k_cu_76be4e7a_31574cuda3std3__45__cpo6cbeginE)
_ZN39_INTERNAL_50d1f512_4_k_cu_76be4e7a_31574cuda3std3__45__cpo6cbeginE:
	.zero		1
	.type		_ZN39_INTERNAL_50d1f512_4_k_cu_76be4e7a_31574cuda3std3__48in_placeE,@object
	.size		_ZN39_INTERNAL_50d1f512_4_k_cu_76be4e7a_31574cuda3std3__48in_placeE,(_ZN39_INTERNAL_50d1f512_4_k_cu_76be4e7a_31574cuda3std6ranges3__45__cpo9iter_moveE - _ZN39_INTERNAL_50d1f512_4_k_cu_76be4e7a_31574cuda3std3__48in_placeE)
_ZN39_INTERNAL_50d1f512_4_k_cu_76be4e7a_31574cuda3std3__48in_placeE:
	.zero		1
	.type		_ZN39_INTERNAL_50d1f512_4_k_cu_76be4e7a_31574cuda3std6ranges3__45__cpo9iter_moveE,@object
	.size		_ZN39_INTERNAL_50d1f512_4_k_cu_76be4e7a_31574cuda3std6ranges3__45__cpo9iter_moveE,(_ZN39_INTERNAL_50d1f512_4_k_cu_76be4e7a_31574cuda3std3__45__cpo5beginE - _ZN39_INTERNAL_50d1f512_4_k_cu_76be4e7a_31574cuda3std6ranges3__45__cpo9iter_moveE)
_ZN39_INTERNAL_50d1f512_4_k_cu_76be4e7a_31574cuda3std6ranges3__45__cpo9iter_moveE:
	.zero		1
	.type		_ZN39_INTERNAL_50d1f512_4_k_cu_76be4e7a_31574cuda3std3__45__cpo5beginE,@object
	.size		_ZN39_INTERNAL_50d1f512_4_k_cu_76be4e7a_31574cuda3std3__45__cpo5beginE,(_ZN39_INTERNAL_50d1f512_4_k_cu_76be4e7a_31574cuda3std3__441_GLOBAL__N__50d1f512_4_k_cu_76be4e7a_31576ignoreE - _ZN39_INTERNAL_50d1f512_4_k_cu_76be4e7a_31574cuda3std3__45__cpo5beginE)
_ZN39_INTERNAL_50d1f512_4_k_cu_76be4e7a_31574cuda3std3__45__cpo5beginE:
	.zero		1
	.type		_ZN39_INTERNAL_50d1f512_4_k_cu_76be4e7a_31574cuda3std3__441_GLOBAL__N__50d1f512_4_k_cu_76be4e7a_31576ignoreE,@object
	.size		_ZN39_INTERNAL_50d1f512_4_k_cu_76be4e7a_31574cuda3std3__441_GLOBAL__N__50d1f512_4_k_cu_76be4e7a_31576ignoreE,(_ZN39_INTERNAL_50d1f512_4_k_cu_76be4e7a_31574cute7productE - _ZN39_INTERNAL_50d1f512_4_k_cu_76be4e7a_31574cuda3std3__441_GLOBAL__N__50d1f512_4_k_cu_76be4e7a_31576ignoreE)
_ZN39_INTERNAL_50d1f512_4_k_cu_76be4e7a_31574cuda3std3__441_GLOBAL__N__50d1f512_4_k_cu_76be4e7a_31576ignoreE:
	.zero		1
	.type		_ZN39_INTERNAL_50d1f512_4_k_cu_76be4e7a_31574cute7productE,@object
	.size		_ZN39_INTERNAL_50d1f512_4_k_cu_76be4e7a_31574cute7productE,(_ZN39_INTERNAL_50d1f512_4_k_cu_76be4e7a_31574cuda3std3__45__cpo3endE - _ZN39_INTERNAL_50d1f512_4_k_cu_76be4e7a_31574cute7productE)
_ZN39_INTERNAL_50d1f512_4_k_cu_76be4e7a_31574cute7productE:
	.zero		1
	.type		_ZN39_INTERNAL_50d1f512_4_k_cu_76be4e7a_31574cuda3std3__45__cpo3endE,@object
	.size		_ZN39_INTERNAL_50d1f512_4_k_cu_76be4e7a_31574cuda3std3__45__cpo3endE,(_ZN39_INTERNAL_50d1f512_4_k_cu_76be4e7a_31574cuda3std3__419piecewise_constructE - _ZN39_INTERNAL_50d1f512_4_k_cu_76be4e7a_31574cuda3std3__45__cpo3endE)
_ZN39_INTERNAL_50d1f512_4_k_cu_76be4e7a_31574cuda3std3__45__cpo3endE:
	.zero		1
	.type		_ZN39_INTERNAL_50d1f512_4_k_cu_76be4e7a_31574cuda3std3__419piecewise_constructE,@object
	.size		_ZN39_INTERNAL_50d1f512_4_k_cu_76be4e7a_31574cuda3std3__419piecewise_constructE,(_ZN39_INTERNAL_50d1f512_4_k_cu_76be4e7a_31574cuda3std3__45__cpo4cendE - _ZN39_INTERNAL_50d1f512_4_k_cu_76be4e7a_31574cuda3std3__419piecewise_constructE)
_ZN39_INTERNAL_50d1f512_4_k_cu_76be4e7a_31574cuda3std3__419piecewise_constructE:
	.zero		1
	.type		_ZN39_INTERNAL_50d1f512_4_k_cu_76be4e7a_31574cuda3std3__45__cpo4cendE,@object
	.size		_ZN39_INTERNAL_50d1f512_4_k_cu_76be4e7a_31574cuda3std3__45__cpo4cendE,(_ZN39_INTERNAL_50d1f512_4_k_cu_76be4e7a_31574cuda3std6ranges3__45__cpo4swapE - _ZN39_INTERNAL_50d1f512_4_k_cu_76be4e7a_31574cuda3std3__45__cpo4cendE)
_ZN39_INTERNAL_50d1f512_4_k_cu_76be4e7a_31574cuda3std3__45__cpo4cendE:
	.zero		1
	.type		_ZN39_INTERNAL_50d1f512_4_k_cu_76be4e7a_31574cuda3std6ranges3__45__cpo4swapE,@object
	.size		_ZN39_INTERNAL_50d1f512_4_k_cu_76be4e7a_31574cuda3std6ranges3__45__cpo4swapE,(.L_8 - _ZN39_INTERNAL_50d1f512_4_k_cu_76be4e7a_31574cuda3std6ranges3__45__cpo4swapE)
_ZN39_INTERNAL_50d1f512_4_k_cu_76be4e7a_31574cuda3std6ranges3__45__cpo4swapE:
	.zero		1
.L_8:


//--------------------- .nv.constant0._ZN7cutlass13device_kernelINS_4gemm6kernel13GemmUniversalINS1_17GroupProblemShapeIN4cute5tupleIJiiiEEEEENS1_10collective13CollectiveMmaINS1_39MainloopSm90ArrayTmaGmmaWarpSpecializedILi4ENS6_IJNS5_1CILi1EEESD_SD_EEENS1_55KernelPtrArrayTmaWarpSpecializedCooperativeFP8FastAccumEEENS6_IJNSC_ILi256EEENSC_ILi128EEESI_EEENS_12float_e4m3_tEPNS6_IJlSD_NSC_ILi0EEEEEESK_SN_NS5_8TiledMMAINS5_8MMA_AtomIJNS5_4SM904GMMA31MMA_64x128x32_F32E4M3E4M3_SS_TNILNSR_7ScaleInE1ELST_1EEEEEENS5_6LayoutINS6_IJNSC_ILi2EEESD_SD_EEENS6_IJSD_SL_SL_EEEEENS6_IJNS5_10UnderscoreES11_S11_EEEEENS5_13SM90_TMA_LOADENS5_14ComposedLayoutINS5_7SwizzleILi3ELi4ELi3EEENS5_18smem_ptr_flag_bitsILi8EEENSW_INS6_IJNSC_ILi8EEESI_EEENS6_IJSI_SD_EEEEEEEvNS5_8identityES14_S1E_vS1F_EENS_8epilogue10collective18CollectiveEpilogueINS1H_30Sm90PtrArrayTmaWarpSpecializedILi4ELi2ELi16ELb1ELb0ELi2EEEJSJ_NS6_IJSI_NSC_ILi32EEEEEENS_6half_tEPNS6_IJSD_lSL_EEES1O_S1Q_NS1H_6fusion15FusionCallbacksIS1L_NS1R_17LinearCombinationIS1O_fS1O_fLNS_15FloatRoundStyleE2EEESJ_S1N_JEEES14_NS15_IS17_NS18_ILi16EEENSW_INS6_IJNSC_ILi64EEES1A_EEENS6_IJSD_S1Y_EEEEEEENS5_17SM75_U16x8_LDSM_TENS5_14SM90_TMA_STOREES22_NS5_17SM90_U16x8_STSM_TENS5_9Copy_AtomIJNS5_17SM90_U32x4_STSM_NES1O_EEEvEEEvvEEEEvNT_6ParamsE --------------------------
	.section	.nv.constant0._ZN7cutlass13device_kernelINS_4gemm6kernel13GemmUniversalINS1_17GroupProblemShapeIN4cute5tupleIJiiiEEEEENS1_10collective13CollectiveMmaINS1_39MainloopSm90ArrayTmaGmmaWarpSpecializedILi4ENS6_IJNS5_1CILi1EEESD_SD_EEENS1_55KernelPtrArrayTmaWarpSpecializedCooperativeFP8FastAccumEEENS6_IJNSC_ILi256EEENSC_ILi128EEESI_EEENS_12float_e4m3_tEPNS6_IJlSD_NSC_ILi0EEEEEESK_SN_NS5_8TiledMMAINS5_8MMA_AtomIJNS5_4SM904GMMA31MMA_64x128x32_F32E4M3E4M3_SS_TNILNSR_7ScaleInE1ELST_1EEEEEENS5_6LayoutINS6_IJNSC_ILi2EEESD_SD_EEENS6_IJSD_SL_SL_EEEEENS6_IJNS5_10UnderscoreES11_S11_EEEEENS5_13SM90_TMA_LOADENS5_14ComposedLayoutINS5_7SwizzleILi3ELi4ELi3EEENS5_18smem_ptr_flag_bitsILi8EEENSW_INS6_IJNSC_ILi8EEESI_EEENS6_IJSI_SD_EEEEEEEvNS5_8identityES14_S1E_vS1F_EENS_8epilogue10collective18CollectiveEpilogueINS1H_30Sm90PtrArrayTmaWarpSpecializedILi4ELi2ELi16ELb1ELb0ELi2EEEJSJ_NS6_IJSI_NSC_ILi32EEEEEENS_6half_tEPNS6_IJSD_lSL_EEES1O_S1Q_NS1H_6fusion15FusionCallbacksIS1L_NS1R_17LinearCombinationIS1O_fS1O_fLNS_15FloatRoundStyleE2EEESJ_S1N_JEEES14_NS15_IS17_NS18_ILi16EEENSW_INS6_IJNSC_ILi64EEES1A_EEENS6_IJSD_S1Y_EEEEEEENS5_17SM75_U16x8_LDSM_TENS5_14SM90_TMA_STOREES22_NS5_17SM90_U16x8_STSM_TENS5_9Copy_AtomIJNS5_17SM90_U32x4_STSM_NES1O_EEEvEEEvvEEEEvNT_6ParamsE,"a",@progbits
	.sectionflags	@""
	.align	4
.nv.constant0._ZN7cutlass13device_kernelINS_4gemm6kernel13GemmUniversalINS1_17GroupProblemShapeIN4cute5tupleIJiiiEEEEENS1_10collective13CollectiveMmaINS1_39MainloopSm90ArrayTmaGmmaWarpSpecializedILi4ENS6_IJNS5_1CILi1EEESD_SD_EEENS1_55KernelPtrArrayTmaWarpSpecializedCooperativeFP8FastAccumEEENS6_IJNSC_ILi256EEENSC_ILi128EEESI_EEENS_12float_e4m3_tEPNS6_IJlSD_NSC_ILi0EEEEEESK_SN_NS5_8TiledMMAINS5_8MMA_AtomIJNS5_4SM904GMMA31MMA_64x128x32_F32E4M3E4M3_SS_TNILNSR_7ScaleInE1ELST_1EEEEEENS5_6LayoutINS6_IJNSC_ILi2EEESD_SD_EEENS6_IJSD_SL_SL_EEEEENS6_IJNS5_10UnderscoreES11_S11_EEEEENS5_13SM90_TMA_LOADENS5_14ComposedLayoutINS5_7SwizzleILi3ELi4ELi3EEENS5_18smem_ptr_flag_bitsILi8EEENSW_INS6_IJNSC_ILi8EEESI_EEENS6_IJSI_SD_EEEEEEEvNS5_8identityES14_S1E_vS1F_EENS_8epilogue10collective18CollectiveEpilogueINS1H_30Sm90PtrArrayTmaWarpSpecializedILi4ELi2ELi16ELb1ELb0ELi2EEEJSJ_NS6_IJSI_NSC_ILi32EEEEEENS_6half_tEPNS6_IJSD_lSL_EEES1O_S1Q_NS1H_6fusion15FusionCallbacksIS1L_NS1R_17LinearCombinationIS1O_fS1O_fLNS_15FloatRoundStyleE2EEESJ_S1N_JEEES14_NS15_IS17_NS18_ILi16EEENSW_INS6_IJNSC_ILi64EEES1A_EEENS6_IJSD_S1Y_EEEEEEENS5_17SM75_U16x8_LDSM_TENS5_14SM90_TMA_STOREES22_NS5_17SM90_U16x8_STSM_TENS5_9Copy_AtomIJNS5_17SM90_U32x4_STSM_NES1O_EEEvEEEvvEEEEvNT_6ParamsE:
	.zero		2432


//--------------------- SYMBOLS --------------------------

	.type		.nv.reservedSmem.offset0,@object
	.size		.nv.reservedSmem.offset0,0x4
	.type		__assertfail,@function
